	.target	sm_90a

	.elftype	@"ET_EXEC"


//--------------------- .note.nv.tkinfo           --------------------------
	.section	.note.nv.tkinfo,"",@"SHT_NOTE"
	.sectionflags	@"SHF_NOTE_NV_TKINFO"
	.tkinfo
        /*0018*/ 	.word	0x00000002
        /*0030*/ 	.string	""
        /*0030*/ 	.string	"ptxas"
        /*0030*/ 	.string	"Cuda compilation tools, release 13.0, V13.0.88"
        /*0030*/ 	.string	"Build cuda_13.0.r13.0/compiler.36424714_0"
        /*0030*/ 	.string	"-arch sm_90a -m 64 "



//--------------------- .note.nv.cuinfo           --------------------------
	.section	.note.nv.cuinfo,"",@"SHT_NOTE"
	.sectionflags	@"SHF_NOTE_NV_CUINFO"
        /*0018*/ 	.short	0x0002
        /*001a*/ 	.short	0x005a
        /*001c*/ 	.short	0x0082
	.zero		2


//--------------------- .nv.info                  --------------------------
	.section	.nv.info,"",@"SHT_CUDA_INFO"
	.align	4


	//----- nvinfo : EIATTR_REGCOUNT
	.align		4
        /*0000*/ 	.byte	0x04, 0x2f
        /*0002*/ 	.short	(.L_15 - .L_14)
	.align		4
.L_14:
        /*0004*/ 	.word	index@(_ZN7cutlass13device_kernelINS_4gemm6kernel13GemmUniversalIN4cute5tupleIJiiiiEEENS1_10collective13CollectiveMmaINS1_34MainloopSm90TmaGmmaWarpSpecializedILi4ENS5_IJNS4_1CILi2EEENSA_ILi1EEESC_EEENS1_35KernelTmaWarpSpecializedCooperativeEEENS5_IJNSA_ILi512EEENSA_ILi256EEENSA_ILi32EEEEEENS_10bfloat16_tENS5_IJlSC_lEEESK_SL_NS4_8TiledMMAINS4_8MMA_AtomIJNS4_4SM904GMMA28MMA_64x256x16_F32BF16BF16_SSILNSP_5MajorE0ELSR_0ELNSP_7ScaleInE1ELSS_1EEEEEENS4_6LayoutISD_NS5_IJSC_NSA_ILi0EEESW_EEEEENS5_IJNS4_10UnderscoreESZ_SZ_EEEEENS4_13SM90_TMA_LOADENS4_14ComposedLayoutINS4_7SwizzleILi2ELi4ELi3EEENS4_18smem_ptr_flag_bitsILi16EEENSV_INS5_IJNSA_ILi8EEESI_EEENS5_IJSI_SC_EEEEEEEvNS4_8identityENS4_23SM90_TMA_LOAD_MULTICASTES1C_vS1D_EENS_8epilogue10collective6detail29Sm90TmaWarpSpecializedAdapterINS1H_15DefaultEpilogueISK_SL_SL_NS1G_6thread17LinearCombinationISK_Li1EffLNS1L_9ScaleType4KindE0ELNS_15FloatRoundStyleE2ESK_EENS1_15EpilogueDefaultEEEEEvvEEEEvNT_6ParamsE)
        /*0008*/ 	.word	0x000000a8


	//----- nvinfo : EIATTR_FRAME_SIZE
	.align		4
.L_15:
        /*000c*/ 	.byte	0x04, 0x11
        /*000e*/ 	.short	(.L_17 - .L_16)
	.align		4
.L_16:
        /*0010*/ 	.word	index@(_ZN7cutlass13device_kernelINS_4gemm6kernel13GemmUniversalIN4cute5tupleIJiiiiEEENS1_10collective13CollectiveMmaINS1_34MainloopSm90TmaGmmaWarpSpecializedILi4ENS5_IJNS4_1CILi2EEENSA_ILi1EEESC_EEENS1_35KernelTmaWarpSpecializedCooperativeEEENS5_IJNSA_ILi512EEENSA_ILi256EEENSA_ILi32EEEEEENS_10bfloat16_tENS5_IJlSC_lEEESK_SL_NS4_8TiledMMAINS4_8MMA_AtomIJNS4_4SM904GMMA28MMA_64x256x16_F32BF16BF16_SSILNSP_5MajorE0ELSR_0ELNSP_7ScaleInE1ELSS_1EEEEEENS4_6LayoutISD_NS5_IJSC_NSA_ILi0EEESW_EEEEENS5_IJNS4_10UnderscoreESZ_SZ_EEEEENS4_13SM90_TMA_LOADENS4_14ComposedLayoutINS4_7SwizzleILi2ELi4ELi3EEENS4_18smem_ptr_flag_bitsILi16EEENSV_INS5_IJNSA_ILi8EEESI_EEENS5_IJSI_SC_EEEEEEEvNS4_8identityENS4_23SM90_TMA_LOAD_MULTICASTES1C_vS1D_EENS_8epilogue10collective6detail29Sm90TmaWarpSpecializedAdapterINS1H_15DefaultEpilogueISK_SL_SL_NS1G_6thread17LinearCombinationISK_Li1EffLNS1L_9ScaleType4KindE0ELNS_15FloatRoundStyleE2ESK_EENS1_15EpilogueDefaultEEEEEvvEEEEvNT_6ParamsE)
        /*0014*/ 	.word	0x00000f08


	//----- nvinfo : EIATTR_MIN_STACK_SIZE
	.align		4
.L_17:
        /*0018*/ 	.byte	0x04, 0x12
        /*001a*/ 	.short	(.L_19 - .L_18)
	.align		4
.L_18:
        /*001c*/ 	.word	index@(_ZN7cutlass13device_kernelINS_4gemm6kernel13GemmUniversalIN4cute5tupleIJiiiiEEENS1_10collective13CollectiveMmaINS1_34MainloopSm90TmaGmmaWarpSpecializedILi4ENS5_IJNS4_1CILi2EEENSA_ILi1EEESC_EEENS1_35KernelTmaWarpSpecializedCooperativeEEENS5_IJNSA_ILi512EEENSA_ILi256EEENSA_ILi32EEEEEENS_10bfloat16_tENS5_IJlSC_lEEESK_SL_NS4_8TiledMMAINS4_8MMA_AtomIJNS4_4SM904GMMA28MMA_64x256x16_F32BF16BF16_SSILNSP_5MajorE0ELSR_0ELNSP_7ScaleInE1ELSS_1EEEEEENS4_6LayoutISD_NS5_IJSC_NSA_ILi0EEESW_EEEEENS5_IJNS4_10UnderscoreESZ_SZ_EEEEENS4_13SM90_TMA_LOADENS4_14ComposedLayoutINS4_7SwizzleILi2ELi4ELi3EEENS4_18smem_ptr_flag_bitsILi16EEENSV_INS5_IJNSA_ILi8EEESI_EEENS5_IJSI_SC_EEEEEEEvNS4_8identityENS4_23SM90_TMA_LOAD_MULTICASTES1C_vS1D_EENS_8epilogue10collective6detail29Sm90TmaWarpSpecializedAdapterINS1H_15DefaultEpilogueISK_SL_SL_NS1G_6thread17LinearCombinationISK_Li1EffLNS1L_9ScaleType4KindE0ELNS_15FloatRoundStyleE2ESK_EENS1_15EpilogueDefaultEEEEEvvEEEEvNT_6ParamsE)
        /*0020*/ 	.word	0x00000f08
.L_19:


//--------------------- .nv.compat                --------------------------
	.section	.nv.compat,"",@"SHT_CUDA_COMPAT_INFO"
	.align	4
        /*0000*/ 	.byte	0x02, 0x09, 0x01, 0x00, 0x02, 0x02, 0x04, 0x00, 0x02, 0x05, 0x05, 0x00, 0x03, 0x07, 0x01, 0x01
        /*0010*/ 	.byte	0x02, 0x03, 0x01, 0x00, 0x02, 0x06, 0x01, 0x00, 0x04, 0x0b, 0x08, 0x00, 0x00, 0x00, 0x00, 0x00
        /*0020*/ 	.byte	0x00, 0x00, 0x00, 0x00


//--------------------- .nv.info._ZN7cutlass13device_kernelINS_4gemm6kernel13GemmUniversalIN4cute5tupleIJiiiiEEENS1_10collective13CollectiveMmaINS1_34MainloopSm90TmaGmmaWarpSpecializedILi4ENS5_IJNS4_1CILi2EEENSA_ILi1EEESC_EEENS1_35KernelTmaWarpSpecializedCooperativeEEENS5_IJNSA_ILi512EEENSA_ILi256EEENSA_ILi32EEEEEENS_10bfloat16_tENS5_IJlSC_lEEESK_SL_NS4_8TiledMMAINS4_8MMA_AtomIJNS4_4SM904GMMA28MMA_64x256x16_F32BF16BF16_SSILNSP_5MajorE0ELSR_0ELNSP_7ScaleInE1ELSS_1EEEEEENS4_6LayoutISD_NS5_IJSC_NSA_ILi0EEESW_EEEEENS5_IJNS4_10UnderscoreESZ_SZ_EEEEENS4_13SM90_TMA_LOADENS4_14ComposedLayoutINS4_7SwizzleILi2ELi4ELi3EEENS4_18smem_ptr_flag_bitsILi16EEENSV_INS5_IJNSA_ILi8EEESI_EEENS5_IJSI_SC_EEEEEEEvNS4_8identityENS4_23SM90_TMA_LOAD_MULTICASTES1C_vS1D_EENS_8epilogue10collective6detail29Sm90TmaWarpSpecializedAdapterINS1H_15DefaultEpilogueISK_SL_SL_NS1G_6thread17LinearCombinationISK_Li1EffLNS1L_9ScaleType4KindE0ELNS_15FloatRoundStyleE2ESK_EENS1_15EpilogueDefaultEEEEEvvEEEEvNT_6ParamsE --------------------------
	.section	.nv.info._ZN7cutlass13device_kernelINS_4gemm6kernel13GemmUniversalIN4cute5tupleIJiiiiEEENS1_10collective13CollectiveMmaINS1_34MainloopSm90TmaGmmaWarpSpecializedILi4ENS5_IJNS4_1CILi2EEENSA_ILi1EEESC_EEENS1_35KernelTmaWarpSpecializedCooperativeEEENS5_IJNSA_ILi512EEENSA_ILi256EEENSA_ILi32EEEEEENS_10bfloat16_tENS5_IJlSC_lEEESK_SL_NS4_8TiledMMAINS4_8MMA_AtomIJNS4_4SM904GMMA28MMA_64x256x16_F32BF16BF16_SSILNSP_5MajorE0ELSR_0ELNSP_7ScaleInE1ELSS_1EEEEEENS4_6LayoutISD_NS5_IJSC_NSA_ILi0EEESW_EEEEENS5_IJNS4_10UnderscoreESZ_SZ_EEEEENS4_13SM90_TMA_LOADENS4_14ComposedLayoutINS4_7SwizzleILi2ELi4ELi3EEENS4_18smem_ptr_flag_bitsILi16EEENSV_INS5_IJNSA_ILi8EEESI_EEENS5_IJSI_SC_EEEEEEEvNS4_8identityENS4_23SM90_TMA_LOAD_MULTICASTES1C_vS1D_EENS_8epilogue10collective6detail29Sm90TmaWarpSpecializedAdapterINS1H_15DefaultEpilogueISK_SL_SL_NS1G_6thread17LinearCombinationISK_Li1EffLNS1L_9ScaleType4KindE0ELNS_15FloatRoundStyleE2ESK_EENS1_15EpilogueDefaultEEEEEvvEEEEvNT_6ParamsE,"",@"SHT_CUDA_INFO"
	.sectionflags	@""
	.align	4


	//----- nvinfo : EIATTR_CUDA_API_VERSION
	.align		4
        /*0000*/ 	.byte	0x04, 0x37
        /*0002*/ 	.short	(.L_21 - .L_20)
.L_20:
        /*0004*/ 	.word	0x00000082


	//----- nvinfo : EIATTR_KPARAM_INFO
	.align		4
.L_21:
        /*0008*/ 	.byte	0x04, 0x17
        /*000a*/ 	.short	(.L_23 - .L_22)
.L_22:
        /*000c*/ 	.word	0x00000000
        /*0010*/ 	.short	0x0000
        /*0012*/ 	.short	0x0070
        /*0014*/ 	.byte	0x00, 0xf0, 0x01, 0x10


	//----- nvinfo : EIATTR_SPARSE_MMA_MASK
	.align		4
.L_23:
        /*0018*/ 	.byte	0x03, 0x50
        /*001a*/ 	.short	0x0000


	//----- nvinfo : EIATTR_MAXREG_COUNT
	.align		4
        /*001c*/ 	.byte	0x03, 0x1b
        /*001e*/ 	.short	0x00a8


	//----- nvinfo : EIATTR_NUM_BARRIERS
	.align		4
        /*0020*/ 	.byte	0x02, 0x4c
        /*0022*/ 	.byte	0x01
	.zero		1


	//----- nvinfo : EIATTR_EXTERNS
	.align		4
        /*0024*/ 	.byte	0x04, 0x0f
        /*0026*/ 	.short	(.L_25 - .L_24)


	//   ....[0]....
	.align		4
.L_24:
        /*0028*/ 	.word	index@(__assertfail)


	//----- nvinfo : EIATTR_ANNOTATIONS
	.align		4
.L_25:
        /*002c*/ 	.byte	0x04, 0x55
        /*002e*/ 	.short	(.L_27 - .L_26)


	//   ....[0]....
.L_26:
        /*0030*/ 	.word	0x00000001
        /*0034*/ 	.byte	0xf0, 0x09, 0x00, 0x00, 0x01, 0x00, 0x00, 0x00, 0x10, 0x0a, 0x00, 0x00, 0x01, 0x00, 0x00, 0x00
        /* <DEDUP_REMOVED lines=1568> */
        /*6244*/ 	.byte	0xe0, 0xff, 0x02, 0x00


	//----- nvinfo : EIATTR_MERCURY_ISA_VERSION
	.align		4
.L_27:
        /*6248*/ 	.byte	0x03, 0x5f
        /*624a*/ 	.short	0x0101


	//----- nvinfo : EIATTR_INT_WARP_WIDE_INSTR_OFFSETS
	.align		4
        /*624c*/ 	.byte	0x04, 0x31
        /*624e*/ 	.short	(.L_29 - .L_28)


	//   ....[0]....
.L_28:
        /*6250*/ 	.word	0x00000580


	//   ....[1]....
        /*6254*/ 	.word	0x00000590


	//   ....[2]....
        /*6258*/ 	.word	0x00000700


	//----- nvinfo : EIATTR_COOP_GROUP_MASK_REGIDS
	.align		4
.L_29:
        /*625c*/ 	.byte	0x04, 0x29
        /*625e*/ 	.short	(.L_31 - .L_30)


	//   ....[0]....
.L_30:
        /*6260*/ 	.word	0xffffffff


	//   ....[1]....
        /*6264*/ 	.word	0xffffffff


	//   ....[2]....
        /*6268*/ 	.word	0xffffffff


	//   ....[3]....
        /*626c*/ 	.word	0xffffffff


	//   ....[4]....
        /*6270*/ 	.word	0xffffffff


	//   ....[5]....
        /*6274*/ 	.word	0xffffffff


	//----- nvinfo : EIATTR_COOP_GROUP_INSTR_OFFSETS
	.align		4
.L_31:
        /*6278*/ 	.byte	0x04, 0x28
        /*627a*/ 	.short	(.L_33 - .L_32)


	//   ....[0]....
.L_32:
        /*627c*/ 	.word	0x00000070


	//   ....[1]....
        /*6280*/ 	.word	0x00000080


	//   ....[2]....
        /*6284*/ 	.word	0x000001a0


	//   ....[3]....
        /*6288*/ 	.word	0x000003d0


	//   ....[4]....
        /*628c*/ 	.word	0x00000840


	//   ....[5]....
        /*6290*/ 	.word	0x00001410


	//----- nvinfo : EIATTR_REG_RECONFIG
	.align		4
.L_33:
        /*6294*/ 	.byte	0x01, 0x54
	.zero		2


	//----- nvinfo : EIATTR_SYSCALL_OFFSETS
	.align		4
        /*6298*/ 	.byte	0x04, 0x46
        /*629a*/ 	.short	(.L_35 - .L_34)


	//   ....[0]....
.L_34:
        /*629c*/ 	.word	0x000015c0


	//----- nvinfo : EIATTR_MBARRIER_INSTR_OFFSETS
	.align		4
.L_35:
        /*62a0*/ 	.byte	0x04, 0x39
        /*62a2*/ 	.short	(.L_37 - .L_36)


	//   ....[0]....
.L_36:
        /*62a4*/ 	.word	0x00000320
        /*62a8*/ 	.word	0x000000ff
        /*62ac*/ 	.word	0x00000000
        /*62b0*/ 	.short	0x0100
        /*62b2*/ 	.byte	0x08
	.zero		1


	//   ....[1]....
        /*62b4*/ 	.word	0x00000330
        /*62b8*/ 	.word	0x000000ff
        /*62bc*/ 	.word	0x00000020
        /*62c0*/ 	.short	0x0100
        /*62c2*/ 	.byte	0x08
	.zero		1


	//   ....[2]....
        /*62c4*/ 	.word	0x00000340
        /*62c8*/ 	.word	0x000000ff
        /*62cc*/ 	.word	0x00000008
        /*62d0*/ 	.short	0x0100
        /*62d2*/ 	.byte	0x08
	.zero		1


	//   ....[3]....
        /*62d4*/ 	.word	0x00000350
        /*62d8*/ 	.word	0x000000ff
        /*62dc*/ 	.word	0x00000028
        /*62e0*/ 	.short	0x0100
        /*62e2*/ 	.byte	0x08
	.zero		1


	//   ....[4]....
        /*62e4*/ 	.word	0x00000360
        /*62e8*/ 	.word	0x000000ff
        /*62ec*/ 	.word	0x00000010
        /*62f0*/ 	.short	0x0100
        /*62f2*/ 	.byte	0x08
	.zero		1


	//   ....[5]....
        /*62f4*/ 	.word	0x00000370
        /*62f8*/ 	.word	0x000000ff
        /*62fc*/ 	.word	0x00000030
        /*6300*/ 	.short	0x0100
        /*6302*/ 	.byte	0x08
	.zero		1


	//   ....[6]....
        /*6304*/ 	.word	0x00000380
        /*6308*/ 	.word	0x000000ff
        /*630c*/ 	.word	0x00000018
        /*6310*/ 	.short	0x0100
        /*6312*/ 	.byte	0x08
	.zero		1


	//   ....[7]....
        /*6314*/ 	.word	0x00000390
        /*6318*/ 	.word	0x000000ff
        /*631c*/ 	.word	0x00000038
        /*6320*/ 	.short	0x0100
        /*6322*/ 	.byte	0x08
	.zero		1


	//   ....[8]....
        /*6324*/ 	.word	0x00000770
        /*6328*/ 	.word	0x000000ff
        /*632c*/ 	.word	0x00000050
        /*6330*/ 	.short	0x0100
        /*6332*/ 	.byte	0x06
	.zero		1


	//   ....[9]....
        /*6334*/ 	.word	0x000007a0
        /*6338*/ 	.word	0x000000ff
        /*633c*/ 	.word	0x00000058
        /*6340*/ 	.short	0x0100
        /*6342*/ 	.byte	0x06
	.zero		1


	//   ....[10]....
        /*6344*/ 	.word	0x00001660
        /*6348*/ 	.word	0x00000003
        /*634c*/ 	.word	0x00000000
        /*6350*/ 	.short	0x010a
        /*6352*/ 	.byte	0x3f
	.zero		1


	//   ....[11]....
        /*6354*/ 	.word	0x000016a0
        /*6358*/ 	.word	0x00000003
        /*635c*/ 	.word	0x00000000
        /*6360*/ 	.short	0x010a
        /*6362*/ 	.byte	0x3f
	.zero		1


	//   ....[12]....
        /*6364*/ 	.word	0x000060a0
        /*6368*/ 	.word	0x000000ff
        /*636c*/ 	.word	0x00000000
        /*6370*/ 	.short	0x010a
        /*6372*/ 	.byte	0x08
	.zero		1


	//   ....[13]....
        /*6374*/ 	.word	0x000060e0
        /*6378*/ 	.word	0x000000ff
        /*637c*/ 	.word	0x00000000
        /*6380*/ 	.short	0x010a
        /*6382*/ 	.byte	0x08
	.zero		1


	//   ....[14]....
        /*6384*/ 	.word	0x0000c570
        /*6388*/ 	.word	0x00000004
        /*638c*/ 	.word	0x00000000
        /*6390*/ 	.short	0x0101
        /*6392*/ 	.byte	0x3f
	.zero		1


	//   ....[15]....
        /*6394*/ 	.word	0x0000c730
        /*6398*/ 	.word	0x00000000
        /*639c*/ 	.word	0x00000000
        /*63a0*/ 	.short	0x0101
        /*63a2*/ 	.byte	0x3f
	.zero		1


	//   ....[16]....
        /*63a4*/ 	.word	0x0002fb40
        /*63a8*/ 	.word	0x0000000f
        /*63ac*/ 	.word	0x00000020
        /*63b0*/ 	.short	0x010a
        /*63b2*/ 	.byte	0x3f
	.zero		1


	//   ....[17]....
        /*63b4*/ 	.word	0x0002ff50
        /*63b8*/ 	.word	0x00000002
        /*63bc*/ 	.word	0x00000058
        /*63c0*/ 	.short	0x0101
        /*63c2*/ 	.byte	0x3f
	.zero		1


	//   ....[18]....
        /*63c4*/ 	.word	0x000306f0
        /*63c8*/ 	.word	0x00000005
        /*63cc*/ 	.word	0x00000000
        /*63d0*/ 	.short	0x010a
        /*63d2*/ 	.byte	0x3f
	.zero		1


	//   ....[19]....
        /*63d4*/ 	.word	0x00030780
        /*63d8*/ 	.word	0x00000007
        /*63dc*/ 	.word	0x00000000
        /*63e0*/ 	.short	0x010a
        /*63e2*/ 	.byte	0x3f
	.zero		1


	//   ....[20]....
        /*63e4*/ 	.word	0x00030810
        /*63e8*/ 	.word	0x00000007
        /*63ec*/ 	.word	0x00000000
        /*63f0*/ 	.short	0x010a
        /*63f2*/ 	.byte	0x3f
	.zero		1


	//   ....[21]....
        /*63f4*/ 	.word	0x000308a0
        /*63f8*/ 	.word	0x00000003
        /*63fc*/ 	.word	0x00000000
        /*6400*/ 	.short	0x010a
        /*6402*/ 	.byte	0x3f
	.zero		1


	//   ....[22]....
        /*6404*/ 	.word	0x00030900
        /*6408*/ 	.word	0x00000003
        /*640c*/ 	.word	0x00000000
        /*6410*/ 	.short	0x010a
        /*6412*/ 	.byte	0x3f
	.zero		1


	//   ....[23]....
        /*6414*/ 	.word	0x00030960
        /*6418*/ 	.word	0x00000006
        /*641c*/ 	.word	0x00000000
        /*6420*/ 	.short	0x010a
        /*6422*/ 	.byte	0x3f
	.zero		1


	//   ....[24]....
        /*6424*/ 	.word	0x00030a30
        /*6428*/ 	.word	0x0000000f
        /*642c*/ 	.word	0x00000020
        /*6430*/ 	.short	0x010a
        /*6432*/ 	.byte	0x3f
	.zero		1


	//   ....[25]....
        /*6434*/ 	.word	0x00030b00
        /*6438*/ 	.word	0x00000005
        /*643c*/ 	.word	0x00000000
        /*6440*/ 	.short	0x010a
        /*6442*/ 	.byte	0x3f
	.zero		1


	//   ....[26]....
        /*6444*/ 	.word	0x00030b50
        /*6448*/ 	.word	0x00000007
        /*644c*/ 	.word	0x00000000
        /*6450*/ 	.short	0x010a
        /*6452*/ 	.byte	0x3f
	.zero		1


	//   ....[27]....
        /*6454*/ 	.word	0x00030ba0
        /*6458*/ 	.word	0x00000007
        /*645c*/ 	.word	0x00000000
        /*6460*/ 	.short	0x010a
        /*6462*/ 	.byte	0x3f
	.zero		1


	//----- nvinfo : EIATTR_NUM_MBARRIERS
	.align		4
.L_37:
        /*6464*/ 	.byte	0x03, 0x38
        /*6466*/ 	.short	0x000a


	//----- nvinfo : EIATTR_EXIT_INSTR_OFFSETS
	.align		4
        /*6468*/ 	.byte	0x04, 0x1c
        /*646a*/ 	.short	(.L_39 - .L_38)


	//   ....[0]....
.L_38:
        /*646c*/ 	.word	0x00000aa0


	//   ....[1]....
        /*6470*/ 	.word	0x00001330


	//   ....[2]....
        /*6474*/ 	.word	0x0002f1b0


	//   ....[3]....
        /*6478*/ 	.word	0x0002f7d0


	//   ....[4]....
        /*647c*/ 	.word	0x000308f0


	//----- nvinfo : EIATTR_MAX_THREADS
	.align		4
.L_39:
        /*6480*/ 	.byte	0x04, 0x05
        /*6482*/ 	.short	(.L_41 - .L_40)
.L_40:
        /*6484*/ 	.word	0x00000180
        /*6488*/ 	.word	0x00000001
        /*648c*/ 	.word	0x00000001


	//----- nvinfo : EIATTR_CRS_STACK_SIZE
	.align		4
.L_41:
        /*6490*/ 	.byte	0x04, 0x1e
        /*6492*/ 	.short	(.L_43 - .L_42)
.L_42:
        /*6494*/ 	.word	0x00000000


	//----- nvinfo : EIATTR_CBANK_PARAM_SIZE
	.align		4
.L_43:
        /*6498*/ 	.byte	0x03, 0x19
        /*649a*/ 	.short	0x0470


	//----- nvinfo : EIATTR_PARAM_CBANK
	.align		4
        /*649c*/ 	.byte	0x04, 0x0a
        /*649e*/ 	.short	(.L_45 - .L_44)
	.align		4
.L_44:
        /*64a0*/ 	.word	index@(.nv.constant0._ZN7cutlass13device_kernelINS_4gemm6kernel13GemmUniversalIN4cute5tupleIJiiiiEEENS1_10collective13CollectiveMmaINS1_34MainloopSm90TmaGmmaWarpSpecializedILi4ENS5_IJNS4_1CILi2EEENSA_ILi1EEESC_EEENS1_35KernelTmaWarpSpecializedCooperativeEEENS5_IJNSA_ILi512EEENSA_ILi256EEENSA_ILi32EEEEEENS_10bfloat16_tENS5_IJlSC_lEEESK_SL_NS4_8TiledMMAINS4_8MMA_AtomIJNS4_4SM904GMMA28MMA_64x256x16_F32BF16BF16_SSILNSP_5MajorE0ELSR_0ELNSP_7ScaleInE1ELSS_1EEEEEENS4_6LayoutISD_NS5_IJSC_NSA_ILi0EEESW_EEEEENS5_IJNS4_10UnderscoreESZ_SZ_EEEEENS4_13SM90_TMA_LOADENS4_14ComposedLayoutINS4_7SwizzleILi2ELi4ELi3EEENS4_18smem_ptr_flag_bitsILi16EEENSV_INS5_IJNSA_ILi8EEESI_EEENS5_IJSI_SC_EEEEEEEvNS4_8identityENS4_23SM90_TMA_LOAD_MULTICASTES1C_vS1D_EENS_8epilogue10collective6detail29Sm90TmaWarpSpecializedAdapterINS1H_15DefaultEpilogueISK_SL_SL_NS1G_6thread17LinearCombinationISK_Li1EffLNS1L_9ScaleType4KindE0ELNS_15FloatRoundStyleE2ESK_EENS1_15EpilogueDefaultEEEEEvvEEEEvNT_6ParamsE)
        /*64a4*/ 	.short	0x0210
        /*64a6*/ 	.short	0x0470


	//----- nvinfo : EIATTR_SW_WAR
	.align		4
.L_45:
        /*64a8*/ 	.byte	0x04, 0x36
        /*64aa*/ 	.short	(.L_47 - .L_46)
.L_46:
        /*64ac*/ 	.word	0x00000008
.L_47:


//--------------------- .nv.callgraph             --------------------------
	.section	.nv.callgraph,"",@"SHT_CUDA_CALLGRAPH"
	.align	4
	.sectionentsize	8
	.align		4
        /*0000*/ 	.word	0x00000000
	.align		4
        /*0004*/ 	.word	0xffffffff
	.align		4
        /*0008*/ 	.word	index@(_ZN7cutlass13device_kernelINS_4gemm6kernel13GemmUniversalIN4cute5tupleIJiiiiEEENS1_10collective13CollectiveMmaINS1_34MainloopSm90TmaGmmaWarpSpecializedILi4ENS5_IJNS4_1CILi2EEENSA_ILi1EEESC_EEENS1_35KernelTmaWarpSpecializedCooperativeEEENS5_IJNSA_ILi512EEENSA_ILi256EEENSA_ILi32EEEEEENS_10bfloat16_tENS5_IJlSC_lEEESK_SL_NS4_8TiledMMAINS4_8MMA_AtomIJNS4_4SM904GMMA28MMA_64x256x16_F32BF16BF16_SSILNSP_5MajorE0ELSR_0ELNSP_7ScaleInE1ELSS_1EEEEEENS4_6LayoutISD_NS5_IJSC_NSA_ILi0EEESW_EEEEENS5_IJNS4_10UnderscoreESZ_SZ_EEEEENS4_13SM90_TMA_LOADENS4_14ComposedLayoutINS4_7SwizzleILi2ELi4ELi3EEENS4_18smem_ptr_flag_bitsILi16EEENSV_INS5_IJNSA_ILi8EEESI_EEENS5_IJSI_SC_EEEEEEEvNS4_8identityENS4_23SM90_TMA_LOAD_MULTICASTES1C_vS1D_EENS_8epilogue10collective6detail29Sm90TmaWarpSpecializedAdapterINS1H_15DefaultEpilogueISK_SL_SL_NS1G_6thread17LinearCombinationISK_Li1EffLNS1L_9ScaleType4KindE0ELNS_15FloatRoundStyleE2ESK_EENS1_15EpilogueDefaultEEEEEvvEEEEvNT_6ParamsE)
	.align		4
        /*000c*/ 	.word	index@(__assertfail)
	.align		4
        /*0010*/ 	.word	0x00000000
	.align		4
        /*0014*/ 	.word	0xfffffffe
	.align		4
        /*0018*/ 	.word	0x00000000
	.align		4
        /*001c*/ 	.word	0xfffffffd
	.align		4
        /*0020*/ 	.word	0x00000000
	.align		4
        /*0024*/ 	.word	0xfffffffc


//--------------------- .nv.constant4             --------------------------
	.section	.nv.constant4,"a",@progbits
	.align	8
	.align		8
.nv.constant4:
        /*0000*/ 	.dword	__assertfail
	.align		8
        /*0008*/ 	.dword	__unnamed_1
	.align		8
        /*0010*/ 	.dword	_ZN40_INTERNAL_17eaac39_4_k_cu_6d457fa6_173144cuda3std3__45__cpo5beginE
	.align		8
        /*0018*/ 	.dword	_ZN40_INTERNAL_17eaac39_4_k_cu_6d457fa6_173144cuda3std3__45__cpo3endE
	.align		8
        /*0020*/ 	.dword	_ZN40_INTERNAL_17eaac39_4_k_cu_6d457fa6_173144cuda3std3__45__cpo6cbeginE
	.align		8
        /*0028*/ 	.dword	_ZN40_INTERNAL_17eaac39_4_k_cu_6d457fa6_173144cuda3std3__45__cpo4cendE
	.align		8
        /*0030*/ 	.dword	_ZN40_INTERNAL_17eaac39_4_k_cu_6d457fa6_173144cuda3std3__442_GLOBAL__N__17eaac39_4_k_cu_6d457fa6_173146ignoreE
	.align		8
        /*0038*/ 	.dword	_ZN40_INTERNAL_17eaac39_4_k_cu_6d457fa6_173144cuda3std3__419piecewise_constructE
	.align		8
        /*0040*/ 	.dword	_ZN40_INTERNAL_17eaac39_4_k_cu_6d457fa6_173144cuda3std3__48in_placeE
	.align		8
        /*0048*/ 	.dword	_ZN40_INTERNAL_17eaac39_4_k_cu_6d457fa6_173144cuda3std6ranges3__45__cpo4swapE
	.align		8
        /*0050*/ 	.dword	_ZN40_INTERNAL_17eaac39_4_k_cu_6d457fa6_173144cuda3std6ranges3__45__cpo9iter_moveE
	.align		8
        /*0058*/ 	.dword	_ZN40_INTERNAL_17eaac39_4_k_cu_6d457fa6_173144cute7productE
	.align		8
        /*0060*/ 	.dword	_ZN40_INTERNAL_17eaac39_4_k_cu_6d457fa6_173144cute1_E
	.align		8
        /*0068*/ 	.dword	$str$22
	.align		8
        /*0070*/ 	.dword	$str$23


//--------------------- .text._ZN7cutlass13device_kernelINS_4gemm6kernel13GemmUniversalIN4cute5tupleIJiiiiEEENS1_10collective13CollectiveMmaINS1_34MainloopSm90TmaGmmaWarpSpecializedILi4ENS5_IJNS4_1CILi2EEENSA_ILi1EEESC_EEENS1_35KernelTmaWarpSpecializedCooperativeEEENS5_IJNSA_ILi512EEENSA_ILi256EEENSA_ILi32EEEEEENS_10bfloat16_tENS5_IJlSC_lEEESK_SL_NS4_8TiledMMAINS4_8MMA_AtomIJNS4_4SM904GMMA28MMA_64x256x16_F32BF16BF16_SSILNSP_5MajorE0ELSR_0ELNSP_7ScaleInE1ELSS_1EEEEEENS4_6LayoutISD_NS5_IJSC_NSA_ILi0EEESW_EEEEENS5_IJNS4_10UnderscoreESZ_SZ_EEEEENS4_13SM90_TMA_LOADENS4_14ComposedLayoutINS4_7SwizzleILi2ELi4ELi3EEENS4_18smem_ptr_flag_bitsILi16EEENSV_INS5_IJNSA_ILi8EEESI_EEENS5_IJSI_SC_EEEEEEEvNS4_8identityENS4_23SM90_TMA_LOAD_MULTICASTES1C_vS1D_EENS_8epilogue10collective6detail29Sm90TmaWarpSpecializedAdapterINS1H_15DefaultEpilogueISK_SL_SL_NS1G_6thread17LinearCombinationISK_Li1EffLNS1L_9ScaleType4KindE0ELNS_15FloatRoundStyleE2ESK_EENS1_15EpilogueDefaultEEEEEvvEEEEvNT_6ParamsE --------------------------
	.section	.text._ZN7cutlass13device_kernelINS_4gemm6kernel13GemmUniversalIN4cute5tupleIJiiiiEEENS1_10collective13CollectiveMmaINS1_34MainloopSm90TmaGmmaWarpSpecializedILi4ENS5_IJNS4_1CILi2EEENSA_ILi1EEESC_EEENS1_35KernelTmaWarpSpecializedCooperativeEEENS5_IJNSA_ILi512EEENSA_ILi256EEENSA_ILi32EEEEEENS_10bfloat16_tENS5_IJlSC_lEEESK_SL_NS4_8TiledMMAINS4_8MMA_AtomIJNS4_4SM904GMMA28MMA_64x256x16_F32BF16BF16_SSILNSP_5MajorE0ELSR_0ELNSP_7ScaleInE1ELSS_1EEEEEENS4_6LayoutISD_NS5_IJSC_NSA_ILi0EEESW_EEEEENS5_IJNS4_10UnderscoreESZ_SZ_EEEEENS4_13SM90_TMA_LOADENS4_14ComposedLayoutINS4_7SwizzleILi2ELi4ELi3EEENS4_18smem_ptr_flag_bitsILi16EEENSV_INS5_IJNSA_ILi8EEESI_EEENS5_IJSI_SC_EEEEEEEvNS4_8identityENS4_23SM90_TMA_LOAD_MULTICASTES1C_vS1D_EENS_8epilogue10collective6detail29Sm90TmaWarpSpecializedAdapterINS1H_15DefaultEpilogueISK_SL_SL_NS1G_6thread17LinearCombinationISK_Li1EffLNS1L_9ScaleType4KindE0ELNS_15FloatRoundStyleE2ESK_EENS1_15EpilogueDefaultEEEEEvvEEEEvNT_6ParamsE,"ax",@progbits
	.align	128
.text._ZN7cutlass13device_kernelINS_4gemm6kernel13GemmUniversalIN4cute5tupleIJiiiiEEENS1_10collective13CollectiveMmaINS1_34MainloopSm90TmaGmmaWarpSpecializedILi4ENS5_IJNS4_1CILi2EEENSA_ILi1EEESC_EEENS1_35KernelTmaWarpSpecializedCooperativeEEENS5_IJNSA_ILi512EEENSA_ILi256EEENSA_ILi32EEEEEENS_10bfloat16_tENS5_IJlSC_lEEESK_SL_NS4_8TiledMMAINS4_8MMA_AtomIJNS4_4SM904GMMA28MMA_64x256x16_F32BF16BF16_SSILNSP_5MajorE0ELSR_0ELNSP_7ScaleInE1ELSS_1EEEEEENS4_6LayoutISD_NS5_IJSC_NSA_ILi0EEESW_EEEEENS5_IJNS4_10UnderscoreESZ_SZ_EEEEENS4_13SM90_TMA_LOADENS4_14ComposedLayoutINS4_7SwizzleILi2ELi4ELi3EEENS4_18smem_ptr_flag_bitsILi16EEENSV_INS5_IJNSA_ILi8EEESI_EEENS5_IJSI_SC_EEEEEEEvNS4_8identityENS4_23SM90_TMA_LOAD_MULTICASTES1C_vS1D_EENS_8epilogue10collective6detail29Sm90TmaWarpSpecializedAdapterINS1H_15DefaultEpilogueISK_SL_SL_NS1G_6thread17LinearCombinationISK_Li1EffLNS1L_9ScaleType4KindE0ELNS_15FloatRoundStyleE2ESK_EENS1_15EpilogueDefaultEEEEEvvEEEEvNT_6ParamsE:
        .type           _ZN7cutlass13device_kernelINS_4gemm6kernel13GemmUniversalIN4cute5tupleIJiiiiEEENS1_10collective13CollectiveMmaINS1_34MainloopSm90TmaGmmaWarpSpecializedILi4ENS5_IJNS4_1CILi2EEENSA_ILi1EEESC_EEENS1_35KernelTmaWarpSpecializedCooperativeEEENS5_IJNSA_ILi512EEENSA_ILi256EEENSA_ILi32EEEEEENS_10bfloat16_tENS5_IJlSC_lEEESK_SL_NS4_8TiledMMAINS4_8MMA_AtomIJNS4_4SM904GMMA28MMA_64x256x16_F32BF16BF16_SSILNSP_5MajorE0ELSR_0ELNSP_7ScaleInE1ELSS_1EEEEEENS4_6LayoutISD_NS5_IJSC_NSA_ILi0EEESW_EEEEENS5_IJNS4_10UnderscoreESZ_SZ_EEEEENS4_13SM90_TMA_LOADENS4_14ComposedLayoutINS4_7SwizzleILi2ELi4ELi3EEENS4_18smem_ptr_flag_bitsILi16EEENSV_INS5_IJNSA_ILi8EEESI_EEENS5_IJSI_SC_EEEEEEEvNS4_8identityENS4_23SM90_TMA_LOAD_MULTICASTES1C_vS1D_EENS_8epilogue10collective6detail29Sm90TmaWarpSpecializedAdapterINS1H_15DefaultEpilogueISK_SL_SL_NS1G_6thread17LinearCombinationISK_Li1EffLNS1L_9ScaleType4KindE0ELNS_15FloatRoundStyleE2ESK_EENS1_15EpilogueDefaultEEEEEvvEEEEvNT_6ParamsE,@function
        .size           _ZN7cutlass13device_kernelINS_4gemm6kernel13GemmUniversalIN4cute5tupleIJiiiiEEENS1_10collective13CollectiveMmaINS1_34MainloopSm90TmaGmmaWarpSpecializedILi4ENS5_IJNS4_1CILi2EEENSA_ILi1EEESC_EEENS1_35KernelTmaWarpSpecializedCooperativeEEENS5_IJNSA_ILi512EEENSA_ILi256EEENSA_ILi32EEEEEENS_10bfloat16_tENS5_IJlSC_lEEESK_SL_NS4_8TiledMMAINS4_8MMA_AtomIJNS4_4SM904GMMA28MMA_64x256x16_F32BF16BF16_SSILNSP_5MajorE0ELSR_0ELNSP_7ScaleInE1ELSS_1EEEEEENS4_6LayoutISD_NS5_IJSC_NSA_ILi0EEESW_EEEEENS5_IJNS4_10UnderscoreESZ_SZ_EEEEENS4_13SM90_TMA_LOADENS4_14ComposedLayoutINS4_7SwizzleILi2ELi4ELi3EEENS4_18smem_ptr_flag_bitsILi16EEENSV_INS5_IJNSA_ILi8EEESI_EEENS5_IJSI_SC_EEEEEEEvNS4_8identityENS4_23SM90_TMA_LOAD_MULTICASTES1C_vS1D_EENS_8epilogue10collective6detail29Sm90TmaWarpSpecializedAdapterINS1H_15DefaultEpilogueISK_SL_SL_NS1G_6thread17LinearCombinationISK_Li1EffLNS1L_9ScaleType4KindE0ELNS_15FloatRoundStyleE2ESK_EENS1_15EpilogueDefaultEEEEEvvEEEEvNT_6ParamsE,(.L_x_1087 - _ZN7cutlass13device_kernelINS_4gemm6kernel13GemmUniversalIN4cute5tupleIJiiiiEEENS1_10collective13CollectiveMmaINS1_34MainloopSm90TmaGmmaWarpSpecializedILi4ENS5_IJNS4_1CILi2EEENSA_ILi1EEESC_EEENS1_35KernelTmaWarpSpecializedCooperativeEEENS5_IJNSA_ILi512EEENSA_ILi256EEENSA_ILi32EEEEEENS_10bfloat16_tENS5_IJlSC_lEEESK_SL_NS4_8TiledMMAINS4_8MMA_AtomIJNS4_4SM904GMMA28MMA_64x256x16_F32BF16BF16_SSILNSP_5MajorE0ELSR_0ELNSP_7ScaleInE1ELSS_1EEEEEENS4_6LayoutISD_NS5_IJSC_NSA_ILi0EEESW_EEEEENS5_IJNS4_10UnderscoreESZ_SZ_EEEEENS4_13SM90_TMA_LOADENS4_14ComposedLayoutINS4_7SwizzleILi2ELi4ELi3EEENS4_18smem_ptr_flag_bitsILi16EEENSV_INS5_IJNSA_ILi8EEESI_EEENS5_IJSI_SC_EEEEEEEvNS4_8identityENS4_23SM90_TMA_LOAD_MULTICASTES1C_vS1D_EENS_8epilogue10collective6detail29Sm90TmaWarpSpecializedAdapterINS1H_15DefaultEpilogueISK_SL_SL_NS1G_6thread17LinearCombinationISK_Li1EffLNS1L_9ScaleType4KindE0ELNS_15FloatRoundStyleE2ESK_EENS1_15EpilogueDefaultEEEEEvvEEEEvNT_6ParamsE)
        .other          _ZN7cutlass13device_kernelINS_4gemm6kernel13GemmUniversalIN4cute5tupleIJiiiiEEENS1_10collective13CollectiveMmaINS1_34MainloopSm90TmaGmmaWarpSpecializedILi4ENS5_IJNS4_1CILi2EEENSA_ILi1EEESC_EEENS1_35KernelTmaWarpSpecializedCooperativeEEENS5_IJNSA_ILi512EEENSA_ILi256EEENSA_ILi32EEEEEENS_10bfloat16_tENS5_IJlSC_lEEESK_SL_NS4_8TiledMMAINS4_8MMA_AtomIJNS4_4SM904GMMA28MMA_64x256x16_F32BF16BF16_SSILNSP_5MajorE0ELSR_0ELNSP_7ScaleInE1ELSS_1EEEEEENS4_6LayoutISD_NS5_IJSC_NSA_ILi0EEESW_EEEEENS5_IJNS4_10UnderscoreESZ_SZ_EEEEENS4_13SM90_TMA_LOADENS4_14ComposedLayoutINS4_7SwizzleILi2ELi4ELi3EEENS4_18smem_ptr_flag_bitsILi16EEENSV_INS5_IJNSA_ILi8EEESI_EEENS5_IJSI_SC_EEEEEEEvNS4_8identityENS4_23SM90_TMA_LOAD_MULTICASTES1C_vS1D_EENS_8epilogue10collective6detail29Sm90TmaWarpSpecializedAdapterINS1H_15DefaultEpilogueISK_SL_SL_NS1G_6thread17LinearCombinationISK_Li1EffLNS1L_9ScaleType4KindE0ELNS_15FloatRoundStyleE2ESK_EENS1_15EpilogueDefaultEEEEEvvEEEEvNT_6ParamsE,@"STO_CUDA_ENTRY STV_DEFAULT"
_ZN7cutlass13device_kernelINS_4gemm6kernel13GemmUniversalIN4cute5tupleIJiiiiEEENS1_10collective13CollectiveMmaINS1_34MainloopSm90TmaGmmaWarpSpecializedILi4ENS5_IJNS4_1CILi2EEENSA_ILi1EEESC_EEENS1_35KernelTmaWarpSpecializedCooperativeEEENS5_IJNSA_ILi512EEENSA_ILi256EEENSA_ILi32EEEEEENS_10bfloat16_tENS5_IJlSC_lEEESK_SL_NS4_8TiledMMAINS4_8MMA_AtomIJNS4_4SM904GMMA28MMA_64x256x16_F32BF16BF16_SSILNSP_5MajorE0ELSR_0ELNSP_7ScaleInE1ELSS_1EEEEEENS4_6LayoutISD_NS5_IJSC_NSA_ILi0EEESW_EEEEENS5_IJNS4_10UnderscoreESZ_SZ_EEEEENS4_13SM90_TMA_LOADENS4_14ComposedLayoutINS4_7SwizzleILi2ELi4ELi3EEENS4_18smem_ptr_flag_bitsILi16EEENSV_INS5_IJNSA_ILi8EEESI_EEENS5_IJSI_SC_EEEEEEEvNS4_8identityENS4_23SM90_TMA_LOAD_MULTICASTES1C_vS1D_EENS_8epilogue10collective6detail29Sm90TmaWarpSpecializedAdapterINS1H_15DefaultEpilogueISK_SL_SL_NS1G_6thread17LinearCombinationISK_Li1EffLNS1L_9ScaleType4KindE0ELNS_15FloatRoundStyleE2ESK_EENS1_15EpilogueDefaultEEEEEvvEEEEvNT_6ParamsE:
[----:B------:R-:W0:Y:S02]  /*0000*/  LDC R1, c[0x0][0x28] ;  /* 0x00000a00ff017b82 */ /* 0x000e240000000800 */
[----:B0-----:R-:W-:Y:S01]  /*0010*/  VIADD R1, R1, 0xfffff0f8 ;  /* 0xfffff0f801017836 */ /* 0x001fe20000000000 */
[----:B------:R-:W0:Y:S01]  /*0020*/  S2R R4, SR_TID.X ;  /* 0x0000000000047919 */ /* 0x000e220000002100 */
[----:B------:R-:W-:Y:S01]  /*0030*/  ELECT P0, URZ, PT ;  /* 0x00000000003f782f */ /* 0x000fe20003800000 */
[----:B------:R-:W-:Y:S01]  /*0040*/  BSSY B0, `(.L_x_0) ;  /* 0x0000015000007945 */ /* 0x000fe20003800000 */
[--C-:B0-----:R-:W-:Y:S02]  /*0050*/  SHF.R.U32.HI R0, RZ, 0x5, R4.reuse ;  /* 0x00000005ff007819 */ /* 0x101fe40000011604 */
[----:B------:R-:W-:-:S03]  /*0060*/  SHF.R.U32.HI R2, RZ, 0x7, R4 ;  /* 0x00000007ff027819 */ /* 0x000fc60000011604 */
[----:B------:R-:W0:Y:S04]  /*0070*/  SHFL.IDX PT, R3, R0, RZ, 0x1f ;  /* 0x00001fff00037589 */ /* 0x000e2800000e0000 */
[----:B------:R-:W1:Y:S01]  /*0080*/  SHFL.IDX PT, R2, R2, RZ, 0x1f ;  /* 0x00001fff02027589 */ /* 0x000e6200000e0000 */
[----:B0-----:R-:W-:Y:S02]  /*0090*/  R2UR UR9, R3 ;  /* 0x00000000030972ca */ /* 0x001fe400000e0000 */
[----:B-1----:R-:W-:-:S11]  /*00a0*/  R2UR UR5, R2 ;  /* 0x00000000020572ca */ /* 0x002fd600000e0000 */
[----:B------:R-:W-:Y:S02]  /*00b0*/  USHF.R.S32.HI UR4, URZ, 0x1f, UR9 ;  /* 0x0000001f3f047899 */ /* 0x000fe40008011409 */
[----:B------:R-:W-:Y:S02]  /*00c0*/  ISETP.NE.OR P0, PT, RZ, UR9, !P0 ;  /* 0x00000009ff007c0c */ /* 0x000fe4000c705670 */
[----:B------:R-:W-:-:S04]  /*00d0*/  ULEA.HI UR4, UR4, UR9, URZ, 0x2 ;  /* 0x0000000904047291 */ /* 0x000fc8000f8f103f */
[----:B------:R-:W-:-:S04]  /*00e0*/  ULOP3.LUT UR4, UR4, 0xfffffffc, URZ, 0xc0, !UPT ;  /* 0xfffffffc04047892 */ /* 0x000fc8000f8ec03f */
[----:B------:R-:W-:-:S03]  /*00f0*/  UIADD3 UR9, UR9, -UR4, URZ ;  /* 0x8000000409097290 */ /* 0x000fc6000fffe03f */
[----:B------:R-:W-:Y:S09]  /*0100*/  @P0 BRA `(.L_x_1) ;  /* 0x0000000000200947 */ /* 0x000ff20003800000 */
[----:B------:R-:W-:Y:S02]  /*0110*/  ULDC.64 UR6, c[0x0][0x198] ;  /* 0x0000660000067ab9 */ /* 0x000fe40000000a00 */
[----:B------:R-:W-:Y:S02]  /*0120*/  UIADD3 UR10, UP0, UR6, 0xf0, URZ ;  /* 0x000000f0060a7890 */ /* 0x000fe4000ff1e03f */
[----:B------:R-:W-:Y:S02]  /*0130*/  UIADD3 UR6, UP1, UR6, 0x1f0, URZ ;  /* 0x000001f006067890 */ /* 0x000fe4000ff3e03f */
[----:B------:R-:W-:Y:S02]  /*0140*/  UIADD3.X UR11, URZ, UR7, URZ, UP0, !UPT ;  /* 0x000000073f0b7290 */ /* 0x000fe400087fe43f */
[----:B------:R-:W-:-:S07]  /*0150*/  UIADD3.X UR7, URZ, UR7, URZ, UP1, !UPT ;  /* 0x000000073f077290 */ /* 0x000fce0008ffe43f */
[----:B------:R0:W-:Y:S02]  /*0160*/  UTMACCTL.PF [UR10] ;  /* 0x000000000a0079b9 */ /* 0x0001e40008040000 */
[----:B------:R0:W-:Y:S02]  /*0170*/  UTMACCTL.PF [UR6] ;  /* 0x00000000060079b9 */ /* 0x0001e40008040000 */
[----:B0-----:R-:W-:Y:S01]  /*0180*/  NOP ;  /* 0x0000000000007918 */ /* 0x001fe20000000000 */
.L_x_1:
[----:B------:R-:W-:Y:S05]  /*0190*/  BSYNC B0 ;  /* 0x0000000000007941 */ /* 0x000fea0003800000 */
.L_x_0:
[----:B------:R-:W0:Y:S01]  /*01a0*/  SHFL.IDX PT, R2, R0, RZ, 0x1f ;  /* 0x00001fff00027589 */ /* 0x000e2200000e0000 */
[----:B------:R-:W-:Y:S01]  /*01b0*/  UISETP.NE.AND UP0, UPT, UR9, 0x3, UPT ;  /* 0x000000030900788c */ /* 0x000fe2000bf05270 */
[----:B------:R-:W-:Y:S01]  /*01c0*/  ISETP.NE.AND P1, PT, RZ, UR5, PT ;  /* 0x00000005ff007c0c */ /* 0x000fe2000bf25270 */
[----:B------:R-:W-:Y:S02]  /*01d0*/  UIADD3 UR16, UR5, -0x1, URZ ;  /* 0xffffffff05107890 */ /* 0x000fe4000fffe03f */
[----:B------:R-:W-:Y:S02]  /*01e0*/  UISETP.EQ.OR UP0, UPT, UR9, URZ, !UP0 ;  /* 0x0000003f0900728c */ /* 0x000fe4000c702670 */
[----:B------:R-:W-:Y:S02]  /*01f0*/  UISETP.GE.U32.AND UP1, UPT, UR16, 0x2, UPT ;  /* 0x000000021000788c */ /* 0x000fe4000bf26070 */
[----:B------:R-:W-:-:S04]  /*0200*/  UISETP.EQ.AND UP0, UPT, UR5, URZ, UP0 ;  /* 0x0000003f0500728c */ /* 0x000fc80008702270 */
[----:B------:R-:W-:-:S04]  /*0210*/  USEL UR40, URZ, 0x1, !UP0 ;  /* 0x000000013f287887 */ /* 0x000fc8000c000000 */
[----:B------:R-:W-:Y:S01]  /*0220*/  USEL UR40, UR40, 0x2, UP1 ;  /* 0x0000000228287887 */ /* 0x000fe20008800000 */
[----:B0-----:R-:W-:-:S13]  /*0230*/  ISETP.NE.AND P0, PT, R2, RZ, PT ;  /* 0x000000ff0200720c */ /* 0x001fda0003f05270 */
[----:B------:R-:W-:Y:S05]  /*0240*/  @P0 BRA `(.L_x_2) ;  /* 0x0000000000580947 */ /* 0x000fea0003800000 */
[----:B------:R-:W0:Y:S01]  /*0250*/  S2UR UR8, SR_CgaCtaId ;  /* 0x00000000000879c3 */ /* 0x000e220000008800 */
[----:B------:R-:W-:Y:S01]  /*0260*/  UMOV UR4, 0x400 ;  /* 0x0000040000047882 */ /* 0x000fe20000000000 */
[----:B------:R-:W-:Y:S01]  /*0270*/  UMOV UR5, 0x1 ;  /* 0x0000000100057882 */ /* 0x000fe20000000000 */
[----:B------:R-:W-:Y:S01]  /*0280*/  UMOV UR6, 0x4 ;  /* 0x0000000400067882 */ /* 0x000fe20000000000 */
[----:B------:R-:W-:Y:S01]  /*0290*/  ELECT P0, URZ, PT ;  /* 0x00000000003f782f */ /* 0x000fe20003800000 */
[----:B------:R-:W-:-:S04]  /*02a0*/  UIADD3 UR6, -UR6, 0x100000, URZ ;  /* 0x0010000006067890 */ /* 0x000fc8000fffe13f */
[----:B------:R-:W-:Y:S02]  /*02b0*/  USHF.L.U32 UR7, UR6, 0xb, URZ ;  /* 0x0000000b06077899 */ /* 0x000fe4000800063f */
[----:B------:R-:W-:Y:S02]  /*02c0*/  USHF.L.U32 UR6, UR6, 0x1, URZ ;  /* 0x0000000106067899 */ /* 0x000fe4000800063f */
[----:B0-----:R-:W-:Y:S02]  /*02d0*/  ULEA UR8, UR8, UR4, 0x18 ;  /* 0x0000000408087291 */ /* 0x001fe4000f8ec03f */
[----:B------:R-:W-:-:S04]  /*02e0*/  UIADD3 UR4, -UR5, 0x100000, URZ ;  /* 0x0010000005047890 */ /* 0x000fc8000fffe13f */
[----:B------:R-:W-:Y:S02]  /*02f0*/  USHF.L.U32 UR5, UR4, 0xb, URZ ;  /* 0x0000000b04057899 */ /* 0x000fe4000800063f */
[----:B------:R-:W-:Y:S01]  /*0300*/  USHF.L.U32 UR4, UR4, 0x1, URZ ;  /* 0x0000000104047899 */ /* 0x000fe2000800063f */
[----:B------:R-:W0:Y:S11]  /*0310*/  FENCE.VIEW.ASYNC.S ;  /* 0x00000000000073c6 */ /* 0x000e360000000000 */
[----:B0-----:R0:W1:Y:S01]  /*0320*/  SYNCS.EXCH.64 URZ, [UR8], UR4 ;  /* 0x00000004083f75b2 */ /* 0x0010620008000100 */
[----:B------:R0:W2:Y:S01]  /*0330*/  SYNCS.EXCH.64 URZ, [UR8+0x20], UR6 ;  /* 0x00002006083f75b2 */ /* 0x0000a20008000100 */
[----:B------:R0:W3:Y:S01]  /*0340*/  SYNCS.EXCH.64 URZ, [UR8+0x8], UR4 ;  /* 0x00000804083f75b2 */ /* 0x0000e20008000100 */
[----:B------:R0:W4:Y:S01]  /*0350*/  SYNCS.EXCH.64 URZ, [UR8+0x28], UR6 ;  /* 0x00002806083f75b2 */ /* 0x0001220008000100 */
[----:B------:R0:W0:Y:S01]  /*0360*/  SYNCS.EXCH.64 URZ, [UR8+0x10], UR4 ;  /* 0x00001004083f75b2 */ /* 0x0000220008000100 */
[----:B------:R0:W0:Y:S01]  /*0370*/  SYNCS.EXCH.64 URZ, [UR8+0x30], UR6 ;  /* 0x00003006083f75b2 */ /* 0x0000220008000100 */
[----:B------:R0:W0:Y:S01]  /*0380*/  SYNCS.EXCH.64 URZ, [UR8+0x18], UR4 ;  /* 0x00001804083f75b2 */ /* 0x0000220008000100 */
[----:B------:R0:W0:Y:S01]  /*0390*/  SYNCS.EXCH.64 URZ, [UR8+0x38], UR6 ;  /* 0x00003806083f75b2 */ /* 0x0000220008000100 */
[----:B------:R-:W-:Y:S01]  /*03a0*/  NOP ;  /* 0x0000000000007918 */ /* 0x000fe20000000000 */
.L_x_2:
[----:B------:R-:W5:Y:S01]  /*03b0*/  S2UR UR13, SR_CTAID.X ;  /* 0x00000000000d79c3 */ /* 0x000f620000002500 */
[----:B------:R-:W-:Y:S01]  /*03c0*/  SHF.R.S32.HI R3, RZ, 0x1f, R4 ;  /* 0x0000001fff037819 */ /* 0x000fe20000011404 */
[----:B------:R5:W1:Y:S01]  /*03d0*/  SHFL.IDX PT, R6, R0, RZ, 0x1f ;  /* 0x00001fff00067589 */ /* 0x000a6200000e0000 */
[----:B0-----:R-:W-:Y:S01]  /*03e0*/  ULDC UR4, c[0x0][0x150] ;  /* 0x0000540000047ab9 */ /* 0x001fe20000000800 */
[----:B------:R-:W-:Y:S02]  /*03f0*/  ELECT P0, URZ, PT ;  /* 0x00000000003f782f */ /* 0x000fe40003800000 */
[----:B------:R-:W-:Y:S01]  /*0400*/  LEA.HI R3, R3, R4, RZ, 0x7 ;  /* 0x0000000403037211 */ /* 0x000fe200078f38ff */
[----:B------:R-:W-:Y:S01]  /*0410*/  ULDC UR5, c[0x0][0x154] ;  /* 0x0000550000057ab9 */ /* 0x000fe20000000800 */
[----:B------:R-:W-:Y:S01]  /*0420*/  SHF.R.S32.HI R7, RZ, 0x1f, R2 ;  /* 0x0000001fff077819 */ /* 0x000fe20000011402 */
[----:B------:R-:W0:Y:S01]  /*0430*/  S2UR UR10, SR_CTAID.Y ;  /* 0x00000000000a79c3 */ /* 0x000e220000002600 */
[----:B------:R-:W-:Y:S01]  /*0440*/  LOP3.LUT R3, R3, 0xffffff80, RZ, 0xc0, !PT ;  /* 0xffffff8003037812 */ /* 0x000fe200078ec0ff */
[----:B------:R-:W-:Y:S01]  /*0450*/  ULDC UR8, c[0x0][0x144] ;  /* 0x0000510000087ab9 */ /* 0x000fe20000000800 */
[----:B------:R-:W-:Y:S01]  /*0460*/  LEA.HI R7, R7, R2, RZ, 0x2 ;  /* 0x0000000207077211 */ /* 0x000fe200078f10ff */
[----:B------:R-:W-:Y:S01]  /*0470*/  NOP ;  /* 0x0000000000007918 */ /* 0x000fe20000000000 */
[----:B------:R-:W-:Y:S01]  /*0480*/  NOP ;  /* 0x0000000000007918 */ /* 0x000fe20000000000 */
[----:B------:R-:W-:Y:S01]  /*0490*/  IMAD.IADD R3, R4, 0x1, -R3 ;  /* 0x0000000104037824 */ /* 0x000fe200078e0a03 */
[----:B------:R-:W-:Y:S01]  /*04a0*/  LOP3.LUT R7, R7, 0x3ffffffc, RZ, 0xc0, !PT ;  /* 0x3ffffffc07077812 */ /* 0x000fe200078ec0ff */
[----:B------:R-:W-:Y:S01]  /*04b0*/  ULDC UR11, c[0x0][0x148] ;  /* 0x00005200000b7ab9 */ /* 0x000fe20000000800 */
[----:B------:R-:W-:-:S02]  /*04c0*/  IMAD.MOV.U32 R17, RZ, RZ, 0x1 ;  /* 0x00000001ff117424 */ /* 0x000fc400078e00ff */
[----:B------:R-:W-:Y:S01]  /*04d0*/  SHF.R.S32.HI R4, RZ, 0x1f, R3 ;  /* 0x0000001fff047819 */ /* 0x000fe20000011403 */
[----:B------:R-:W-:-:S03]  /*04e0*/  IMAD.IADD R2, R2, 0x1, -R7 ;  /* 0x0000000102027824 */ /* 0x000fc600078e0a07 */
[----:B------:R-:W-:Y:S02]  /*04f0*/  LEA.HI R4, R4, R3, RZ, 0x3 ;  /* 0x0000000304047211 */ /* 0x000fe400078f18ff */
[----:B-----5:R-:W-:Y:S02]  /*0500*/  I2FP.F32.U32 R5, UR13 ;  /* 0x0000000d00057c45 */ /* 0x020fe40008201000 */
[--C-:B------:R-:W-:Y:S02]  /*0510*/  SHF.R.S32.HI R0, RZ, 0x3, R4.reuse ;  /* 0x00000003ff007819 */ /* 0x100fe40000011404 */
[----:B-1----:R-:W-:Y:S01]  /*0520*/  ISETP.NE.OR P0, PT, R6, RZ, !P0 ;  /* 0x000000ff0600720c */ /* 0x002fe20004705670 */
[----:B------:R-:W-:Y:S01]  /*0530*/  FMUL R8, R5, UR4 ;  /* 0x0000000405087c20 */ /* 0x000fe20008400000 */
[----:B------:R-:W-:-:S04]  /*0540*/  SHF.R.S32.HI R5, RZ, 0x1f, R4 ;  /* 0x0000001fff057819 */ /* 0x000fc80000011404 */
[----:B------:R-:W-:Y:S01]  /*0550*/  LEA.HI R5, R5, R0, RZ, 0x2 ;  /* 0x0000000005057211 */ /* 0x000fe200078f10ff */
[----:B------:R-:W1:Y:S03]  /*0560*/  F2I.U32.TRUNC.NTZ R8, R8 ;  /* 0x0000000800087305 */ /* 0x000e66000020f000 */
[----:B------:R-:W-:-:S03]  /*0570*/  LOP3.LUT R5, R5, 0xfffffffc, RZ, 0xc0, !PT ;  /* 0xfffffffc05057812 */ /* 0x000fc600078ec0ff */
[----:B------:R-:W-:Y:S01]  /*0580*/  VOTEU.ALL UP0, P0 ;  /* 0x00000000003f7886 */ /* 0x000fe20000000000 */
[----:B------:R-:W-:Y:S01]  /*0590*/  VOTEU.ALL UP1, P0 ;  /* 0x00000000003f7886 */ /* 0x000fe20000020000 */
[----:B------:R-:W-:Y:S01]  /*05a0*/  IMAD.IADD R5, R0, 0x1, -R5 ;  /* 0x0000000100057824 */ /* 0x000fe200078e0a05 */
[----:B0-----:R-:W-:Y:S02]  /*05b0*/  I2FP.F32.U32 R0, UR10 ;  /* 0x0000000a00007c45 */ /* 0x001fe40008201000 */
[----:B------:R-:W0:Y:S01]  /*05c0*/  @!UP0 S2UR UR7, SR_CgaCtaId ;  /* 0x00000000000789c3 */ /* 0x000e220000008800 */
[----:B------:R-:W-:Y:S01]  /*05d0*/  IMAD R2, R2, 0x4, R5 ;  /* 0x0000000402027824 */ /* 0x000fe200078e0205 */
[----:B------:R-:W-:Y:S01]  /*05e0*/  @!UP0 UMOV UR6, 0x400 ;  /* 0x0000040000068882 */ /* 0x000fe20000000000 */
[----:B------:R-:W-:Y:S01]  /*05f0*/  FMUL R4, R0, UR5 ;  /* 0x0000000500047c20 */ /* 0x000fe20008400000 */
[----:B-1----:R-:W-:Y:S02]  /*0600*/  R2UR UR4, R8 ;  /* 0x00000000080472ca */ /* 0x002fe400000e0000 */
[----:B------:R-:W-:-:S03]  /*0610*/  LEA.HI R0, R2, R2, RZ, 0x1 ;  /* 0x0000000202007211 */ /* 0x000fc600078f08ff */
[----:B------:R-:W1:Y:S01]  /*0620*/  F2I.U32.TRUNC.NTZ R4, R4 ;  /* 0x0000000400047305 */ /* 0x000e62000020f000 */
[----:B------:R-:W-:-:S05]  /*0630*/  LOP3.LUT R5, R0, 0xfffffffe, RZ, 0xc0, !PT ;  /* 0xfffffffe00057812 */ /* 0x000fca00078ec0ff */
[----:B------:R-:W-:Y:S02]  /*0640*/  IMAD.IADD R5, R2, 0x1, -R5 ;  /* 0x0000000102057824 */ /* 0x000fe400078e0a05 */
[----:B------:R-:W-:-:S04]  /*0650*/  UIADD3 UR4, -UR4, URZ, URZ ;  /* 0x0000003f04047290 */ /* 0x000fc8000fffe13f */
[----:B------:R-:W-:Y:S01]  /*0660*/  UIMAD UR8, UR8, UR4, UR13 ;  /* 0x00000004080872a4 */ /* 0x000fe2000f8e020d */
[----:B-1----:R-:W-:Y:S02]  /*0670*/  R2UR UR12, R4 ;  /* 0x00000000040c72ca */ /* 0x002fe400000e0000 */
[----:B------:R-:W-:Y:S01]  /*0680*/  UMOV UR4, 0x20 ;  /* 0x0000002000047882 */ /* 0x000fe20000000000 */
[----:B------:R-:W1:Y:S02]  /*0690*/  LDC R4, c[0x0][0x140] ;  /* 0x00005000ff047b82 */ /* 0x000e640000000800 */
[----:B------:R-:W-:Y:S01]  /*06a0*/  ISETP.NE.AND P3, PT, R5, UR8, PT ;  /* 0x0000000805007c0c */ /* 0x000fe2000bf65270 */
[----:B------:R-:W-:-:S04]  /*06b0*/  @!UP0 UIADD3 UR4, -UR4, 0x100000, URZ ;  /* 0x0010000004048890 */ /* 0x000fc8000fffe13f */
[----:B------:R-:W-:Y:S02]  /*06c0*/  @!UP0 USHF.L.U32 UR5, UR4, 0xb, URZ ;  /* 0x0000000b04058899 */ /* 0x000fe4000800063f */
[----:B------:R-:W-:Y:S01]  /*06d0*/  @!UP0 USHF.L.U32 UR4, UR4, 0x1, URZ ;  /* 0x0000000104048899 */ /* 0x000fe2000800063f */
[C---:B------:R-:W-:Y:S01]  /*06e0*/  IMAD.SHL.U32 R5, R2.reuse, 0x4, RZ ;  /* 0x0000000402057824 */ /* 0x040fe200078e00ff */
[----:B0-----:R-:W-:Y:S01]  /*06f0*/  @!UP0 ULEA UR6, UR7, UR6, 0x18 ;  /* 0x0000000607068291 */ /* 0x001fe2000f8ec03f */
[----:B------:R-:W-:Y:S01]  /*0700*/  VOTEU.ALL UP0, P0 ;  /* 0x00000000003f7886 */ /* 0x000fe20000000000 */
[----:B------:R-:W-:Y:S02]  /*0710*/  LOP3.LUT P0, RZ, R3, 0x7, RZ, 0xc0, !PT ;  /* 0x0000000703ff7812 */ /* 0x000fe4000780c0ff */
[----:B------:R-:W-:Y:S01]  /*0720*/  LOP3.LUT R156, R2, 0xc, R5, 0x78, !PT ;  /* 0x0000000c029c7812 */ /* 0x000fe200078e7805 */
[----:B------:R-:W-:-:S03]  /*0730*/  UIADD3 UR12, -UR12, URZ, URZ ;  /* 0x0000003f0c0c7290 */ /* 0x000fc6000fffe13f */
[C---:B------:R-:W-:Y:S02]  /*0740*/  ISETP.LT.U32.AND P0, PT, R156.reuse, 0x2, !P0 ;  /* 0x000000029c00780c */ /* 0x040fe40004701070 */
[----:B------:R-:W-:Y:S01]  /*0750*/  @P3 LEA.HI R0, R156, R156, RZ, 0x1 ;  /* 0x0000009c9c003211 */ /* 0x000fe200078f08ff */
[----:B------:R-:W0:Y:S02]  /*0760*/  FENCE.VIEW.ASYNC.S ;  /* 0x00000000000073c6 */ /* 0x000e240000000000 */
[----:B0-----:R-:W0:Y:S01]  /*0770*/  @!UP0 SYNCS.EXCH.64 URZ, [UR6+0x50], UR4 ;  /* 0x00005004063f85b2 */ /* 0x001e220008000100 */
[----:B------:R-:W-:Y:S02]  /*0780*/  @P3 SHF.R.S32.HI R0, RZ, 0x1, R0 ;  /* 0x00000001ff003819 */ /* 0x000fe40000011400 */
[----:B-1----:R-:W-:Y:S01]  /*0790*/  ISETP.EQ.U32.AND P2, PT, R4, 0x1, PT ;  /* 0x000000010400780c */ /* 0x002fe20003f42070 */
[----:B------:R1:W0:Y:S01]  /*07a0*/  @!UP1 SYNCS.EXCH.64 URZ, [UR6+0x58], UR4 ;  /* 0x00005804063f95b2 */ /* 0x0002220008000100 */
[----:B------:R-:W-:Y:S01]  /*07b0*/  NOP ;  /* 0x0000000000007918 */ /* 0x000fe20000000000 */
[----:B-1----:R-:W-:-:S06]  /*07c0*/  UIMAD UR4, UR11, UR12, UR10 ;  /* 0x0000000c0b0472a4 */ /* 0x002fcc000f8e020a */
[----:B------:R-:W-:Y:S02]  /*07d0*/  @P3 ISETP.NE.AND P4, PT, R0, UR4, PT ;  /* 0x0000000400003c0c */ /* 0x000fe4000bf85270 */
[----:B------:R-:W-:Y:S02]  /*07e0*/  SEL R0, RZ, 0x1, !P0 ;  /* 0x00000001ff007807 */ /* 0x000fe40004000000 */
[----:B------:R-:W-:-:S04]  /*07f0*/  @P3 SEL R17, RZ, 0x1, P4 ;  /* 0x00000001ff113807 */ /* 0x000fc80002000000 */
[----:B------:R-:W-:Y:S01]  /*0800*/  LOP3.LUT R17, R17, R0, RZ, 0xc0, !PT ;  /* 0x0000000011117212 */ /* 0x000fe200078ec0ff */
[----:B------:R-:W-:Y:S06]  /*0810*/  @!P2 BRA `(.L_x_3) ;  /* 0x000000000008a947 */ /* 0x000fec0003800000 */
[----:B0-234-:R-:W-:Y:S01]  /*0820*/  UCGABAR_ARV ;  /* 0x00000000000079c7 */ /* 0x01dfe20008000000 */
[----:B------:R-:W-:Y:S05]  /*0830*/  BRA `(.L_x_4) ;  /* 0x0000000000047947 */ /* 0x000fea0003800000 */
.L_x_3:
[----:B0-234-:R-:W-:Y:S01]  /*0840*/  NOP ;  /* 0x0000000000007918 */ /* 0x01dfe20000000000 */
.L_x_4:
[----:B------:R-:W-:Y:S01]  /*0850*/  ULDC UR4, c[0x0][0x65c] ;  /* 0x0001970000047ab9 */ /* 0x000fe20000000800 */
[----:B------:R-:W-:Y:S01]  /*0860*/  UMOV UR5, URZ ;  /* 0x0000003f00057c82 */ /* 0x000fe20008000000 */
[----:B------:R-:W-:-:S03]  /*0870*/  UISETP.NE.AND UP0, UPT, UR4, 0x1, UPT ;  /* 0x000000010400788c */ /* 0x000fc6000bf05270 */
[----:B------:R-:W-:Y:S01]  /*0880*/  UMOV UR4, UR13 ;  /* 0x0000000d00047c82 */ /* 0x000fe20008000000 */
[----:B------:R-:W-:Y:S02]  /*0890*/  UP2UR UR46, UPR, URZ, 0x1 ;  /* 0x000000013f2e7883 */ /* 0x000fe40008000000 */
[----:B------:R-:W-:Y:S02]  /*08a0*/  PLOP3.LUT P0, PT, PT, PT, UP0, 0x80, 0x0 ;  /* 0x000000000000781c */ /* 0x000fe40003f0f008 */
[----:B------:R-:W-:Y:S02]  /*08b0*/  PLOP3.LUT P3, PT, PT, PT, UP0, 0x80, 0x0 ;  /* 0x000000000000781c */ /* 0x000fe40003f6f008 */
[----:B------:R-:W-:Y:S01]  /*08c0*/  PLOP3.LUT P5, PT, PT, PT, UP0, 0x80, 0x0 ;  /* 0x000000000000781c */ /* 0x000fe20003faf008 */
[----:B------:R-:W-:Y:S01]  /*08d0*/  @UP0 ULDC UR14, c[0x0][0x10] ;  /* 0x00000400000e0ab9 */ /* 0x000fe20000000800 */
[----:B------:R-:W-:Y:S01]  /*08e0*/  @UP0 UMOV UR6, UR10 ;  /* 0x0000000a00060c82 */ /* 0x000fe20008000000 */
[----:B------:R-:W-:Y:S01]  /*08f0*/  @UP0 UMOV UR7, URZ ;  /* 0x0000003f00070c82 */ /* 0x000fe20008000000 */
[----:B------:R-:W-:Y:S01]  /*0900*/  PLOP3.LUT P4, PT, PT, PT, UP0, 0x80, 0x0 ;  /* 0x000000000000781c */ /* 0x000fe20003f8f008 */
[----:B------:R-:W-:-:S03]  /*0910*/  @UP0 UIMAD.WIDE.U32 UR14, UR13, UR14, UR6 ;  /* 0x0000000e0d0e02a5 */ /* 0x000fc6000f8e0006 */
[----:B------:R-:W-:Y:S01]  /*0920*/  @!UP0 ULDC UR7, c[0x0][0xc] ;  /* 0x0000030000078ab9 */ /* 0x000fe20000000800 */
[----:B------:R-:W-:Y:S01]  /*0930*/  @UP0 UMOV UR6, URZ ;  /* 0x0000003f00060c82 */ /* 0x000fe20008000000 */
[----:B------:R-:W-:Y:S01]  /*0940*/  @!UP0 UIMAD.WIDE.U32 UR4, UR10, UR7, UR4 ;  /* 0x000000070a0482a5 */ /* 0x000fe2000f8e0004 */
[----:B------:R-:W-:Y:S01]  /*0950*/  IMAD.U32 R2, RZ, RZ, UR14 ;  /* 0x0000000eff027e24 */ /* 0x000fe2000f8e00ff */
[----:B------:R-:W-:Y:S02]  /*0960*/  @UP0 UIADD3 UR6, UR15, UR6, URZ ;  /* 0x000000060f060290 */ /* 0x000fe4000fffe03f */
[----:B------:R-:W-:Y:S01]  /*0970*/  MOV R3, UR15 ;  /* 0x0000000f00037c02 */ /* 0x000fe20008000f00 */
[----:B------:R-:W-:Y:S02]  /*0980*/  @P0 IMAD.MOV.U32 R7, RZ, RZ, R2 ;  /* 0x000000ffff070224 */ /* 0x000fe400078e0002 */
[----:B------:R-:W-:Y:S02]  /*0990*/  IMAD.U32 R5, RZ, RZ, UR5 ;  /* 0x00000005ff057e24 */ /* 0x000fe4000f8e00ff */
[----:B------:R-:W-:-:S02]  /*09a0*/  IMAD.U32 R2, RZ, RZ, UR4 ;  /* 0x00000004ff027e24 */ /* 0x000fc4000f8e00ff */
[----:B------:R-:W-:Y:S02]  /*09b0*/  @P3 IMAD.U32 R6, RZ, RZ, UR6 ;  /* 0x00000006ff063e24 */ /* 0x000fe4000f8e00ff */
[----:B------:R-:W-:Y:S02]  /*09c0*/  @!P5 IMAD.MOV.U32 R6, RZ, RZ, R5 ;  /* 0x000000ffff06d224 */ /* 0x000fe400078e0005 */
[----:B------:R-:W-:Y:S02]  /*09d0*/  @!P4 IMAD.MOV.U32 R7, RZ, RZ, R2 ;  /* 0x000000ffff07c224 */ /* 0x000fe400078e0002 */
[----:B------:R-:W-:Y:S01]  /*09e0*/  IMAD.U32 R3, RZ, RZ, UR5 ;  /* 0x00000005ff037e24 */ /* 0x000fe2000f8e00ff */
[----:B------:R0:W-:Y:S01]  /*09f0*/  STL [R1+0x600], R6 ;  /* 0x0006000601007387 */ /* 0x0001e20000100800 */
[----:B------:R-:W-:-:S03]  /*0a00*/  IMAD.U32 R4, RZ, RZ, UR4 ;  /* 0x00000004ff047e24 */ /* 0x000fc6000f8e00ff */
[----:B------:R0:W-:Y:S01]  /*0a10*/  STL [R1+0x604], R7 ;  /* 0x0006040701007387 */ /* 0x0001e20000100800 */
[----:B------:R-:W-:Y:S05]  /*0a20*/  @!P2 BRA `(.L_x_5) ;  /* 0x00000000000ca947 */ /* 0x000fea0003800000 */
[----:B------:R-:W-:Y:S01]  /*0a30*/  UCGABAR_WAIT ;  /* 0x0000000000007dc7 */ /* 0x000fe20008000000 */
[----:B------:R-:W-:Y:S01]  /*0a40*/  CCTL.IVALL ;  /* 0x00000000ff00798f */ /* 0x000fe20002000000 */
[----:B------:R-:W-:Y:S05]  /*0a50*/  BRA `(.L_x_6) ;  /* 0x0000000000047947 */ /* 0x000fea0003800000 */
.L_x_5:
[----:B------:R-:W-:Y:S06]  /*0a60*/  BAR.SYNC.DEFER_BLOCKING 0x0 ;  /* 0x0000000000007b1d */ /* 0x000fec0000010000 */
.L_x_6:
[----:B------:R-:W-:Y:S05]  /*0a70*/  @!P1 BRA `(.L_x_7) ;  /* 0x000002e400d09947 */ /* 0x000fea0003800000 */
[----:B------:R-:W-:-:S06]  /*0a80*/  UISETP.GT.U32.AND UP0, UPT, UR16, 0x1, UPT ;  /* 0x000000011000788c */ /* 0x000fcc000bf04070 */
[----:B------:R-:W-:-:S13]  /*0a90*/  PLOP3.LUT P0, PT, PT, PT, UP0, 0x80, 0x0 ;  /* 0x000000000000781c */ /* 0x000fda0003f0f008 */
[----:B------:R-:W-:Y:S05]  /*0aa0*/  @P0 EXIT ;  /* 0x000000000000094d */ /* 0x000fea0003800000 */
[----:B------:R-:W-:Y:S01]  /*0ab0*/  ULDC.64 UR4, c[0x0][0x650] ;  /* 0x0001940000047ab9 */ /* 0x000fe20000000a00 */
[----:B------:R-:W-:Y:S01]  /*0ac0*/  UMOV UR41, 0xffffffff ;  /* 0xffffffff00297882 */ /* 0x000fe20000000000 */
[----:B------:R-:W-:Y:S01]  /*0ad0*/  ISETP.GE.U32.AND P0, PT, R7, UR4, PT ;  /* 0x0000000407007c0c */ /* 0x000fe2000bf06070 */
[----:B------:R-:W-:Y:S01]  /*0ae0*/  UMOV UR42, 0xffffffff ;  /* 0xffffffff002a7882 */ /* 0x000fe20000000000 */
[----:B------:R-:W-:Y:S01]  /*0af0*/  UMOV UR43, 0xffffffff ;  /* 0xffffffff002b7882 */ /* 0x000fe20000000000 */
[----:B------:R-:W-:Y:S02]  /*0b00*/  PRMT R0, RZ, 0x7610, R0 ;  /* 0x00007610ff007816 */ /* 0x000fe40000000000 */
[----:B------:R-:W-:-:S13]  /*0b10*/  ISETP.GE.U32.AND.EX P0, PT, R6, UR5, PT, P0 ;  /* 0x0000000506007c0c */ /* 0x000fda000bf06100 */
[----:B------:R-:W-:Y:S05]  /*0b20*/  @P0 BRA `(.L_x_8) ;  /* 0x0000000400480947 */ /* 0x000fea0003800000 */
[----:B------:R-:W-:Y:S01]  /*0b30*/  ULDC.64 UR16, c[0x0][0x628] ;  /* 0x00018a0000107ab9 */ /* 0x000fe20000000a00 */
[C---:B------:R-:W-:Y:S01]  /*0b40*/  R2UR UR19, R7.reuse ;  /* 0x00000000071372ca */ /* 0x040fe200000e0000 */
[----:B------:R-:W-:Y:S01]  /*0b50*/  ULDC UR18, c[0x0][0x630] ;  /* 0x00018c0000127ab9 */ /* 0x000fe20000000800 */
[----:B------:R-:W-:Y:S02]  /*0b60*/  ISETP.NE.U32.AND P0, PT, RZ, UR16, PT ;  /* 0x00000010ff007c0c */ /* 0x000fe4000bf05070 */
[----:B------:R-:W-:Y:S02]  /*0b70*/  R2UR UR4, R7 ;  /* 0x00000000070472ca */ /* 0x000fe400000e0000 */
[----:B------:R-:W-:Y:S02]  /*0b80*/  ISETP.NE.AND.EX P0, PT, RZ, UR17, PT, P0 ;  /* 0x00000011ff007c0c */ /* 0x000fe4000bf05300 */
[----:B------:R-:W-:-:S11]  /*0b90*/  R2UR UR5, R6 ;  /* 0x00000000060572ca */ /* 0x000fd600000e0000 */
[----:B------:R-:W-:Y:S05]  /*0ba0*/  @!P0 BRA `(.L_x_9) ;  /* 0x0000000000308947 */ /* 0x000fea0003800000 */
[----:B------:R-:W-:Y:S01]  /*0bb0*/  R2UR UR4, R7 ;  /* 0x00000000070472ca */ /* 0x000fe200000e0000 */
[----:B------:R-:W-:Y:S01]  /*0bc0*/  ULDC UR9, c[0x0][0x634] ;  /* 0x00018d0000097ab9 */ /* 0x000fe20000000800 */
[----:B------:R-:W-:-:S11]  /*0bd0*/  R2UR UR13, R6 ;  /* 0x00000000060d72ca */ /* 0x000fd600000e0000 */
[----:B------:R-:W-:-:S04]  /*0be0*/  UIADD3 UR9, UP0, UR4, UR9, URZ ;  /* 0x0000000904097290 */ /* 0x000fc8000ff1e03f */
[----:B------:R-:W-:-:S04]  /*0bf0*/  UIADD3.X UR13, URZ, UR13, URZ, UP0, !UPT ;  /* 0x0000000d3f0d7290 */ /* 0x000fc800087fe43f */
[----:B------:R-:W-:-:S04]  /*0c00*/  UIMAD.WIDE.U32 UR4, UR13, UR16, URZ ;  /* 0x000000100d0472a5 */ /* 0x000fc8000f8e003f */
[----:B------:R-:W-:Y:S02]  /*0c10*/  UIMAD.WIDE.U32 UR6, UP0, UR9, UR17, UR4 ;  /* 0x00000011090672a5 */ /* 0x000fe4000f800004 */
[----:B------:R-:W-:Y:S02]  /*0c20*/  UIMAD.WIDE.U32 UR4, UR9, UR16, URZ ;  /* 0x00000010090472a5 */ /* 0x000fe4000f8e003f */
[----:B------:R-:W-:Y:S02]  /*0c30*/  UIADD3.X UR15, URZ, URZ, URZ, UP0, !UPT ;  /* 0x0000003f3f0f7290 */ /* 0x000fe400087fe43f */
[----:B------:R-:W-:Y:S01]  /*0c40*/  UIADD3 URZ, UP0, UR5, UR6, URZ ;  /* 0x00000006053f7290 */ /* 0x000fe2000ff1e03f */
[----:B------:R-:W-:-:S03]  /*0c50*/  UMOV UR14, UR7 ;  /* 0x00000007000e7c82 */ /* 0x000fc60008000000 */
[----:B------:R-:W-:-:S12]  /*0c60*/  UIMAD.WIDE.U32.X UR4, UR13, UR17, UR14, UP0 ;  /* 0x000000110d0472a5 */ /* 0x000fd800080e040e */
.L_x_9:
[----:B------:R-:W-:Y:S01]  /*0c70*/  USHF.R.U64 UR43, UR4, UR18, UR5 ;  /* 0x00000012042b7299 */ /* 0x000fe20008001205 */
[----:B------:R-:W-:Y:S01]  /*0c80*/  R2UR UR7, R6 ;  /* 0x00000000060772ca */ /* 0x000fe200000e0000 */
[----:B------:R-:W-:Y:S02]  /*0c90*/  USHF.R.U32.HI UR4, URZ, UR18, UR5 ;  /* 0x000000123f047299 */ /* 0x000fe40008011605 */
[----:B------:R-:W-:Y:S01]  /*0ca0*/  UIADD3 UR5, UP0, URZ, -UR43, URZ ;  /* 0x8000002b3f057290 */ /* 0x000fe2000ff1e03f */
[----:B------:R-:W-:Y:S01]  /*0cb0*/  ULDC.64 UR14, c[0x0][0x620] ;  /* 0x00018800000e7ab9 */ /* 0x000fe20000000a00 */
[----:B------:R-:W-:Y:S02]  /*0cc0*/  UMOV UR6, UR19 ;  /* 0x0000001300067c82 */ /* 0x000fe40008000000 */
[----:B------:R-:W-:Y:S01]  /*0cd0*/  UIADD3.X UR4, URZ, ~UR4, URZ, UP0, !UPT ;  /* 0x800000043f047290 */ /* 0x000fe200087fe43f */
[----:B------:R-:W-:Y:S01]  /*0ce0*/  ULDC UR9, c[0x0][0x618] ;  /* 0x0001860000097ab9 */ /* 0x000fe20000000800 */
[----:B------:R-:W-:-:S02]  /*0cf0*/  UIMAD UR12, UR11, UR12, UR10 ;  /* 0x0000000c0b0c72a4 */ /* 0x000fc4000f8e020a */
[----:B------:R-:W-:Y:S02]  /*0d00*/  UIMAD UR4, UR4, UR14, URZ ;  /* 0x0000000e040472a4 */ /* 0x000fe4000f8e023f */
[----:B------:R-:W-:Y:S02]  /*0d10*/  UIMAD.WIDE.U32 UR6, UR5, UR14, UR6 ;  /* 0x0000000e050672a5 */ /* 0x000fe4000f8e0006 */
[----:B------:R-:W-:Y:S01]  /*0d20*/  UIMAD UR4, UR5, UR15, UR4 ;  /* 0x0000000f050472a4 */ /* 0x000fe2000f8e0204 */
[----:B------:R-:W-:Y:S01]  /*0d30*/  ULDC UR10, c[0x0][0x608] ;  /* 0x00018200000a7ab9 */ /* 0x000fe20000000800 */
[----:B------:R-:W-:Y:S02]  /*0d40*/  ULDC UR18, c[0x0][0x658] ;  /* 0x0001960000127ab9 */ /* 0x000fe40000000800 */
[----:B------:R-:W-:Y:S01]  /*0d50*/  UIADD3 UR7, UR7, UR4, URZ ;  /* 0x0000000407077290 */ /* 0x000fe2000fffe03f */
[----:B------:R-:W-:Y:S02]  /*0d60*/  UMOV UR11, 0xffffffff ;  /* 0xffffffff000b7882 */ /* 0x000fe40000000000 */
[----:B------:R-:W-:Y:S01]  /*0d70*/  ULDC.64 UR4, c[0x0][0x640] ;  /* 0x0001900000047ab9 */ /* 0x000fe20000000a00 */
[----:B------:R-:W-:Y:S01]  /*0d80*/  USHF.R.U64 UR16, UR6, UR9, UR7 ;  /* 0x0000000906107299 */ /* 0x000fe20008001207 */
[----:B------:R-:W-:Y:S01]  /*0d90*/  ISETP.NE.U32.AND P0, PT, RZ, UR4, PT ;  /* 0x00000004ff007c0c */ /* 0x000fe2000bf05070 */
[----:B------:R-:W-:-:S02]  /*0da0*/  USHF.R.U32.HI UR7, URZ, UR9, UR7 ;  /* 0x000000093f077299 */ /* 0x000fc40008011607 */
[----:B------:R-:W-:Y:S01]  /*0db0*/  USHF.L.U32 UR6, UR11, UR18, URZ ;  /* 0x000000120b067299 */ /* 0x000fe2000800063f */
[----:B------:R-:W-:Y:S01]  /*0dc0*/  ISETP.NE.AND.EX P0, PT, RZ, UR5, PT, P0 ;  /* 0x00000005ff007c0c */ /* 0x000fe2000bf05300 */
[----:B------:R-:W-:Y:S02]  /*0dd0*/  USHF.R.U64 UR22, UR16, UR10, UR7 ;  /* 0x0000000a10167299 */ /* 0x000fe40008001207 */
[----:B------:R-:W-:Y:S02]  /*0de0*/  USHF.R.U32.HI UR7, URZ, UR10, UR7 ;  /* 0x0000000a3f077299 */ /* 0x000fe40008011607 */
[----:B------:R-:W-:Y:S02]  /*0df0*/  UISETP.NE.AND UP1, UPT, UR46, URZ, UPT ;  /* 0x0000003f2e00728c */ /* 0x000fe4000bf25270 */
[----:B------:R-:W-:Y:S01]  /*0e00*/  USHF.R.U64 UR23, UR22, UR18, UR7 ;  /* 0x0000001216177299 */ /* 0x000fe20008001207 */
[----:B------:R-:W-:Y:S01]  /*0e10*/  ULDC UR17, c[0x0][0x600] ;  /* 0x0001800000117ab9 */ /* 0x000fe20000000800 */
[----:B------:R-:W-:-:S02]  /*0e20*/  ULOP3.LUT UR13, URZ, UR6, URZ, 0x33, !UPT ;  /* 0x000000063f0d7292 */ /* 0x000fc4000f8e333f */
[----:B------:R-:W-:Y:S02]  /*0e30*/  UIADD3 UR15, UR17, -0x1, URZ ;  /* 0xffffffff110f7890 */ /* 0x000fe4000fffe03f */
[----:B------:R-:W-:Y:S02]  /*0e40*/  USEL UR12, UR8, UR12, !UP1 ;  /* 0x0000000c080c7287 */ /* 0x000fe4000c800000 */
[----:B------:R-:W-:Y:S01]  /*0e50*/  USHF.R.U32.HI UR7, URZ, UR18, UR7 ;  /* 0x000000123f077299 */ /* 0x000fe20008011607 */
[----:B------:R-:W-:Y:S01]  /*0e60*/  ULDC UR19, c[0x0][0x648] ;  /* 0x0001920000137ab9 */ /* 0x000fe20000000800 */
[----:B------:R-:W-:Y:S01]  /*0e70*/  ULDC UR20, c[0x0][0x638] ;  /* 0x00018e0000147ab9 */ /* 0x000fe20000000800 */
[----:B------:R-:W-:Y:S01]  /*0e80*/  UMOV UR21, 0x1 ;  /* 0x0000000100157882 */ /* 0x000fe20000000000 */
[----:B------:R-:W-:Y:S01]  /*0e90*/  UMOV UR6, UR23 ;  /* 0x0000001700067c82 */ /* 0x000fe20008000000 */
[----:B------:R-:W-:Y:S07]  /*0ea0*/  @!P0 BRA `(.L_x_10) ;  /* 0x0000000000308947 */ /* 0x000fee0003800000 */
[----:B------:R-:W-:Y:S02]  /*0eb0*/  ULDC UR10, c[0x0][0x64c] ;  /* 0x00019300000a7ab9 */ /* 0x000fe40000000800 */
        /* <DEDUP_REMOVED lines=8> */
[----:B------:R-:W-:-:S07]  /*0f40*/  UIMAD.WIDE.U32.X UR4, UR14, UR5, UR10, UP0 ;  /* 0x000000050e0472a5 */ /* 0x000fce00080e040a */
[----:B------:R-:W-:Y:S01]  /*0f50*/  UMOV UR6, UR4 ;  /* 0x0000000400067c82 */ /* 0x000fe20008000000 */
[----:B------:R-:W-:-:S05]  /*0f60*/  UMOV UR7, UR5 ;  /* 0x0000000500077c82 */ /* 0x000fca0008000000 */
.L_x_10:
[----:B------:R-:W-:Y:S01]  /*0f70*/  USHF.R.U64 UR5, UR6, UR19, UR7 ;  /* 0x0000001306057299 */ /* 0x000fe20008001207 */
[----:B------:R-:W-:Y:S01]  /*0f80*/  IMAD.MOV.U32 R0, RZ, RZ, 0x1 ;  /* 0x00000001ff007424 */ /* 0x000fe200078e00ff */
[----:B------:R-:W-:Y:S02]  /*0f90*/  USHF.L.U32 UR4, UR21, UR18, URZ ;  /* 0x0000001215047299 */ /* 0x000fe4000800063f */
[----:B------:R-:W-:Y:S02]  /*0fa0*/  ULOP3.LUT UR13, UR22, UR13, URZ, 0xc0, !UPT ;  /* 0x0000000d160d7292 */ /* 0x000fe4000f8ec03f */
[----:B------:R-:W-:Y:S02]  /*0fb0*/  UIADD3 UR6, -UR5, URZ, URZ ;  /* 0x0000003f05067290 */ /* 0x000fe4000fffe13f */
[----:B------:R-:W-:Y:S02]  /*0fc0*/  UIMAD UR13, UR4, UR5, UR13 ;  /* 0x00000005040d72a4 */ /* 0x000fe4000f8e020d */
[----:B------:R-:W-:-:S02]  /*0fd0*/  ULOP3.LUT UR15, UR16, UR15, URZ, 0xc0, !UPT ;  /* 0x0000000f100f7292 */ /* 0x000fc4000f8ec03f */
[----:B------:R-:W-:Y:S01]  /*0fe0*/  UIMAD UR4, UR6, UR20, UR23 ;  /* 0x00000014060472a4 */ /* 0x000fe2000f8e0217 */
[----:B------:R-:W-:Y:S01]  /*0ff0*/  ULDC UR5, c[0x0][0x610] ;  /* 0x0001840000057ab9 */ /* 0x000fe20000000800 */
[----:B------:R-:W-:Y:S02]  /*1000*/  UISETP.NE.AND UP0, UPT, UR46, URZ, UPT ;  /* 0x0000003f2e00728c */ /* 0x000fe4000bf05270 */
[----:B------:R-:W-:Y:S02]  /*1010*/  UIMAD UR12, UR13, UR5, UR12 ;  /* 0x000000050d0c72a4 */ /* 0x000fe4000f8e020c */
[----:B------:R-:W-:-:S04]  /*1020*/  UIMAD UR4, UR4, UR17, UR15 ;  /* 0x00000011040472a4 */ /* 0x000fc8000f8e020f */
[----:B------:R-:W-:Y:S02]  /*1030*/  USEL UR42, UR4, UR12, !UP0 ;  /* 0x0000000c042a7287 */ /* 0x000fe4000c000000 */
[----:B------:R-:W-:-:S12]  /*1040*/  USEL UR41, UR12, UR4, !UP0 ;  /* 0x000000040c297287 */ /* 0x000fd8000c000000 */
.L_x_8:
[----:B------:R-:W-:-:S08]  /*1050*/  NOP ;  /* 0x0000000000007918 */ /* 0x000fd00000000000 */
[----:B------:R-:W1:Y:S02]  /*1060*/  USETMAXREG.TRY_ALLOC.CTAPOOL UP0, 0xf0 ;  /* 0x000000f0000079c8 */ /* 0x000e640008000600 */
[----:B-1----:R-:W-:-:S13]  /*1070*/  PLOP3.LUT P0, PT, PT, PT, UP0, 0x80, 0x0 ;  /* 0x000000000000781c */ /* 0x002fda0003f0f008 */
[----:B------:R-:W-:Y:S05]  /*1080*/  @!P0 BRA `(.L_x_8) ;  /* 0xfffffffc00f08947 */ /* 0x000fea000383ffff */
[----:B------:R-:W-:Y:S01]  /*1090*/  ULDC.64 UR4, c[0x0][0x598] ;  /* 0x0001660000047ab9 */ /* 0x000fe20000000a00 */
[----:B------:R-:W-:Y:S01]  /*10a0*/  ULDC.64 UR36, c[0x0][0x208] ;  /* 0x0000820000247ab9 */ /* 0x000fe20000000a00 */
[----:B------:R-:W-:-:S04]  /*10b0*/  ISETP.NE.U32.AND P0, PT, RZ, UR4, PT ;  /* 0x00000004ff007c0c */ /* 0x000fc8000bf05070 */
[----:B------:R-:W-:-:S13]  /*10c0*/  ISETP.NE.AND.EX P0, PT, RZ, UR5, PT, P0 ;  /* 0x00000005ff007c0c */ /* 0x000fda000bf05300 */
[----:B------:R-:W-:Y:S05]  /*10d0*/  @!P0 BRA `(.L_x_11) ;  /* 0x00000000001c8947 */ /* 0x000fea0003800000 */
[----:B------:R-:W1:Y:S02]  /*10e0*/  LDC.64 R2, c[0x0][0x598] ;  /* 0x00016600ff027b82 */ /* 0x000e640000000a00 */
[----:B-1----:R-:W2:Y:S02]  /*10f0*/  LDG.E.64 R2, desc[UR36][R2.64] ;  /* 0x0000002402027981 */ /* 0x002ea4000c1e1b00 */
[----:B--2---:R-:W-:-:S04]  /*1100*/  ISETP.NE.U32.AND P0, PT, R2, RZ, PT ;  /* 0x000000ff0200720c */ /* 0x004fc80003f05070 */
[----:B------:R-:W-:-:S13]  /*1110*/  ISETP.NE.AND.EX P0, PT, R3, RZ, PT, P0 ;  /* 0x000000ff0300720c */ /* 0x000fda0003f05300 */
[----:B------:R-:W-:Y:S05]  /*1120*/  @!P0 BRA `(.L_x_11) ;  /* 0x0000000000088947 */ /* 0x000fea0003800000 */
[----:B------:R1:W5:Y:S01]  /*1130*/  LD.E R2, desc[UR36][R2.64] ;  /* 0x0000002402027980 */ /* 0x000362000c101900 */
[----:B------:R-:W-:Y:S05]  /*1140*/  BRA `(.L_x_12) ;  /* 0x0000000000247947 */ /* 0x000fea0003800000 */
.L_x_11:
[----:B------:R-:W-:Y:S02]  /*1150*/  ULDC.64 UR4, c[0x0][0x588] ;  /* 0x0001620000047ab9 */ /* 0x000fe40000000a00 */
[----:B------:R-:W-:-:S04]  /*1160*/  ISETP.NE.U32.AND P0, PT, RZ, UR4, PT ;  /* 0x00000004ff007c0c */ /* 0x000fc8000bf05070 */
[----:B------:R-:W-:-:S13]  /*1170*/  ISETP.NE.AND.EX P0, PT, RZ, UR5, PT, P0 ;  /* 0x00000005ff007c0c */ /* 0x000fda000bf05300 */
[----:B------:R-:W-:Y:S05]  /*1180*/  @!P0 BRA `(.L_x_13) ;  /* 0x00000000000c8947 */ /* 0x000fea0003800000 */
[----:B------:R-:W1:Y:S02]  /*1190*/  LDC.64 R2, c[0x0][0x588] ;  /* 0x00016200ff027b82 */ /* 0x000e640000000a00 */
[----:B-1----:R2:W5:Y:S01]  /*11a0*/  LDG.E R2, desc[UR36][R2.64] ;  /* 0x0000002402027981 */ /* 0x002562000c1e1900 */
[----:B------:R-:W-:Y:S05]  /*11b0*/  BRA `(.L_x_12) ;  /* 0x0000000000087947 */ /* 0x000fea0003800000 */
.L_x_13:
[----:B------:R-:W-:Y:S02]  /*11c0*/  ULDC UR4, c[0x0][0x580] ;  /* 0x0001600000047ab9 */ /* 0x000fe40000000800 */
[----:B------:R-:W-:-:S07]  /*11d0*/  MOV R2, UR4 ;  /* 0x0000000400027c02 */ /* 0x000fce0008000f00 */
.L_x_12:
[----:B------:R-:W-:Y:S02]  /*11e0*/  ULDC.64 UR4, c[0x0][0x5a0] ;  /* 0x0001680000047ab9 */ /* 0x000fe40000000a00 */
[----:B------:R-:W-:-:S04]  /*11f0*/  ISETP.NE.U32.AND P0, PT, RZ, UR4, PT ;  /* 0x00000004ff007c0c */ /* 0x000fc8000bf05070 */
[----:B------:R-:W-:-:S13]  /*1200*/  ISETP.NE.AND.EX P0, PT, RZ, UR5, PT, P0 ;  /* 0x00000005ff007c0c */ /* 0x000fda000bf05300 */
[----:B------:R-:W-:Y:S05]  /*1210*/  @!P0 BRA `(.L_x_14) ;  /* 0x00000000001c8947 */ /* 0x000fea0003800000 */
[----:B------:R-:W3:Y:S02]  /*1220*/  LDC.64 R4, c[0x0][0x5a0] ;  /* 0x00016800ff047b82 */ /* 0x000ee40000000a00 */
[----:B---3--:R-:W3:Y:S02]  /*1230*/  LDG.E.64 R4, desc[UR36][R4.64] ;  /* 0x0000002404047981 */ /* 0x008ee4000c1e1b00 */
[----:B---3--:R-:W-:-:S04]  /*1240*/  ISETP.NE.U32.AND P0, PT, R4, RZ, PT ;  /* 0x000000ff0400720c */ /* 0x008fc80003f05070 */
[----:B------:R-:W-:-:S13]  /*1250*/  ISETP.NE.AND.EX P0, PT, R5, RZ, PT, P0 ;  /* 0x000000ff0500720c */ /* 0x000fda0003f05300 */
[----:B------:R-:W-:Y:S05]  /*1260*/  @!P0 BRA `(.L_x_14) ;  /* 0x0000000000088947 */ /* 0x000fea0003800000 */
[----:B------:R3:W5:Y:S01]  /*1270*/  LD.E R16, desc[UR36][R4.64] ;  /* 0x0000002404107980 */ /* 0x000762000c101900 */
[----:B------:R-:W-:Y:S05]  /*1280*/  BRA `(.L_x_15) ;  /* 0x0000000000247947 */ /* 0x000fea0003800000 */
.L_x_14:
[----:B------:R-:W-:Y:S02]  /*1290*/  ULDC.64 UR4, c[0x0][0x590] ;  /* 0x0001640000047ab9 */ /* 0x000fe40000000a00 */
[----:B------:R-:W-:-:S04]  /*12a0*/  ISETP.NE.U32.AND P0, PT, RZ, UR4, PT ;  /* 0x00000004ff007c0c */ /* 0x000fc8000bf05070 */
[----:B------:R-:W-:-:S13]  /*12b0*/  ISETP.NE.AND.EX P0, PT, RZ, UR5, PT, P0 ;  /* 0x00000005ff007c0c */ /* 0x000fda000bf05300 */
[----:B------:R-:W-:Y:S05]  /*12c0*/  @!P0 BRA `(.L_x_16) ;  /* 0x00000000000c8947 */ /* 0x000fea0003800000 */
[----:B------:R-:W3:Y:S02]  /*12d0*/  LDC.64 R4, c[0x0][0x590] ;  /* 0x00016400ff047b82 */ /* 0x000ee40000000a00 */
[----:B---3--:R4:W5:Y:S01]  /*12e0*/  LDG.E R16, desc[UR36][R4.64] ;  /* 0x0000002404107981 */ /* 0x008962000c1e1900 */
[----:B------:R-:W-:Y:S05]  /*12f0*/  BRA `(.L_x_15) ;  /* 0x0000000000087947 */ /* 0x000fea0003800000 */
.L_x_16:
[----:B------:R-:W-:Y:S02]  /*1300*/  ULDC UR4, c[0x0][0x584] ;  /* 0x0001610000047ab9 */ /* 0x000fe40000000800 */
[----:B------:R-:W-:-:S07]  /*1310*/  IMAD.U32 R16, RZ, RZ, UR4 ;  /* 0x00000004ff107e24 */ /* 0x000fce000f8e00ff */
.L_x_15:
[----:B------:R-:W-:-:S13]  /*1320*/  LOP3.LUT P0, RZ, R0, 0xff, RZ, 0xc0, !PT ;  /* 0x000000ff00ff7812 */ /* 0x000fda000780c0ff */
[----:B------:R-:W-:Y:S05]  /*1330*/  @!P0 EXIT ;  /* 0x000000000000894d */ /* 0x000fea0003800000 */
[----:B------:R-:W-:Y:S01]  /*1340*/  ULDC UR4, c[0x0][0x28c] ;  /* 0x0000a30000047ab9 */ /* 0x000fe20000000800 */
[----:B------:R-:W-:Y:S01]  /*1350*/  UMOV UR38, URZ ;  /* 0x0000003f00267c82 */ /* 0x000fe20008000000 */
[----:B------:R-:W-:Y:S01]  /*1360*/  UIADD3 UR4, UR4, 0x1f, URZ ;  /* 0x0000001f04047890 */ /* 0x000fe2000fffe03f */
[----:B------:R-:W-:-:S03]  /*1370*/  UMOV UR39, URZ ;  /* 0x0000003f00277c82 */ /* 0x000fc60008000000 */
[----:B------:R-:W-:-:S04]  /*1380*/  USHF.R.S32.HI UR5, URZ, 0x1f, UR4 ;  /* 0x0000001f3f057899 */ /* 0x000fc80008011404 */
[----:B------:R-:W-:-:S04]  /*1390*/  ULEA.HI UR5, UR5, UR4, URZ, 0x5 ;  /* 0x0000000405057291 */ /* 0x000fc8000f8f283f */
[----:B------:R-:W-:-:S12]  /*13a0*/  USHF.R.S32.HI UR44, URZ, 0x5, UR5 ;  /* 0x000000053f2c7899 */ /* 0x000fd80008011405 */
.L_x_1052:
[----:B------:R-:W0:Y:S01]  /*13b0*/  S2R R0, SR_TID.X ;  /* 0x0000000000007919 */ /* 0x000e220000002100 */
[----:B------:R-:W1:Y:S01]  /*13c0*/  S2UR UR6, SR_CgaCtaId ;  /* 0x00000000000679c3 */ /* 0x000e620000008800 */
[----:B------:R-:W-:Y:S02]  /*13d0*/  UMOV UR45, 0x400 ;  /* 0x00000400002d7882 */ /* 0x000fe40000000000 */
[----:B-1----:R-:W-:Y:S01]  /*13e0*/  ULEA UR45, UR6, UR45, 0x18 ;  /* 0x0000002d062d7291 */ /* 0x002fe2000f8ec03f */
[----:B0-----:R-:W-:-:S04]  /*13f0*/  LOP3.LUT R0, R0, 0x80, RZ, 0xc0, !PT ;  /* 0x0000008000007812 */ /* 0x001fc800078ec0ff */
[----:B------:R-:W-:-:S06]  /*1400*/  SHF.R.U32.HI R0, RZ, 0x7, R0 ;  /* 0x00000007ff007819 */ /* 0x000fcc0000011600 */
[----:B------:R-:W0:Y:S02]  /*1410*/  SHFL.IDX PT, R0, R0, RZ, 0x1f ;  /* 0x00001fff00007589 */ /* 0x000e2400000e0000 */
[----:B0-----:R-:W-:-:S13]  /*1420*/  R2UR UR4, R0 ;  /* 0x00000000000472ca */ /* 0x001fda00000e0000 */
[----:B------:R-:W-:-:S04]  /*1430*/  ULEA.HI UR5, UR4, UR4, URZ, 0x1 ;  /* 0x0000000404057291 */ /* 0x000fc8000f8f083f */
[----:B------:R-:W-:-:S04]  /*1440*/  ULOP3.LUT UR5, UR5, 0xffffe, URZ, 0xc0, !UPT ;  /* 0x000ffffe05057892 */ /* 0x000fc8000f8ec03f */
[----:B------:R-:W-:-:S03]  /*1450*/  UIADD3 UR5, UR4, -UR5, URZ ;  /* 0x8000000504057290 */ /* 0x000fc6000fffe03f */
[----:B------:R-:W-:Y:S01]  /*1460*/  ULDC UR4, c[0x0][0x28c] ;  /* 0x0000a30000047ab9 */ /* 0x000fe20000000800 */
[----:B------:R-:W-:Y:S01]  /*1470*/  ULEA UR5, UR5, UR45, 0xc ;  /* 0x0000002d05057291 */ /* 0x000fe2000f8e603f */
[----:B------:R-:W-:-:S03]  /*1480*/  ISETP.LT.AND P0, PT, RZ, UR4, PT ;  /* 0x00000004ff007c0c */ /* 0x000fc6000bf01270 */
[----:B------:R-:W-:-:S04]  /*1490*/  UIADD3 UR5, UR5, 0x100, URZ ;  /* 0x0000010005057890 */ /* 0x000fc8000fffe03f */
[----:B------:R-:W-:-:S04]  /*14a0*/  USHF.R.U32.HI UR5, URZ, 0x4, UR5 ;  /* 0x000000043f057899 */ /* 0x000fc80008011605 */
[----:B------:R-:W-:Y:S02]  /*14b0*/  ULOP3.LUT UR47, UR5, 0x3fff, URZ, 0xc0, !UPT ;  /* 0x00003fff052f7892 */ /* 0x000fe4000f8ec03f */
[----:B---3--:R-:W-:Y:S10]  /*14c0*/  @P0 BRA `(.L_x_17) ;  /* 0x0000000000400947 */ /* 0x008ff40003800000 */
[----:B------:R-:W-:Y:S01]  /*14d0*/  MOV R0, 0x0 ;  /* 0x0000000000007802 */ /* 0x000fe20000000f00 */
[----:B------:R-:W-:Y:S01]  /*14e0*/  ULDC.64 UR4, c[0x4][0x68] ;  /* 0x01001a0000047ab9 */ /* 0x000fe20000000a00 */
[----:B------:R-:W-:Y:S01]  /*14f0*/  ULDC.64 UR6, c[0x4][0x8] ;  /* 0x0100020000067ab9 */ /* 0x000fe20000000a00 */
[----:B---34-:R-:W-:Y:S01]  /*1500*/  IMAD.U32 R4, RZ, RZ, UR4 ;  /* 0x00000004ff047e24 */ /* 0x018fe2000f8e00ff */
[----:B------:R0:W1:Y:S01]  /*1510*/  LDC.64 R14, c[0x4][R0] ;  /* 0x01000000000e7b82 */ /* 0x0000620000000a00 */
[----:B------:R-:W-:Y:S01]  /*1520*/  IMAD.U32 R5, RZ, RZ, UR5 ;  /* 0x00000005ff057e24 */ /* 0x000fe2000f8e00ff */
[----:B------:R-:W-:Y:S01]  /*1530*/  ULDC.64 UR4, c[0x4][0x70] ;  /* 0x01001c0000047ab9 */ /* 0x000fe20000000a00 */
[----:B------:R-:W-:Y:S01]  /*1540*/  IMAD.U32 R10, RZ, RZ, UR6 ;  /* 0x00000006ff0a7e24 */ /* 0x000fe2000f8e00ff */
[----:B------:R-:W-:Y:S01]  /*1550*/  MOV R13, RZ ;  /* 0x000000ff000d7202 */ /* 0x000fe20000000f00 */
[----:B------:R-:W-:Y:S02]  /*1560*/  IMAD.U32 R6, RZ, RZ, UR4 ;  /* 0x00000004ff067e24 */ /* 0x000fe4000f8e00ff */
[----:B------:R-:W-:-:S02]  /*1570*/  IMAD.U32 R7, RZ, RZ, UR5 ;  /* 0x00000005ff077e24 */ /* 0x000fc4000f8e00ff */
[----:B------:R-:W-:Y:S02]  /*1580*/  IMAD.U32 R11, RZ, RZ, UR7 ;  /* 0x00000007ff0b7e24 */ /* 0x000fe4000f8e00ff */
[----:B------:R-:W-:Y:S02]  /*1590*/  IMAD.MOV.U32 R8, RZ, RZ, 0x1e1 ;  /* 0x000001e1ff087424 */ /* 0x000fe400078e00ff */
[----:B0-----:R-:W-:-:S07]  /*15a0*/  IMAD.MOV.U32 R12, RZ, RZ, 0x1 ;  /* 0x00000001ff0c7424 */ /* 0x001fce00078e00ff */
[----:B------:R-:W-:-:S07]  /*15b0*/  LEPC R20, `(.L_x_17) ;  /* 0x000000001014794e */ /* 0x000fce0000000000 */
[----:B-12--5:R-:W-:Y:S05]  /*15c0*/  CALL.ABS.NOINC R14 ;  /* 0x000000000e007343 */ /* 0x026fea0003c00000 */
.L_x_17:
[----:B------:R-:W-:-:S06]  /*15d0*/  ULOP3.LUT UR4, UR40, 0x1, URZ, 0xfc, !UPT ;  /* 0x0000000128047892 */ /* 0x000fcc000f8efc3f */
[----:B------:R-:W-:-:S05]  /*15e0*/  IMAD.U32 R0, RZ, RZ, UR4 ;  /* 0x00000004ff007e24 */ /* 0x000fca000f8e00ff */
[----:B------:R-:W-:-:S13]  /*15f0*/  ISETP.NE.AND P0, PT, R0, 0x3, PT ;  /* 0x000000030000780c */ /* 0x000fda0003f05270 */
[----:B------:R-:W-:Y:S05]  /*1600*/  @!P0 BRA `(.L_x_18) ;  /* 0x0000000000048947 */ /* 0x000fea0003800000 */
[----:B------:R-:W-:Y:S01]  /*1610*/  BPT.TRAP 0x1 ;  /* 0x000000040000795c */ /* 0x000fe20000300000 */
.L_x_18:
[----:B--2---:R-:W-:Y:S02]  /*1620*/  IMAD.U32 R3, RZ, RZ, UR39 ;  /* 0x00000027ff037e24 */ /* 0x004fe4000f8e00ff */
[----:B------:R-:W-:-:S03]  /*1630*/  IMAD.U32 R0, RZ, RZ, UR38 ;  /* 0x00000026ff007e24 */ /* 0x000fc6000f8e00ff */
[----:B------:R-:W-:Y:S02]  /*1640*/  LEA R3, R3, UR45, 0x3 ;  /* 0x0000002d03037c11 */ /* 0x000fe4000f8e18ff */
[----:B------:R-:W-:-:S04]  /*1650*/  SHF.L.U32 R0, R0, 0x1f, RZ ;  /* 0x0000001f00007819 */ /* 0x000fc800000006ff */
[----:B------:R0:W1:Y:S01]  /*1660*/  SYNCS.PHASECHK.TRANS64.TRYWAIT P1, [R3+URZ], R0 ;  /* 0x00000000030075a7 */ /* 0x000062000802017f */
[----:B------:R-:W-:Y:S05]  /*1670*/  @!P0 BRA `(.L_x_19) ;  /* 0x0000000000048947 */ /* 0x000fea0003800000 */
[----:B------:R-:W-:Y:S01]  /*1680*/  BPT.TRAP 0x1 ;  /* 0x000000040000795c */ /* 0x000fe20000300000 */
.L_x_19:
[----:B-1----:R-:W-:Y:S05]  /*1690*/  @P1 BRA `(.L_x_20) ;  /* 0x0000000000081947 */ /* 0x002fea0003800000 */
[----:B------:R-:W1:Y:S02]  /*16a0*/  SYNCS.PHASECHK.TRANS64.TRYWAIT P1, [R3+URZ], R0 ;  /* 0x00000000030075a7 */ /* 0x000e64000802017f */
[----:B-1----:R-:W-:Y:S05]  /*16b0*/  @!P1 BRA `(.L_x_21) ;  /* 0x000002f000909947 */ /* 0x002fea0003800000 */
.L_x_20:
[----:B------:R-:W-:-:S04]  /*16c0*/  UISETP.LT.AND UP0, UPT, UR44, 0x1, UPT ;  /* 0x000000012c00788c */ /* 0x000fc8000bf01270 */
[----:B------:R-:W-:-:S06]  /*16d0*/  USEL UR4, UR44, 0x1, UP0 ;  /* 0x000000012c047887 */ /* 0x000fcc0008000000 */
[----:B---34-:R-:W-:Y:S01]  /*16e0*/  IMAD.U32 R5, RZ, RZ, UR4 ;  /* 0x00000004ff057e24 */ /* 0x018fe2000f8e00ff */
[----:B------:R-:W-:Y:S05]  /*16f0*/  WARPSYNC.ALL ;  /* 0x0000000000007948 */ /* 0x000fea0003800000 */
[----:B------:R-:W-:-:S04]  /*1700*/  IADD3 R5, -R5, UR44, RZ ;  /* 0x0000002c05057c10 */ /* 0x000fc8000fffe1ff */
[----:B------:R-:W-:Y:S01]  /*1710*/  ISETP.GE.AND P1, PT, R5, 0x1, PT ;  /* 0x000000010500780c */ /* 0x000fe20003f26270 */
[----:B------:R-:W-:Y:S01]  /*1720*/  UIADD3 UR4, UR45, 0x20100, URZ ;  /* 0x000201002d047890 */ /* 0x000fe2000fffe03f */
[----:B------:R-:W-:Y:S01]  /*1730*/  WARPGROUP.ARRIVE ;  /* 0x00000000000079c5 */ /* 0x000fe20000000000 */
[----:B------:R-:W-:Y:S01]  /*1740*/  UMOV UR9, 0x80000020 ;  /* 0x8000002000097882 */ /* 0x000fe20000000000 */
[----:B------:R-:W-:Y:S01]  /*1750*/  UMOV UR11, 0x80000020 ;  /* 0x80000020000b7882 */ /* 0x000fe20000000000 */
[----:B------:R-:W-:Y:S01]  /*1760*/  USHF.R.U32.HI UR4, URZ, 0x4, UR4 ;  /* 0x000000043f047899 */ /* 0x000fe20008011604 */
[----:B------:R-:W-:Y:S03]  /*1770*/  STL [R1+0xacc], R17 ;  /* 0x000acc1101007387 */ /* 0x000fe60000100800 */
[----:B------:R-:W-:Y:S01]  /*1780*/  ULOP3.LUT UR5, UR4, 0x3fff, URZ, 0xc0, !UPT ;  /* 0x00003fff04057892 */ /* 0x000fe2000f8ec03f */
[----:B-----5:R-:W-:Y:S01]  /*1790*/  STL [R1+0xac8], R16 ;  /* 0x000ac81001007387 */ /* 0x020fe20000100800 */
[----:B------:R-:W-:-:S02]  /*17a0*/  ULOP3.LUT UR4, UR47, 0x10000, URZ, 0xfc, !UPT ;  /* 0x000100002f047892 */ /* 0x000fc4000f8efc3f */
[----:B------:R-:W-:Y:S01]  /*17b0*/  ULOP3.LUT UR5, UR5, 0x10000, URZ, 0xfc, !UPT ;  /* 0x0001000005057892 */ /* 0x000fe2000f8efc3f */
[----:B------:R-:W-:Y:S01]  /*17c0*/  STL [R1+0xac4], R5 ;  /* 0x000ac40501007387 */ /* 0x000fe20000100800 */
[----:B------:R-:W-:Y:S02]  /*17d0*/  ULEA UR6, UR39, UR4, 0xb ;  /* 0x0000000427067291 */ /* 0x000fe4000f8e583f */
[----:B------:R-:W-:Y:S01]  /*17e0*/  ULEA UR7, UR39, UR5, 0xa ;  /* 0x0000000527077291 */ /* 0x000fe2000f8e503f */
[----:B------:R-:W-:Y:S04]  /*17f0*/  STL [R1+0xac0], R2 ;  /* 0x000ac00201007387 */ /* 0x000fe80000100800 */
[----:B------:R-:W-:Y:S02]  /*1800*/  UMOV UR8, UR6 ;  /* 0x0000000600087c82 */ /* 0x000fe40008000000 */
[----:B------:R-:W-:-:S02]  /*1810*/  UMOV UR10, UR7 ;  /* 0x00000007000a7c82 */ /* 0x000fc40008000000 */
[----:B------:R-:W-:Y:S01]  /*1820*/  HGMMA.64x256x16.F32.BF16 R20, gdesc[UR8], RZ, !UPT, gsb0 ;  /* 0x03e00000081479f0 */ /* 0x000fe2000c0018ff */
[----:B------:R-:W-:Y:S01]  /*1830*/  UIADD3 UR8, UR6, 0x200, URZ ;  /* 0x0000020006087890 */ /* 0x000fe2000fffe03f */
[----:B------:R-:W-:Y:S01]  /*1840*/  UMOV UR9, 0x80000020 ;  /* 0x8000002000097882 */ /* 0x000fe20000000000 */
[----:B------:R-:W-:Y:S02]  /*1850*/  WARPGROUP.DEPBAR.LE gsb0, 0x0 ;  /* 0x00008000000079c5 */ /* 0x000fe40000010000 */
[----:B------:R-:W-:Y:S01]  /*1860*/  STL.64 [R1+0x400], R20 ;  /* 0x0004001401007387 */ /* 0x000fe20000100a00 */
[----:B------:R-:W-:Y:S01]  /*1870*/  IMAD.MOV.U32 R235, RZ, RZ, R130 ;  /* 0x000000ffffeb7224 */ /* 0x000fe200078e0082 */
[----:B------:R-:W-:Y:S01]  /*1880*/  MOV R231, R134 ;  /* 0x0000008600e77202 */ /* 0x000fe20000000f00 */
[----:B------:R-:W-:Y:S01]  /*1890*/  IMAD.MOV.U32 R234, RZ, RZ, R131 ;  /* 0x000000ffffea7224 */ /* 0x000fe200078e0083 */
[----:B------:R-:W-:Y:S01]  /*18a0*/  STL.64 [R1+0x408], R22 ;  /* 0x0004081601007387 */ /* 0x000fe20000100a00 */
[----:B------:R-:W-:Y:S01]  /*18b0*/  IMAD.MOV.U32 R233, RZ, RZ, R132 ;  /* 0x000000ffffe97224 */ /* 0x000fe200078e0084 */
[----:B------:R-:W-:Y:S01]  /*18c0*/  MOV R222, R143 ;  /* 0x0000008f00de7202 */ /* 0x000fe20000000f00 */
[----:B------:R-:W-:Y:S01]  /*18d0*/  IMAD.MOV.U32 R232, RZ, RZ, R133 ;  /* 0x000000ffffe87224 */ /* 0x000fe200078e0085 */
[----:B------:R-:W-:Y:S01]  /*18e0*/  STL.64 [R1+0x410], R24 ;  /* 0x0004101801007387 */ /* 0x000fe20000100a00 */
[----:B------:R-:W-:-:S02]  /*18f0*/  IMAD.MOV.U32 R230, RZ, RZ, R135 ;  /* 0x000000ffffe67224 */ /* 0x000fc400078e0087 */
[----:B------:R-:W-:Y:S01]  /*1900*/  IMAD.MOV.U32 R229, RZ, RZ, R136 ;  /* 0x000000ffffe57224 */ /* 0x000fe200078e0088 */
[----:B------:R-:W-:Y:S01]  /*1910*/  STL.64 [R1+0x418], R26 ;  /* 0x0004181a01007387 */ /* 0x000fe20000100a00 */
[----:B------:R-:W-:Y:S02]  /*1920*/  IMAD.MOV.U32 R228, RZ, RZ, R137 ;  /* 0x000000ffffe47224 */ /* 0x000fe400078e0089 */
[----:B------:R-:W-:Y:S01]  /*1930*/  IMAD.MOV.U32 R227, RZ, RZ, R138 ;  /* 0x000000ffffe37224 */ /* 0x000fe200078e008a */
[----:B------:R-:W-:Y:S01]  /*1940*/  STL.64 [R1+0x420], R28 ;  /* 0x0004201c01007387 */ /* 0x000fe20000100a00 */
[----:B------:R-:W-:Y:S02]  /*1950*/  IMAD.MOV.U32 R226, RZ, RZ, R139 ;  /* 0x000000ffffe27224 */ /* 0x000fe400078e008b */
        /* <DEDUP_REMOVED lines=10> */
[----:B------:R-:W-:Y:S04]  /*1a00*/  STL.64 [R1+0x440], R36 ;  /* 0x0004402401007387 */ /* 0x000fe80000100a00 */
        /* <DEDUP_REMOVED lines=45> */
[----:B------:R2:W-:Y:S04]  /*1ce0*/  STL.64 [R1+0x5b0], R128 ;  /* 0x0005b08001007387 */ /* 0x0005e80000100a00 */
[----:B------:R-:W-:Y:S04]  /*1cf0*/  STL [R1+0xb14], R218 ;  /* 0x000b14da01007387 */ /* 0x000fe80000100800 */
[----:B------:R-:W-:Y:S01]  /*1d00*/  STL [R1+0xb10], R219 ;  /* 0x000b10db01007387 */ /* 0x000fe20000100800 */
[----:B--2---:R-:W-:-:S03]  /*1d10*/  WARPGROUP.ARRIVE ;  /* 0x00000000000079c5 */ /* 0x004fc60000000000 */
[----:B------:R-:W-:Y:S04]  /*1d20*/  STL [R1+0xb0c], R220 ;  /* 0x000b0cdc01007387 */ /* 0x000fe80000100800 */
[----:B------:R-:W-:Y:S01]  /*1d30*/  STL [R1+0xb08], R221 ;  /* 0x000b08dd01007387 */ /* 0x000fe20000100800 */
[----:B------:R-:W-:Y:S01]  /*1d40*/  HGMMA.64x256x16.F32.BF16 R20, gdesc[UR8], RZ, !UPT, gsb0 ;  /* 0x03e00000081479f0 */ /* 0x000fe2000c0018ff */
[----:B------:R-:W-:Y:S02]  /*1d50*/  UIADD3 UR8, UR6, 0x400, URZ ;  /* 0x0000040006087890 */ /* 0x000fe4000fffe03f */
[----:B------:R-:W-:Y:S01]  /*1d60*/  STL [R1+0xb04], R222 ;  /* 0x000b04de01007387 */ /* 0x000fe20000100800 */
[----:B------:R-:W-:-:S03]  /*1d70*/  UMOV UR9, 0x80000020 ;  /* 0x8000002000097882 */ /* 0x000fc60000000000 */
[----:B------:R-:W-:Y:S04]  /*1d80*/  STL [R1+0xb00], R223 ;  /* 0x000b00df01007387 */ /* 0x000fe80000100800 */
        /* <DEDUP_REMOVED lines=11> */
[----:B------:R-:W-:Y:S01]  /*1e40*/  STL [R1+0xad0], R235 ;  /* 0x000ad0eb01007387 */ /* 0x000fe20000100800 */
[----:B------:R-:W-:-:S03]  /*1e50*/  WARPGROUP.DEPBAR.LE gsb0, 0x0 ;  /* 0x00008000000079c5 */ /* 0x000fc60000010000 */
        /* <DEDUP_REMOVED lines=65> */
[----:B------:R2:W-:Y:S02]  /*2270*/  STL.64 [R1+0x3e8], R142 ;  /* 0x0003e88e01007387 */ /* 0x0005e40000100a00 */
[----:B--2---:R-:W-:-:S06]  /*2280*/  WARPGROUP.ARRIVE ;  /* 0x00000000000079c5 */ /* 0x004fcc0000000000 */
[----:B------:R-:W-:Y:S01]  /*2290*/  HGMMA.64x256x16.F32.BF16 R24, gdesc[UR8], RZ, !UPT, gsb0 ;  /* 0x03e00000081879f0 */ /* 0x000fe2000c0018ff */
[----:B------:R-:W-:Y:S01]  /*22a0*/  UIADD3 UR8, UR6, 0x600, URZ ;  /* 0x0000060006087890 */ /* 0x000fe2000fffe03f */
[----:B------:R-:W-:Y:S01]  /*22b0*/  UMOV UR9, 0x80000020 ;  /* 0x8000002000097882 */ /* 0x000fe20000000000 */
[----:B------:R-:W-:Y:S02]  /*22c0*/  WARPGROUP.DEPBAR.LE gsb0, 0x0 ;  /* 0x00008000000079c5 */ /* 0x000fe40000010000 */
[----:B------:R-:W-:Y:S01]  /*22d0*/  STL.64 [R1], R24 ;  /* 0x0000001801007387 */ /* 0x000fe20000100a00 */
[----:B------:R-:W-:Y:S01]  /*22e0*/  MOV R218, R50 ;  /* 0x0000003200da7202 */ /* 0x000fe20000000f00 */
[----:B------:R-:W-:Y:S01]  /*22f0*/  IMAD.MOV.U32 R219, RZ, RZ, R51 ;  /* 0x000000ffffdb7224 */ /* 0x000fe200078e0033 */
[----:B------:R-:W-:Y:S01]  /*2300*/  MOV R227, R59 ;  /* 0x0000003b00e37202 */ /* 0x000fe20000000f00 */
        /* <DEDUP_REMOVED lines=43> */
[----:B------:R2:W-:Y:S01]  /*25c0*/  STL.64 [R1+0x60], R48 ;  /* 0x0000603001007387 */ /* 0x0005e20000100a00 */
[----:B------:R-:W-:Y:S02]  /*25d0*/  IMAD.MOV.U32 R160, RZ, RZ, R76 ;  /* 0x000000ffffa07224 */ /* 0x000fe400078e004c */
[----:B------:R-:W-:Y:S01]  /*25e0*/  IMAD.MOV.U32 R162, RZ, RZ, R78 ;  /* 0x000000ffffa27224 */ /* 0x000fe200078e004e */
[----:B------:R-:W-:Y:S01]  /*25f0*/  STL [R1+0x6b8], R156 ;  /* 0x0006b89c01007387 */ /* 0x000fe20000100800 */
[----:B------:R-:W-:Y:S02]  /*2600*/  IMAD.MOV.U32 R163, RZ, RZ, R79 ;  /* 0x000000ffffa37224 */ /* 0x000fe400078e004f */
[----:B------:R-:W-:Y:S02]  /*2610*/  IMAD.MOV.U32 R164, RZ, RZ, R80 ;  /* 0x000000ffffa47224 */ /* 0x000fe400078e0050 */
[----:B------:R-:W-:-:S02]  /*2620*/  IMAD.MOV.U32 R165, RZ, RZ, R81 ;  /* 0x000000ffffa57224 */ /* 0x000fc400078e0051 */
[----:B------:R-:W-:Y:S02]  /*2630*/  IMAD.MOV.U32 R166, RZ, RZ, R82 ;  /* 0x000000ffffa67224 */ /* 0x000fe400078e0052 */
[----:B------:R-:W-:Y:S02]  /*2640*/  IMAD.MOV.U32 R167, RZ, RZ, R83 ;  /* 0x000000ffffa77224 */ /* 0x000fe400078e0053 */
[----:B------:R-:W-:Y:S02]  /*2650*/  IMAD.MOV.U32 R168, RZ, RZ, R84 ;  /* 0x000000ffffa87224 */ /* 0x000fe400078e0054 */
        /* <DEDUP_REMOVED lines=57> */
[----:B01----:R-:W-:Y:S02]  /*29f0*/  IMAD.MOV.U32 R3, RZ, RZ, R150 ;  /* 0x000000ffff037224 */ /* 0x003fe400078e0096 */
[----:B------:R-:W-:Y:S02]  /*2a00*/  IMAD.MOV.U32 R0, RZ, RZ, R151 ;  /* 0x000000ffff007224 */ /* 0x000fe400078e0097 */
[----:B--2---:R-:W-:-:S06]  /*2a10*/  WARPGROUP.ARRIVE ;  /* 0x00000000000079c5 */ /* 0x004fcc0000000000 */
[----:B------:R-:W-:Y:S03]  /*2a20*/  HGMMA.64x256x16.F32.BF16 R24, gdesc[UR8], RZ, !UPT, gsb0 ;  /* 0x03e00000081879f0 */ /* 0x000fe6000c0018ff */
[----:B------:R-:W-:Y:S02]  /*2a30*/  WARPGROUP.DEPBAR.LE gsb0, 0x0 ;  /* 0x00008000000079c5 */ /* 0x000fe40000010000 */
        /* <DEDUP_REMOVED lines=22> */
[----:B0-----:R-:W2:Y:S04]  /*2ba0*/  LDL.LU R108, [R1] ;  /* 0x00000000016c7983 */ /* 0x001ea80000300800 */
[----:B------:R-:W2:Y:S04]  /*2bb0*/  LDL.LU R109, [R1+0x4] ;  /* 0x00000400016d7983 */ /* 0x000ea80000300800 */
[----:B------:R-:W3:Y:S04]  /*2bc0*/  LDL.LU R110, [R1+0x8] ;  /* 0x00000800016e7983 */ /* 0x000ee80000300800 */
[----:B------:R-:W3:Y:S04]  /*2bd0*/  LDL.LU R111, [R1+0xc] ;  /* 0x00000c00016f7983 */ /* 0x000ee80000300800 */
[----:B------:R-:W4:Y:S04]  /*2be0*/  LDL.LU R112, [R1+0x10] ;  /* 0x0000100001707983 */ /* 0x000f280000300800 */
[----:B------:R-:W4:Y:S04]  /*2bf0*/  LDL.LU R113, [R1+0x14] ;  /* 0x0000140001717983 */ /* 0x000f280000300800 */
[----:B------:R-:W2:Y:S04]  /*2c00*/  LDL.LU R114, [R1+0x18] ;  /* 0x0000180001727983 */ /* 0x000ea80000300800 */
        /* <DEDUP_REMOVED lines=18> */
[----:B------:R-:W2:Y:S01]  /*2d30*/  LDL.LU R133, [R1+0x64] ;  /* 0x0000640001857983 */ /* 0x000ea20000300800 */
[----:B------:R-:W-:-:S02]  /*2d40*/  IMAD.MOV.U32 R134, RZ, RZ, R218 ;  /* 0x000000ffff867224 */ /* 0x000fc400078e00da */
[----:B------:R-:W-:Y:S01]  /*2d50*/  IMAD.MOV.U32 R135, RZ, RZ, R219 ;  /* 0x000000ffff877224 */ /* 0x000fe200078e00db */
[----:B------:R-:W3:Y:S01]  /*2d60*/  LDL.LU R218, [R1+0xb14] ;  /* 0x000b140001da7983 */ /* 0x000ee20000300800 */
[----:B------:R-:W-:Y:S02]  /*2d70*/  IMAD.MOV.U32 R136, RZ, RZ, R220 ;  /* 0x000000ffff887224 */ /* 0x000fe400078e00dc */
[----:B------:R-:W-:Y:S01]  /*2d80*/  IMAD.MOV.U32 R137, RZ, RZ, R221 ;  /* 0x000000ffff897224 */ /* 0x000fe200078e00dd */
[----:B------:R-:W3:Y:S01]  /*2d90*/  LDL.LU R219, [R1+0xb10] ;  /* 0x000b100001db7983 */ /* 0x000ee20000300800 */
[----:B------:R-:W-:-:S03]  /*2da0*/  IMAD.MOV.U32 R138, RZ, RZ, R222 ;  /* 0x000000ffff8a7224 */ /* 0x000fc600078e00de */
[----:B------:R-:W3:Y:S01]  /*2db0*/  LDL.LU R220, [R1+0xb0c] ;  /* 0x000b0c0001dc7983 */ /* 0x000ee20000300800 */
[----:B------:R-:W-:Y:S01]  /*2dc0*/  IMAD.MOV.U32 R139, RZ, RZ, R223 ;  /* 0x000000ffff8b7224 */ /* 0x000fe200078e00df */
[----:B------:R-:W-:Y:S02]  /*2dd0*/  MOV R140, R224 ;  /* 0x000000e0008c7202 */ /* 0x000fe40000000f00 */
[----:B------:R-:W3:Y:S01]  /*2de0*/  LDL.LU R221, [R1+0xb08] ;  /* 0x000b080001dd7983 */ /* 0x000ee20000300800 */
[----:B------:R-:W-:-:S03]  /*2df0*/  IMAD.MOV.U32 R141, RZ, RZ, R225 ;  /* 0x000000ffff8d7224 */ /* 0x000fc600078e00e1 */
        /* <DEDUP_REMOVED lines=15> */
[----:B------:R-:W-:Y:S01]  /*2ef0*/  IMAD.MOV.U32 R150, RZ, RZ, R234 ;  /* 0x000000ffff967224 */ /* 0x000fe200078e00ea */
[----:B------:R-:W-:Y:S01]  /*2f00*/  MOV R149, R233 ;  /* 0x000000e900957202 */ /* 0x000fe20000000f00 */
[----:B------:R-:W-:Y:S01]  /*2f10*/  IMAD.MOV.U32 R151, RZ, RZ, R235 ;  /* 0x000000ffff977224 */ /* 0x000fe200078e00eb */
[----:B------:R-:W3:Y:S04]  /*2f20*/  LDL.LU R230, [R1+0xae4] ;  /* 0x000ae40001e67983 */ /* 0x000ee80000300800 */
[----:B------:R-:W3:Y:S04]  /*2f30*/  LDL.LU R231, [R1+0xae0] ;  /* 0x000ae00001e77983 */ /* 0x000ee80000300800 */
[----:B------:R-:W3:Y:S04]  /*2f40*/  LDL.LU R232, [R1+0xadc] ;  /* 0x000adc0001e87983 */ /* 0x000ee80000300800 */
[----:B------:R-:W3:Y:S04]  /*2f50*/  LDL.LU R233, [R1+0xad8] ;  /* 0x000ad80001e97983 */ /* 0x000ee80000300800 */
[----:B------:R-:W3:Y:S04]  /*2f60*/  LDL.LU R234, [R1+0xad4] ;  /* 0x000ad40001ea7983 */ /* 0x000ee80000300800 */
[----:B------:R-:W3:Y:S04]  /*2f70*/  LDL.LU R235, [R1+0xad0] ;  /* 0x000ad00001eb7983 */ /* 0x000ee80000300800 */
        /* <DEDUP_REMOVED lines=9> */
[----:B--2---:R-:W-:Y:S04]  /*3010*/  STL.64 [R1+0x870], R132 ;  /* 0x0008708401007387 */ /* 0x004fe80000100a00 */
[----:B----4-:R-:W-:Y:S04]  /*3020*/  STL.64 [R1+0x868], R130 ;  /* 0x0008688201007387 */ /* 0x010fe80000100a00 */
[----:B---3--:R-:W-:Y:S04]  /*3030*/  STL.64 [R1+0x860], R128 ;  /* 0x0008608001007387 */ /* 0x008fe80000100a00 */
        /* <DEDUP_REMOVED lines=52> */
[----:B0-----:R-:W2:Y:S04]  /*3380*/  LDL.LU R24, [R1+0x200] ;  /* 0x0002000001187983 */ /* 0x001ea80000300800 */
        /* <DEDUP_REMOVED lines=122> */
[----:B------:R-:W3:Y:S01]  /*3b30*/  LDL.LU R147, [R1+0x3ec] ;  /* 0x0003ec0001937983 */ /* 0x000ee20000300800 */
[----:B------:R-:W-:-:S02]  /*3b40*/  IMAD.MOV.U32 R148, RZ, RZ, R17 ;  /* 0x000000ffff947224 */ /* 0x000fc400078e0011 */
[----:B------:R-:W-:Y:S01]  /*3b50*/  IMAD.MOV.U32 R150, RZ, RZ, R5 ;  /* 0x000000ffff967224 */ /* 0x000fe200078e0005 */
[----:B------:R0:W5:Y:S01]  /*3b60*/  LDL.LU R17, [R1+0xacc] ;  /* 0x000acc0001117983 */ /* 0x0001620000300800 */
[----:B------:R-:W-:Y:S02]  /*3b70*/  IMAD.MOV.U32 R151, RZ, RZ, R2 ;  /* 0x000000ffff977224 */ /* 0x000fe400078e0002 */
[----:B------:R-:W-:Y:S02]  /*3b80*/  IMAD.MOV.U32 R149, RZ, RZ, R16 ;  /* 0x000000ffff957224 */ /* 0x000fe400078e0010 */
[----:B------:R0:W5:Y:S04]  /*3b90*/  LDL.LU R16, [R1+0xac8] ;  /* 0x000ac80001107983 */ /* 0x0001680000300800 */
[----:B------:R0:W5:Y:S04]  /*3ba0*/  LDL.LU R5, [R1+0xac4] ;  /* 0x000ac40001057983 */ /* 0x0001680000300800 */
[----:B------:R0:W5:Y:S04]  /*3bb0*/  LDL.LU R2, [R1+0xac0] ;  /* 0x000ac00001027983 */ /* 0x0001680000300800 */
[----:B------:R-:W-:Y:S04]  /*3bc0*/  STL.64 [R1+0xab8], R150 ;  /* 0x000ab89601007387 */ /* 0x000fe80000100a00 */
[----:B------:R-:W-:Y:S04]  /*3bd0*/  STL.64 [R1+0xab0], R148 ;  /* 0x000ab09401007387 */ /* 0x000fe80000100a00 */
[----:B---3--:R-:W-:Y:S04]  /*3be0*/  STL.64 [R1+0xaa8], R146 ;  /* 0x000aa89201007387 */ /* 0x008fe80000100a00 */
[----:B--2---:R-:W-:Y:S04]  /*3bf0*/  STL.64 [R1+0xaa0], R144 ;  /* 0x000aa09001007387 */ /* 0x004fe80000100a00 */
[----:B----4-:R-:W-:Y:S04]  /*3c00*/  STL.64 [R1+0xa98], R142 ;  /* 0x000a988e01007387 */ /* 0x010fe80000100a00 */
        /* <DEDUP_REMOVED lines=59> */
[----:B-1----:R-:W2:Y:S04]  /*3fc0*/  LDL.LU R24, [R1+0x400] ;  /* 0x0004000001187983 */ /* 0x002ea80000300800 */
[----:B------:R-:W2:Y:S04]  /*3fd0*/  LDL.LU R25, [R1+0x404] ;  /* 0x0004040001197983 */ /* 0x000ea80000300800 */
        /* <DEDUP_REMOVED lines=107> */
[----:B------:R-:W2:Y:S01]  /*4690*/  LDL.LU R133, [R1+0x5b4] ;  /* 0x0005b40001857983 */ /* 0x000ea20000300800 */
[----:B------:R-:W-:Y:S01]  /*46a0*/  IMAD.MOV.U32 R134, RZ, RZ, R235 ;  /* 0x000000ffff867224 */ /* 0x000fe200078e00eb */
[----:B------:R-:W-:Y:S01]  /*46b0*/  MOV R136, R233 ;  /* 0x000000e900887202 */ /* 0x000fe20000000f00 */
[----:B------:R-:W-:Y:S01]  /*46c0*/  IMAD.MOV.U32 R135, RZ, RZ, R234 ;  /* 0x000000ffff877224 */ /* 0x000fe200078e00ea */
[----:B------:R-:W-:Y:S01]  /*46d0*/  MOV R145, R224 ;  /* 0x000000e000917202 */ /* 0x000fe20000000f00 */
[----:B------:R-:W-:Y:S01]  /*46e0*/  IMAD.MOV.U32 R137, RZ, RZ, R232 ;  /* 0x000000ffff897224 */ /* 0x000fe200078e00e8 */
[----:B------:R-:W-:Y:S01]  /*46f0*/  UIADD3 UR8, UR6, 0x2, URZ ;  /* 0x0000000206087890 */ /* 0x000fe2000fffe03f */
[----:B------:R-:W-:Y:S01]  /*4700*/  IMAD.MOV.U32 R138, RZ, RZ, R231 ;  /* 0x000000ffff8a7224 */ /* 0x000fe200078e00e7 */
[----:B------:R-:W-:Y:S01]  /*4710*/  UIADD3 UR10, UR7, 0x2, URZ ;  /* 0x00000002070a7890 */ /* 0x000fe2000fffe03f */
[----:B------:R-:W-:Y:S01]  /*4720*/  IMAD.MOV.U32 R139, RZ, RZ, R230 ;  /* 0x000000ffff8b7224 */ /* 0x000fe200078e00e6 */
[----:B------:R-:W-:Y:S01]  /*4730*/  UMOV UR9, 0x80000020 ;  /* 0x8000002000097882 */ /* 0x000fe20000000000 */
[----:B------:R-:W-:Y:S01]  /*4740*/  IMAD.MOV.U32 R140, RZ, RZ, R229 ;  /* 0x000000ffff8c7224 */ /* 0x000fe200078e00e5 */
[----:B------:R-:W-:Y:S01]  /*4750*/  UMOV UR11, 0x80000020 ;  /* 0x80000020000b7882 */ /* 0x000fe20000000000 */
[----:B------:R-:W-:-:S02]  /*4760*/  IMAD.MOV.U32 R141, RZ, RZ, R228 ;  /* 0x000000ffff8d7224 */ /* 0x000fc400078e00e4 */
[----:B------:R-:W-:Y:S01]  /*4770*/  IMAD.MOV.U32 R142, RZ, RZ, R227 ;  /* 0x000000ffff8e7224 */ /* 0x000fe200078e00e3 */
[----:B------:R-:W-:Y:S01]  /*4780*/  MOV R227, R11 ;  /* 0x0000000b00e37202 */ /* 0x000fe20000000f00 */
[----:B------:R-:W-:Y:S02]  /*4790*/  IMAD.MOV.U32 R143, RZ, RZ, R226 ;  /* 0x000000ffff8f7224 */ /* 0x000fe400078e00e2 */
[----:B------:R-:W-:Y:S02]  /*47a0*/  IMAD.MOV.U32 R144, RZ, RZ, R225 ;  /* 0x000000ffff907224 */ /* 0x000fe400078e00e1 */
[----:B------:R-:W-:Y:S02]  /*47b0*/  IMAD.MOV.U32 R146, RZ, RZ, R223 ;  /* 0x000000ffff927224 */ /* 0x000fe400078e00df */
[----:B------:R-:W-:Y:S02]  /*47c0*/  IMAD.MOV.U32 R147, RZ, RZ, R222 ;  /* 0x000000ffff937224 */ /* 0x000fe400078e00de */
[----:B------:R-:W-:-:S02]  /*47d0*/  IMAD.MOV.U32 R148, RZ, RZ, R221 ;  /* 0x000000ffff947224 */ /* 0x000fc400078e00dd */
[----:B------:R-:W-:Y:S02]  /*47e0*/  IMAD.MOV.U32 R149, RZ, RZ, R220 ;  /* 0x000000ffff957224 */ /* 0x000fe400078e00dc */
[----:B------:R-:W-:Y:S02]  /*47f0*/  IMAD.MOV.U32 R150, RZ, RZ, R219 ;  /* 0x000000ffff967224 */ /* 0x000fe400078e00db */
[----:B------:R-:W-:Y:S01]  /*4800*/  IMAD.MOV.U32 R151, RZ, RZ, R218 ;  /* 0x000000ffff977224 */ /* 0x000fe200078e00da */
[----:B------:R-:W-:Y:S01]  /*4810*/  MOV R218, R22 ;  /* 0x0000001600da7202 */ /* 0x000fe20000000f00 */
        /* <DEDUP_REMOVED lines=18> */
[----:B--2---:R-:W-:-:S06]  /*4940*/  WARPGROUP.ARRIVE ;  /* 0x00000000000079c5 */ /* 0x004fcc0000000000 */
[----:B------:R-:W-:Y:S03]  /*4950*/  HGMMA.64x256x16.F32.BF16 R24, gdesc[UR8], R24, gsb0 ;  /* 0x03e00000081879f0 */ /* 0x000fe60008001818 */
        /* <DEDUP_REMOVED lines=65> */
[----:B-1----:R-:W2:Y:S04]  /*4d70*/  LDL.LU.64 R150, [R1+0xab8] ;  /* 0x000ab80001967983 */ /* 0x002ea80000300a00 */
[----:B------:R-:W2:Y:S04]  /*4d80*/  LDL.LU.64 R148, [R1+0xab0] ;  /* 0x000ab00001947983 */ /* 0x000ea80000300a00 */
        /* <DEDUP_REMOVED lines=61> */
[----:B------:R-:W2:Y:S01]  /*5160*/  LDL.LU.64 R24, [R1+0x8c0] ;  /* 0x0008c00001187983 */ /* 0x000ea20000300a00 */
[----:B------:R-:W-:Y:S01]  /*5170*/  UIADD3 UR8, UR6, 0x202, URZ ;  /* 0x0000020206087890 */ /* 0x000fe2000fffe03f */
[----:B------:R-:W-:Y:S01]  /*5180*/  UMOV UR9, 0x80000020 ;  /* 0x8000002000097882 */ /* 0x000fe20000000000 */
[----:B--2---:R-:W-:-:S07]  /*5190*/  WARPGROUP.ARRIVE ;  /* 0x00000000000079c5 */ /* 0x004fce0000000000 */
        /* <DEDUP_REMOVED lines=89> */
[----:B------:R-:W-:-:S02]  /*5730*/  UMOV UR9, 0x80000020 ;  /* 0x8000002000097882 */ /* 0x000fc40000000000 */
[----:B------:R-:W3:Y:S04]  /*5740*/  LDL.LU.64 R106, [R1+0x808] ;  /* 0x00080800016a7983 */ /* 0x000ee80000300a00 */
        /* <DEDUP_REMOVED lines=40> */
[----:B------:R-:W3:Y:S01]  /*59d0*/  LDL.LU.64 R24, [R1+0x6c0] ;  /* 0x0006c00001187983 */ /* 0x000ee20000300a00 */
[----:B--2---:R-:W-:-:S06]  /*59e0*/  WARPGROUP.ARRIVE ;  /* 0x00000000000079c5 */ /* 0x004fcc0000000000 */
[----:B------:R-:W-:Y:S03]  /*59f0*/  HGMMA.64x256x16.F32.BF16 R108, gdesc[UR8], R108, gsb0 ;  /* 0x03e00000086c79f0 */ /* 0x000fe6000800186c */
[----:B------:R-:W-:Y:S02]  /*5a00*/  WARPGROUP.DEPBAR.LE gsb0, 0x0 ;  /* 0x00008000000079c5 */ /* 0x000fe40000010000 */
[----:B------:R-:W-:Y:S04]  /*5a10*/  STL.64 [R1], R108 ;  /* 0x0000006c01007387 */ /* 0x000fe80000100a00 */
        /* <DEDUP_REMOVED lines=63> */
[----:B-1----:R0:W5:Y:S04]  /*5e10*/  LDL.LU R156, [R1+0x6b8] ;  /* 0x0006b800019c7983 */ /* 0x0021680000300800 */
        /* <DEDUP_REMOVED lines=22> */
[----:B------:R-:W-:Y:S01]  /*5f80*/  UIADD3 UR8, UR6, 0x602, URZ ;  /* 0x0000060206087890 */ /* 0x000fe2000fffe03f */
[----:B------:R-:W-:Y:S01]  /*5f90*/  UMOV UR9, 0x80000020 ;  /* 0x8000002000097882 */ /* 0x000fe20000000000 */
[----:B---3--:R-:W-:-:S07]  /*5fa0*/  WARPGROUP.ARRIVE ;  /* 0x00000000000079c5 */ /* 0x008fce0000000000 */
[----:B------:R-:W-:Y:S03]  /*5fb0*/  HGMMA.64x256x16.F32.BF16 R24, gdesc[UR8], R24, gsb0 ;  /* 0x03e00000081879f0 */ /* 0x000fe60008001818 */
[----:B------:R-:W-:Y:S02]  /*5fc0*/  WARPGROUP.DEPBAR.LE gsb0, 0x0 ;  /* 0x00008000000079c5 */ /* 0x000fe40000010000 */
[----:B0-----:R-:W-:Y:S05]  /*5fd0*/  @!P1 BRA `(.L_x_22) ;  /* 0x0000006400a09947 */ /* 0x001fea0003800000 */
[----:B------:R-:W-:Y:S01]  /*5fe0*/  UIADD3 UR6, UR39, 0x1, URZ ;  /* 0x0000000127067890 */ /* 0x000fe2000fffe03f */
[----:B-----5:R-:W-:-:S03]  /*5ff0*/  MOV R0, R5 ;  /* 0x0000000500007202 */ /* 0x020fc60000000f00 */
[----:B------:R-:W-:-:S04]  /*6000*/  UISETP.NE.AND UP0, UPT, UR6, 0x4, UPT ;  /* 0x000000040600788c */ /* 0x000fc8000bf05270 */
[----:B------:R-:W-:Y:S02]  /*6010*/  USEL UR7, URZ, 0x1, UP0 ;  /* 0x000000013f077887 */ /* 0x000fe40008000000 */
[----:B------:R-:W-:Y:S02]  /*6020*/  USEL UR6, UR6, URZ, UP0 ;  /* 0x0000003f06067287 */ /* 0x000fe40008000000 */
[----:B------:R-:W-:-:S06]  /*6030*/  ULOP3.LUT UR7, UR38, UR7, URZ, 0x3c, !UPT ;  /* 0x0000000726077292 */ /* 0x000fcc000f8e3c3f */
[----:B------:R-:W-:Y:S01]  /*6040*/  IMAD.U32 R3, RZ, RZ, UR7 ;  /* 0x00000007ff037e24 */ /* 0x000fe2000f8e00ff */
[----:B------:R-:W-:-:S06]  /*6050*/  UMOV UR7, UR39 ;  /* 0x0000002700077c82 */ /* 0x000fcc0008000000 */
.L_x_29:
[----:B------:R-:W-:Y:S05]  /*6060*/  @!P0 BRA `(.L_x_23) ;  /* 0x0000000000048947 */ /* 0x000fea0003800000 */
[----:B------:R-:W-:Y:S01]  /*6070*/  BPT.TRAP 0x1 ;  /* 0x000000040000795c */ /* 0x000fe20000300000 */
.L_x_23:
[----:B------:R-:W-:Y:S01]  /*6080*/  ULEA UR8, UR6, UR45, 0x3 ;  /* 0x0000002d06087291 */ /* 0x000fe2000f8e183f */
[----:B------:R-:W-:-:S08]  /*6090*/  SHF.L.U32 R4, R3, 0x1f, RZ ;  /* 0x0000001f03047819 */ /* 0x000fd000000006ff */
[----:B------:R0:W1:Y:S01]  /*60a0*/  SYNCS.PHASECHK.TRANS64.TRYWAIT P1, [UR8], R4 ;  /* 0x00000004ff0075a7 */ /* 0x0000620008020148 */
[----:B------:R-:W-:Y:S05]  /*60b0*/  @!P0 BRA `(.L_x_24) ;  /* 0x0000000000048947 */ /* 0x000fea0003800000 */
[----:B------:R-:W-:Y:S01]  /*60c0*/  BPT.TRAP 0x1 ;  /* 0x000000040000795c */ /* 0x000fe20000300000 */
.L_x_24:
[----:B-1----:R-:W-:Y:S05]  /*60d0*/  @P1 BRA `(.L_x_25) ;  /* 0x0000000000081947 */ /* 0x002fea0003800000 */
[----:B------:R-:W1:Y:S02]  /*60e0*/  SYNCS.PHASECHK.TRANS64.TRYWAIT P1, [UR8], R4 ;  /* 0x00000004ff0075a7 */ /* 0x000e640008020148 */
[----:B-1----:R-:W-:Y:S05]  /*60f0*/  @!P1 BRA `(.L_x_26) ;  /* 0x000002a800149947 */ /* 0x002fea0003800000 */
.L_x_25:
        /* <DEDUP_REMOVED lines=62> */
[----:B--2---:R-:W2:Y:S04]  /*64e0*/  LDL.LU.64 R28, [R1+0x400] ;  /* 0x00040000011c7983 */ /* 0x004ea80000300a00 */
        /* <DEDUP_REMOVED lines=63> */
[----:B------:R-:W-:-:S02]  /*68e0*/  ULEA UR12, UR6, UR4, 0xb ;  /* 0x00000004060c7291 */ /* 0x000fc4000f8e583f */
[----:B------:R-:W-:Y:S01]  /*68f0*/  ULEA UR13, UR6, UR5, 0xa ;  /* 0x00000005060d7291 */ /* 0x000fe2000f8e503f */
[----:B------:R-:W-:Y:S01]  /*6900*/  STL.64 [R1+0xb20], R26 ;  /* 0x000b201a01007387 */ /* 0x000fe20000100a00 */
[----:B------:R-:W-:Y:S01]  /*6910*/  UMOV UR9, 0x80000020 ;  /* 0x8000002000097882 */ /* 0x000fe20000000000 */
[----:B------:R-:W-:Y:S02]  /*6920*/  UMOV UR11, 0x80000020 ;  /* 0x80000020000b7882 */ /* 0x000fe40000000000 */
[----:B------:R-:W-:Y:S01]  /*6930*/  UMOV UR8, UR12 ;  /* 0x0000000c00087c82 */ /* 0x000fe20008000000 */
[----:B------:R3:W-:Y:S01]  /*6940*/  STL.64 [R1+0xb18], R24 ;  /* 0x000b181801007387 */ /* 0x0007e20000100a00 */
[----:B------:R-:W-:-:S03]  /*6950*/  UMOV UR10, UR13 ;  /* 0x0000000d000a7c82 */ /* 0x000fc60008000000 */
[----:B------:R-:W-:Y:S04]  /*6960*/  STL [R1+0xad4], R17 ;  /* 0x000ad41101007387 */ /* 0x000fe80000100800 */
[----:B------:R-:W-:Y:S04]  /*6970*/  STL [R1+0xad0], R16 ;  /* 0x000ad01001007387 */ /* 0x000fe80000100800 */
[----:B------:R-:W-:Y:S04]  /*6980*/  STL [R1+0xacc], R5 ;  /* 0x000acc0501007387 */ /* 0x000fe80000100800 */
[----:B------:R-:W-:Y:S04]  /*6990*/  STL [R1+0xac8], R3 ;  /* 0x000ac80301007387 */ /* 0x000fe80000100800 */
[----:B------:R-:W-:Y:S04]  /*69a0*/  STL [R1+0xac4], R2 ;  /* 0x000ac40201007387 */ /* 0x000fe80000100800 */
[----:B------:R-:W-:Y:S01]  /*69b0*/  STL [R1+0xac0], R0 ;  /* 0x000ac00001007387 */ /* 0x000fe20000100800 */
[----:B--2---:R-:W-:-:S06]  /*69c0*/  WARPGROUP.ARRIVE ;  /* 0x00000000000079c5 */ /* 0x004fcc0000000000 */
[----:B------:R-:W-:Y:S03]  /*69d0*/  HGMMA.64x256x16.F32.BF16 R28, gdesc[UR8], R28, gsb0 ;  /* 0x03e00000081c79f0 */ /* 0x000fe6000800181c */
[----:B------:R-:W-:Y:S02]  /*69e0*/  WARPGROUP.DEPBAR.LE gsb0, 0x0 ;  /* 0x00008000000079c5 */ /* 0x000fe40000010000 */
[----:B------:R2:W-:Y:S01]  /*69f0*/  STL.64 [R1+0x400], R28 ;  /* 0x0004001c01007387 */ /* 0x0005e20000100a00 */
[----:B------:R-:W-:Y:S01]  /*6a00*/  IMAD.MOV.U32 R235, RZ, RZ, R140 ;  /* 0x000000ffffeb7224 */ /* 0x000fe200078e008c */
[----:B------:R-:W-:Y:S01]  /*6a10*/  MOV R228, R147 ;  /* 0x0000009300e47202 */ /* 0x000fe20000000f00 */
[----:B------:R-:W-:Y:S01]  /*6a20*/  IMAD.MOV.U32 R234, RZ, RZ, R141 ;  /* 0x000000ffffea7224 */ /* 0x000fe200078e008d */
[----:B------:R4:W-:Y:S01]  /*6a30*/  STL.64 [R1+0x408], R30 ;  /* 0x0004081e01007387 */ /* 0x0009e20000100a00 */
[----:B------:R-:W-:-:S02]  /*6a40*/  IMAD.MOV.U32 R233, RZ, RZ, R142 ;  /* 0x000000ffffe97224 */ /* 0x000fc400078e008e */
[----:B------:R-:W-:Y:S01]  /*6a50*/  IMAD.MOV.U32 R232, RZ, RZ, R143 ;  /* 0x000000ffffe87224 */ /* 0x000fe200078e008f */
[----:B------:R0:W-:Y:S01]  /*6a60*/  STL.64 [R1+0x410], R32 ;  /* 0x0004102001007387 */ /* 0x0001e20000100a00 */
[----:B------:R-:W-:Y:S02]  /*6a70*/  IMAD.MOV.U32 R231, RZ, RZ, R144 ;  /* 0x000000ffffe77224 */ /* 0x000fe400078e0090 */
[----:B------:R-:W-:Y:S01]  /*6a80*/  IMAD.MOV.U32 R230, RZ, RZ, R145 ;  /* 0x000000ffffe67224 */ /* 0x000fe200078e0091 */
[----:B------:R1:W-:Y:S01]  /*6a90*/  STL.64 [R1+0x418], R34 ;  /* 0x0004182201007387 */ /* 0x0003e20000100a00 */
[----:B------:R-:W-:Y:S01]  /*6aa0*/  IMAD.MOV.U32 R229, RZ, RZ, R146 ;  /* 0x000000ffffe57224 */ /* 0x000fe200078e0092 */
[----:B------:R-:W-:Y:S01]  /*6ab0*/  UIADD3 UR8, UR12, 0x200, URZ ;  /* 0x000002000c087890 */ /* 0x000fe2000fffe03f */
[----:B------:R-:W-:Y:S01]  /*6ac0*/  IMAD.MOV.U32 R220, RZ, RZ, R155 ;  /* 0x000000ffffdc7224 */ /* 0x000fe200078e009b */
[----:B------:R1:W-:Y:S01]  /*6ad0*/  STL.64 [R1+0x420], R36 ;  /* 0x0004202401007387 */ /* 0x0003e20000100a00 */
[----:B------:R-:W-:Y:S01]  /*6ae0*/  UMOV UR9, 0x80000020 ;  /* 0x8000002000097882 */ /* 0x000fe20000000000 */
[----:B------:R-:W-:-:S02]  /*6af0*/  IMAD.MOV.U32 R221, RZ, RZ, R154 ;  /* 0x000000ffffdd7224 */ /* 0x000fc400078e009a */
[----:B------:R1:W-:Y:S01]  /*6b00*/  STL.64 [R1+0x428], R38 ;  /* 0x0004282601007387 */ /* 0x0003e20000100a00 */
[----:B------:R-:W-:Y:S02]  /*6b10*/  IMAD.MOV.U32 R227, RZ, RZ, R148 ;  /* 0x000000ffffe37224 */ /* 0x000fe400078e0094 */
[----:B------:R-:W-:Y:S01]  /*6b20*/  IMAD.MOV.U32 R226, RZ, RZ, R149 ;  /* 0x000000ffffe27224 */ /* 0x000fe200078e0095 */
[----:B------:R1:W-:Y:S01]  /*6b30*/  STL.64 [R1+0x430], R40 ;  /* 0x0004302801007387 */ /* 0x0003e20000100a00 */
[----:B------:R-:W-:Y:S02]  /*6b40*/  IMAD.MOV.U32 R222, RZ, RZ, R153 ;  /* 0x000000ffffde7224 */ /* 0x000fe400078e0099 */
[----:B------:R-:W-:Y:S01]  /*6b50*/  IMAD.MOV.U32 R225, RZ, RZ, R150 ;  /* 0x000000ffffe17224 */ /* 0x000fe200078e0096 */
[----:B------:R1:W-:Y:S01]  /*6b60*/  STL.64 [R1+0x438], R42 ;  /* 0x0004382a01007387 */ /* 0x0003e20000100a00 */
[----:B------:R-:W-:Y:S02]  /*6b70*/  IMAD.MOV.U32 R224, RZ, RZ, R151 ;  /* 0x000000ffffe07224 */ /* 0x000fe400078e0097 */
[----:B------:R-:W-:Y:S01]  /*6b80*/  IMAD.MOV.U32 R223, RZ, RZ, R152 ;  /* 0x000000ffffdf7224 */ /* 0x000fe200078e0098 */
        /* <DEDUP_REMOVED lines=48> */
[----:B---3--:R-:W3:Y:S04]  /*6e90*/  LDL.LU.64 R24, [R1] ;  /* 0x0000000001187983 */ /* 0x008ee80000300a00 */
[----:B------:R-:W3:Y:S04]  /*6ea0*/  LDL.LU.64 R26, [R1+0x8] ;  /* 0x00000800011a7983 */ /* 0x000ee80000300a00 */
[----:B--2---:R-:W2:Y:S04]  /*6eb0*/  LDL.LU.64 R28, [R1+0x10] ;  /* 0x00001000011c7983 */ /* 0x004ea80000300a00 */
[----:B----4-:R-:W4:Y:S04]  /*6ec0*/  LDL.LU.64 R30, [R1+0x18] ;  /* 0x00001800011e7983 */ /* 0x010f280000300a00 */
[----:B0-----:R-:W3:Y:S04]  /*6ed0*/  LDL.LU.64 R32, [R1+0x20] ;  /* 0x0000200001207983 */ /* 0x001ee80000300a00 */
[----:B-1----:R-:W2:Y:S04]  /*6ee0*/  LDL.LU.64 R34, [R1+0x28] ;  /* 0x0000280001227983 */ /* 0x002ea80000300a00 */
[----:B------:R-:W4:Y:S04]  /*6ef0*/  LDL.LU.64 R36, [R1+0x30] ;  /* 0x0000300001247983 */ /* 0x000f280000300a00 */
[----:B------:R-:W3:Y:S04]  /*6f00*/  LDL.LU.64 R38, [R1+0x38] ;  /* 0x0000380001267983 */ /* 0x000ee80000300a00 */
[----:B------:R-:W2:Y:S04]  /*6f10*/  LDL.LU.64 R40, [R1+0x40] ;  /* 0x0000400001287983 */ /* 0x000ea80000300a00 */
        /* <DEDUP_REMOVED lines=53> */
[----:B---3--:R-:W-:Y:S04]  /*7270*/  STL.64 [R1+0xf00], R146 ;  /* 0x000f009201007387 */ /* 0x008fe80000100a00 */
[----:B----4-:R-:W-:Y:S04]  /*7280*/  STL.64 [R1+0xef8], R144 ;  /* 0x000ef89001007387 */ /* 0x010fe80000100a00 */
[----:B--2---:R-:W-:Y:S04]  /*7290*/  STL.64 [R1+0xef0], R142 ;  /* 0x000ef08e01007387 */ /* 0x004fe80000100a00 */
        /* <DEDUP_REMOVED lines=59> */
[----:B------:R-:W2:Y:S04]  /*7650*/  LDL.LU.64 R20, [R1+0x200] ;  /* 0x0002000001147983 */ /* 0x000ea80000300a00 */
[----:B------:R-:W2:Y:S04]  /*7660*/  LDL.LU.64 R22, [R1+0x208] ;  /* 0x0002080001167983 */ /* 0x000ea80000300a00 */
[----:B0-----:R-:W2:Y:S04]  /*7670*/  LDL.LU.64 R24, [R1+0x210] ;  /* 0x0002100001187983 */ /* 0x001ea80000300a00 */
        /* <DEDUP_REMOVED lines=61> */
[----:B------:R-:W3:Y:S04]  /*7a50*/  LDL.LU.64 R148, [R1+0x1f0] ;  /* 0x0001f00001947983 */ /* 0x000ee80000300a00 */
[----:B------:R-:W3:Y:S04]  /*7a60*/  LDL.LU.64 R150, [R1+0x1f8] ;  /* 0x0001f80001967983 */ /* 0x000ee80000300a00 */
        /* <DEDUP_REMOVED lines=27> */
[----:B------:R-:W-:-:S03]  /*7c20*/  IMAD.MOV.U32 R16, RZ, RZ, R143 ;  /* 0x000000ffff107224 */ /* 0x000fc600078e008f */
        /* <DEDUP_REMOVED lines=58> */
[----:B------:R-:W3:Y:S04]  /*7fd0*/  LDL.LU.64 R146, [R1+0xf00] ;  /* 0x000f000001927983 */ /* 0x000ee80000300a00 */
[----:B------:R-:W3:Y:S04]  /*7fe0*/  LDL.LU.64 R144, [R1+0xef8] ;  /* 0x000ef80001907983 */ /* 0x000ee80000300a00 */
[----:B------:R-:W3:Y:S04]  /*7ff0*/  LDL.LU.64 R142, [R1+0xef0] ;  /* 0x000ef000018e7983 */ /* 0x000ee80000300a00 */
[----:B0-----:R-:W3:Y:S04]  /*8000*/  LDL.LU.64 R140, [R1+0xee8] ;  /* 0x000ee800018c7983 */ /* 0x001ee80000300a00 */
        /* <DEDUP_REMOVED lines=63> */
[----:B------:R-:W-:Y:S01]  /*8400*/  STL.64 [R1], R24 ;  /* 0x0000001801007387 */ /* 0x000fe20000100a00 */
        /* <DEDUP_REMOVED lines=49> */
[----:B------:R0:W-:Y:S01]  /*8720*/  STL.64 [R1+0x68], R50 ;  /* 0x0000683201007387 */ /* 0x0001e20000100a00 */
[----:B------:R-:W-:Y:S02]  /*8730*/  IMAD.MOV.U32 R207, RZ, RZ, R123 ;  /* 0x000000ffffcf7224 */ /* 0x000fe400078e007b */
[----:B------:R-:W-:Y:S01]  /*8740*/  IMAD.MOV.U32 R204, RZ, RZ, R120 ;  /* 0x000000ffffcc7224 */ /* 0x000fe200078e0078 */
[----:B------:R-:W2:Y:S01]  /*8750*/  LDL.LU.64 R150, [R1+0xd10] ;  /* 0x000d100001967983 */ /* 0x000ea20000300a00 */
[----:B------:R-:W-:-:S02]  /*8760*/  IMAD.MOV.U32 R205, RZ, RZ, R121 ;  /* 0x000000ffffcd7224 */ /* 0x000fc400078e0079 */
[----:B------:R-:W-:Y:S01]  /*8770*/  IMAD.MOV.U32 R203, RZ, RZ, R119 ;  /* 0x000000ffffcb7224 */ /* 0x000fe200078e0077 */
[----:B------:R-:W2:Y:S01]  /*8780*/  LDL.LU.64 R148, [R1+0xd08] ;  /* 0x000d080001947983 */ /* 0x000ea20000300a00 */
[----:B------:R-:W-:Y:S02]  /*8790*/  IMAD.MOV.U32 R200, RZ, RZ, R116 ;  /* 0x000000ffffc87224 */ /* 0x000fe400078e0074 */
[----:B------:R-:W-:Y:S01]  /*87a0*/  IMAD.MOV.U32 R201, RZ, RZ, R117 ;  /* 0x000000ffffc97224 */ /* 0x000fe200078e0075 */
[----:B------:R-:W2:Y:S01]  /*87b0*/  LDL.LU.64 R146, [R1+0xd00] ;  /* 0x000d000001927983 */ /* 0x000ea20000300a00 */
        /* <DEDUP_REMOVED lines=84> */
[----:B------:R-:W-:-:S03]  /*8d00*/  IMAD.MOV.U32 R221, RZ, RZ, R53 ;  /* 0x000000ffffdd7224 */ /* 0x000fc600078e0035 */
        /* <DEDUP_REMOVED lines=35> */
[----:B------:R-:W-:Y:S01]  /*8f40*/  STL [R1+0x6b8], R156 ;  /* 0x0006b89c01007387 */ /* 0x000fe20000100800 */
        /* <DEDUP_REMOVED lines=53> */
[----:B------:R-:W-:Y:S01]  /*92a0*/  IMAD.MOV.U32 R136, RZ, RZ, R220 ;  /* 0x000000ffff887224 */ /* 0x000fe200078e00dc */
[----:B------:R-:W-:Y:S01]  /*92b0*/  MOV R138, R222 ;  /* 0x000000de008a7202 */ /* 0x000fe20000000f00 */
[----:B------:R-:W-:Y:S01]  /*92c0*/  IMAD.MOV.U32 R137, RZ, RZ, R221 ;  /* 0x000000ffff897224 */ /* 0x000fe200078e00dd */
[----:B------:R-:W4:Y:S01]  /*92d0*/  LDL.LU R220, [R1+0xb14] ;  /* 0x000b140001dc7983 */ /* 0x000f220000300800 */
[----:B------:R-:W-:-:S03]  /*92e0*/  IMAD.MOV.U32 R139, RZ, RZ, R223 ;  /* 0x000000ffff8b7224 */ /* 0x000fc600078e00df */
        /* <DEDUP_REMOVED lines=13> */
[----:B------:R-:W-:Y:S01]  /*93c0*/  IMAD.MOV.U32 R146, RZ, RZ, R230 ;  /* 0x000000ffff927224 */ /* 0x000fe200078e00e6 */
[----:B------:R-:W-:Y:S02]  /*93d0*/  MOV R147, R231 ;  /* 0x000000e700937202 */ /* 0x000fe40000000f00 */
[----:B------:R-:W4:Y:S01]  /*93e0*/  LDL.LU R228, [R1+0xaf4] ;  /* 0x000af40001e47983 */ /* 0x000f220000300800 */
[----:B------:R-:W-:-:S03]  /*93f0*/  IMAD.MOV.U32 R148, RZ, RZ, R232 ;  /* 0x000000ffff947224 */ /* 0x000fc600078e00e8 */
[----:B------:R-:W4:Y:S01]  /*9400*/  LDL.LU R229, [R1+0xaf0] ;  /* 0x000af00001e57983 */ /* 0x000f220000300800 */
[----:B------:R-:W-:Y:S02]  /*9410*/  IMAD.MOV.U32 R150, RZ, RZ, R234 ;  /* 0x000000ffff967224 */ /* 0x000fe400078e00ea */
[----:B------:R-:W-:Y:S01]  /*9420*/  IMAD.MOV.U32 R151, RZ, RZ, R235 ;  /* 0x000000ffff977224 */ /* 0x000fe200078e00eb */
[----:B------:R-:W4:Y:S01]  /*9430*/  LDL.LU R230, [R1+0xaec] ;  /* 0x000aec0001e67983 */ /* 0x000f220000300800 */
[----:B------:R-:W-:-:S03]  /*9440*/  IMAD.MOV.U32 R149, RZ, RZ, R233 ;  /* 0x000000ffff957224 */ /* 0x000fc600078e00e9 */
[----:B------:R-:W4:Y:S04]  /*9450*/  LDL.LU R231, [R1+0xae8] ;  /* 0x000ae80001e77983 */ /* 0x000f280000300800 */
[----:B------:R-:W4:Y:S04]  /*9460*/  LDL.LU R232, [R1+0xae4] ;  /* 0x000ae40001e87983 */ /* 0x000f280000300800 */
[----:B------:R-:W4:Y:S04]  /*9470*/  LDL.LU R233, [R1+0xae0] ;  /* 0x000ae00001e97983 */ /* 0x000f280000300800 */
[----:B------:R-:W4:Y:S04]  /*9480*/  LDL.LU R234, [R1+0xadc] ;  /* 0x000adc0001ea7983 */ /* 0x000f280000300800 */
[----:B------:R-:W4:Y:S04]  /*9490*/  LDL.LU R235, [R1+0xad8] ;  /* 0x000ad80001eb7983 */ /* 0x000f280000300800 */
        /* <DEDUP_REMOVED lines=186> */
[----:B------:R-:W-:Y:S01]  /*a040*/  IMAD.MOV.U32 R146, RZ, RZ, R17 ;  /* 0x000000ffff927224 */ /* 0x000fe200078e0011 */
[----:B------:R-:W-:Y:S01]  /*a050*/  MOV R150, R2 ;  /* 0x0000000200967202 */ /* 0x000fe20000000f00 */
[----:B------:R-:W-:Y:S01]  /*a060*/  IMAD.MOV.U32 R147, RZ, RZ, R16 ;  /* 0x000000ffff937224 */ /* 0x000fe200078e0010 */
[----:B------:R0:W5:Y:S01]  /*a070*/  LDL.LU R17, [R1+0xad4] ;  /* 0x000ad40001117983 */ /* 0x0001620000300800 */
[----:B------:R-:W-:-:S02]  /*a080*/  IMAD.MOV.U32 R148, RZ, RZ, R5 ;  /* 0x000000ffff947224 */ /* 0x000fc400078e0005 */
[----:B------:R-:W-:Y:S01]  /*a090*/  IMAD.MOV.U32 R151, RZ, RZ, R0 ;  /* 0x000000ffff977224 */ /* 0x000fe200078e0000 */
[----:B------:R0:W5:Y:S01]  /*a0a0*/  LDL.LU R16, [R1+0xad0] ;  /* 0x000ad00001107983 */ /* 0x0001620000300800 */
[----:B------:R-:W-:-:S03]  /*a0b0*/  IMAD.MOV.U32 R149, RZ, RZ, R3 ;  /* 0x000000ffff957224 */ /* 0x000fc600078e0003 */
[----:B------:R0:W5:Y:S04]  /*a0c0*/  LDL.LU R5, [R1+0xacc] ;  /* 0x000acc0001057983 */ /* 0x0001680000300800 */
[----:B------:R0:W5:Y:S04]  /*a0d0*/  LDL.LU R3, [R1+0xac8] ;  /* 0x000ac80001037983 */ /* 0x0001680000300800 */
[----:B------:R0:W5:Y:S04]  /*a0e0*/  LDL.LU R2, [R1+0xac4] ;  /* 0x000ac40001027983 */ /* 0x0001680000300800 */
[----:B------:R0:W5:Y:S04]  /*a0f0*/  LDL.LU R0, [R1+0xac0] ;  /* 0x000ac00001007983 */ /* 0x0001680000300800 */
        /* <DEDUP_REMOVED lines=191> */
[----:B------:R-:W-:Y:S01]  /*acf0*/  IMAD.MOV.U32 R151, RZ, RZ, R220 ;  /* 0x000000ffff977224 */ /* 0x000fe200078e00dc */
[----:B------:R-:W-:Y:S02]  /*ad00*/  UIADD3 UR8, UR12, 0x2, URZ ;  /* 0x000000020c087890 */ /* 0x000fe4000fffe03f */
[----:B------:R-:W-:Y:S01]  /*ad10*/  UIADD3 UR10, UR13, 0x2, URZ ;  /* 0x000000020d0a7890 */ /* 0x000fe2000fffe03f */
[----:B------:R-:W-:Y:S01]  /*ad20*/  UMOV UR9, 0x80000020 ;  /* 0x8000002000097882 */ /* 0x000fe20000000000 */
[----:B------:R-:W-:Y:S01]  /*ad30*/  UMOV UR11, 0x80000020 ;  /* 0x80000020000b7882 */ /* 0x000fe20000000000 */
        /* <DEDUP_REMOVED lines=222> */
[----:B------:R-:W-:Y:S01]  /*bb20*/  MOV R156, R219 ;  /* 0x000000db009c7202 */ /* 0x000fe20000000f00 */
        /* <DEDUP_REMOVED lines=16> */
[----:B------:R-:W-:Y:S01]  /*bc30*/  IMAD.MOV.U32 R235, RZ, RZ, R4 ;  /* 0x000000ffffeb7224 */ /* 0x000fe200078e0004 */
[----:B------:R-:W-:Y:S01]  /*bc40*/  UIADD3 UR8, UR12, 0x402, URZ ;  /* 0x000004020c087890 */ /* 0x000fe2000fffe03f */
[----:B------:R-:W3:Y:S01]  /*bc50*/  LDL.LU.64 R106, [R1+0x808] ;  /* 0x00080800016a7983 */ /* 0x000ee20000300a00 */
[----:B------:R-:W-:-:S03]  /*bc60*/  UMOV UR9, 0x80000020 ;  /* 0x8000002000097882 */ /* 0x000fc60000000000 */
        /* <DEDUP_REMOVED lines=137> */
[----:B------:R-:W-:Y:S01]  /*c500*/  BPT.TRAP 0x1 ;  /* 0x000000040000795c */ /* 0x000fe20000300000 */
.L_x_27:
[----:B-----5:R-:W-:Y:S01]  /*c510*/  ISETP.NE.AND P1, PT, R17, RZ, PT ;  /* 0x000000ff1100720c */ /* 0x020fe20003f25270 */
[----:B------:R-:W-:Y:S01]  /*c520*/  UISETP.GT.U32.AND UP0, UPT, UR40, 0x1, UPT ;  /* 0x000000012800788c */ /* 0x000fe2000bf04070 */
[----:B------:R-:W-:-:S11]  /*c530*/  MOV R4, UR7 ;  /* 0x0000000700047c02 */ /* 0x000fd60008000f00 */
[----:B------:R-:W-:-:S05]  /*c540*/  @P1 LEA R4, R4, UR45, 0x3 ;  /* 0x0000002d04041c11 */ /* 0x000fca000f8e18ff */
[----:B------:R-:W-:-:S05]  /*c550*/  @P1 VIADD R4, R4, 0x20 ;  /* 0x0000002004041836 */ /* 0x000fca0000000000 */
[----:B------:R-:W-:-:S04]  /*c560*/  @P1 PRMT R4, R156, 0x654, R4 ;  /* 0x000006549c041816 */ /* 0x000fc80000000004 */
[----:B------:R0:W-:Y:S01]  /*c570*/  @P1 SYNCS.ARRIVE.TRANS64.RED.A1T0 RZ, [R4+URZ], RZ ;  /* 0x000000ff04ff19a7 */ /* 0x0001e2000810043f */
[----:B------:R-:W-:-:S13]  /*c580*/  PLOP3.LUT P1, PT, PT, PT, UP0, 0x80, 0x0 ;  /* 0x000000000000781c */ /* 0x000fda0003f2f008 */
[----:B0-----:R-:W-:Y:S05]  /*c590*/  @P1 BRA `(.L_x_28) ;  /* 0x0000000000041947 */ /* 0x001fea0003800000 */
[----:B------:R-:W-:Y:S01]  /*c5a0*/  BPT.TRAP 0x1 ;  /* 0x000000040000795c */ /* 0x000fe20000300000 */
.L_x_28:
[----:B------:R-:W-:Y:S01]  /*c5b0*/  UIADD3 UR6, UR6, 0x1, URZ ;  /* 0x0000000106067890 */ /* 0x000fe2000fffe03f */
[C---:B------:R-:W-:Y:S01]  /*c5c0*/  ISETP.GT.AND P1, PT, R0.reuse, 0x1, PT ;  /* 0x000000010000780c */ /* 0x040fe20003f24270 */
[----:B------:R-:W-:Y:S01]  /*c5d0*/  UIADD3 UR7, UR7, 0x1, URZ ;  /* 0x0000000107077890 */ /* 0x000fe2000fffe03f */
[----:B------:R-:W-:Y:S01]  /*c5e0*/  VIADD R0, R0, 0xffffffff ;  /* 0xffffffff00007836 */ /* 0x000fe20000000000 */
[----:B------:R-:W-:Y:S02]  /*c5f0*/  UISETP.NE.AND UP0, UPT, UR6, 0x4, UPT ;  /* 0x000000040600788c */ /* 0x000fe4000bf05270 */
[----:B------:R-:W-:Y:S02]  /*c600*/  UISETP.NE.AND UP1, UPT, UR7, 0x4, UPT ;  /* 0x000000040700788c */ /* 0x000fe4000bf25270 */
[----:B------:R-:W-:Y:S02]  /*c610*/  USEL UR8, URZ, 0x1, UP0 ;  /* 0x000000013f087887 */ /* 0x000fe40008000000 */
[----:B------:R-:W-:-:S02]  /*c620*/  USEL UR6, UR6, URZ, UP0 ;  /* 0x0000003f06067287 */ /* 0x000fc40008000000 */
[----:B------:R-:W-:Y:S02]  /*c630*/  USEL UR7, UR7, URZ, UP1 ;  /* 0x0000003f07077287 */ /* 0x000fe40008800000 */
[----:B------:R-:W-:Y:S01]  /*c640*/  LOP3.LUT R3, R3, UR8, RZ, 0x3c, !PT ;  /* 0x0000000803037c12 */ /* 0x000fe2000f8e3cff */
[----:B------:R-:W-:Y:S09]  /*c650*/  @P1 BRA `(.L_x_29) ;  /* 0xffffff9800801947 */ /* 0x000ff2000383ffff */
.L_x_22:
[----:B------:R-:W0:Y:S02]  /*c660*/  LDC R0, c[0x0][0x28c] ;  /* 0x0000a300ff007b82 */ /* 0x000e240000000800 */
[----:B0-----:R-:W-:-:S13]  /*c670*/  ISETP.GE.AND P1, PT, R0, 0x1, PT ;  /* 0x000000010000780c */ /* 0x001fda0003f26270 */
[----:B------:R-:W-:Y:S05]  /*c680*/  @!P1 BRA `(.L_x_30) ;  /* 0x0000000000389947 */ /* 0x000fea0003800000 */
[----:B------:R-:W-:Y:S05]  /*c690*/  @!P0 BRA `(.L_x_31) ;  /* 0x0000000000048947 */ /* 0x000fea0003800000 */
[----:B------:R-:W-:Y:S01]  /*c6a0*/  BPT.TRAP 0x1 ;  /* 0x000000040000795c */ /* 0x000fe20000300000 */
.L_x_31:
[----:B-----5:R-:W-:Y:S01]  /*c6b0*/  ISETP.NE.AND P0, PT, R17, RZ, PT ;  /* 0x000000ff1100720c */ /* 0x020fe20003f05270 */
[----:B------:R-:W-:Y:S01]  /*c6c0*/  IMAD.U32 R3, RZ, RZ, UR45 ;  /* 0x0000002dff037e24 */ /* 0x000fe2000f8e00ff */
[----:B------:R-:W-:-:S11]  /*c6d0*/  UISETP.GT.U32.AND UP0, UPT, UR40, 0x1, UPT ;  /* 0x000000012800788c */ /* 0x000fd6000bf04070 */
[----:B------:R-:W-:-:S04]  /*c6e0*/  @P0 VIADD R0, R5, UR39 ;  /* 0x0000002705000c36 */ /* 0x000fc80008000000 */
[----:B------:R-:W-:-:S05]  /*c6f0*/  @P0 IMAD.SHL.U32 R0, R0, 0x8, RZ ;  /* 0x0000000800000824 */ /* 0x000fca00078e00ff */
[----:B------:R-:W-:-:S04]  /*c700*/  @P0 LOP3.LUT R0, R0, 0x18, RZ, 0xc0, !PT ;  /* 0x0000001800000812 */ /* 0x000fc800078ec0ff */
[----:B------:R-:W-:-:S04]  /*c710*/  @P0 IADD3 R0, R3, 0x20, R0 ;  /* 0x0000002003000810 */ /* 0x000fc80007ffe000 */
[----:B------:R-:W-:-:S04]  /*c720*/  @P0 PRMT R0, R156, 0x654, R0 ;  /* 0x000006549c000816 */ /* 0x000fc80000000000 */
[----:B------:R0:W-:Y:S01]  /*c730*/  @P0 SYNCS.ARRIVE.TRANS64.RED.A1T0 RZ, [R0+URZ], RZ ;  /* 0x000000ff00ff09a7 */ /* 0x0001e2000810043f */
[----:B------:R-:W-:-:S13]  /*c740*/  PLOP3.LUT P0, PT, PT, PT, UP0, 0x80, 0x0 ;  /* 0x000000000000781c */ /* 0x000fda0003f0f008 */
[----:B0-----:R-:W-:Y:S05]  /*c750*/  @P0 BRA `(.L_x_30) ;  /* 0x0000000000040947 */ /* 0x001fea0003800000 */
[----:B------:R-:W-:Y:S01]  /*c760*/  BPT.TRAP 0x1 ;  /* 0x000000040000795c */ /* 0x000fe20000300000 */
.L_x_30:
[----:B------:R-:W0:Y:S01]  /*c770*/  S2R R7, SR_TID.X ;  /* 0x0000000000077919 */ /* 0x000e220000002100 */
[----:B------:R-:W-:Y:S01]  /*c780*/  MOV R21, 0x6540 ;  /* 0x0000654000157802 */ /* 0x000fe20000000f00 */
[----:B------:R-:W-:Y:S01]  /*c790*/  ULDC UR9, c[0x0][0x288] ;  /* 0x0000a20000097ab9 */ /* 0x000fe20000000800 */
[----:B------:R-:W-:Y:S02]  /*c7a0*/  UIADD3 UR39, UR44, UR39, URZ ;  /* 0x000000272c277290 */ /* 0x000fe4000fffe03f */
[----:B------:R-:W-:Y:S02]  /*c7b0*/  UIMAD.WIDE UR6, UR41, 0x200, URZ ;  /* 0x00000200290678a5 */ /* 0x000fe4000f8e023f */
[----:B------:R-:W-:Y:S01]  /*c7c0*/  USHF.L.U32 UR41, UR41, 0x9, URZ ;  /* 0x0000000929297899 */ /* 0x000fe2000800063f */
[----:B------:R-:W-:Y:S01]  /*c7d0*/  ULDC UR8, c[0x0][0x284] ;  /* 0x0000a10000087ab9 */ /* 0x000fe20000000800 */
[----:B------:R-:W-:Y:S02]  /*c7e0*/  USHF.R.U32.HI UR4, URZ, 0x2, UR39 ;  /* 0x000000023f047899 */ /* 0x000fe40008011627 */
[----:B------:R-:W-:-:S02]  /*c7f0*/  USHF.R.S32.HI UR12, URZ, 0x1f, UR43 ;  /* 0x0000001f3f0c7899 */ /* 0x000fc4000801142b */
[----:B------:R-:W-:Y:S01]  /*c800*/  ULOP3.LUT UR4, UR4, 0x1, URZ, 0xc0, !UPT ;  /* 0x0000000104047892 */ /* 0x000fe2000f8ec03f */
[----:B------:R-:W-:Y:S01]  /*c810*/  ULDC.64 UR10, c[0x0][0x5d0] ;  /* 0x00017400000a7ab9 */ /* 0x000fe20000000a00 */
[----:B------:R-:W-:Y:S02]  /*c820*/  UISETP.GT.U32.AND UP1, UPT, UR39, 0x3, UPT ;  /* 0x000000032700788c */ /* 0x000fe4000bf24070 */
[----:B------:R-:W-:Y:S02]  /*c830*/  UISETP.NE.U32.AND UP0, UPT, UR4, 0x1, UPT ;  /* 0x000000010400788c */ /* 0x000fe4000bf05070 */
[----:B------:R-:W-:Y:S02]  /*c840*/  UIMAD UR5, UR12, UR10, URZ ;  /* 0x0000000a0c0572a4 */ /* 0x000fe4000f8e023f */
[----:B------:R-:W-:Y:S02]  /*c850*/  UISETP.LT.U32.AND UP1, UPT, UR44, 0x4, UP1 ;  /* 0x000000042c00788c */ /* 0x000fe40008f21070 */
[----:B------:R-:W-:-:S02]  /*c860*/  UISETP.GT.U32.AND UP0, UPT, UR44, 0x3, !UP0 ;  /* 0x000000032c00788c */ /* 0x000fc4000c704070 */
[----:B------:R-:W-:Y:S02]  /*c870*/  UIMAD UR5, UR43, UR11, UR5 ;  /* 0x0000000b2b0572a4 */ /* 0x000fe4000f8e0205 */
[----:B------:R-:W-:Y:S02]  /*c880*/  USEL UR4, URZ, 0x1, !UP0 ;  /* 0x000000013f047887 */ /* 0x000fe4000c000000 */
[----:B------:R-:W-:Y:S01]  /*c890*/  ULOP3.LUT UR39, UR39, 0x3, URZ, 0xc0, !UPT ;  /* 0x0000000327277892 */ /* 0x000fe2000f8ec03f */
[C---:B0-----:R-:W-:Y:S01]  /*c8a0*/  IMAD.SHL.U32 R20, R7.reuse, 0x2, RZ ;  /* 0x0000000207147824 */ /* 0x041fe200078e00ff */
[----:B------:R-:W-:Y:S02]  /*c8b0*/  SHF.R.U32.HI R4, RZ, 0x2, R7 ;  /* 0x00000002ff047819 */ /* 0x000fe40000011607 */
[----:B-----5:R-:W-:Y:S02]  /*c8c0*/  LOP3.LUT R5, R7, 0x60, RZ, 0xc0, !PT ;  /* 0x0000006007057812 */ /* 0x020fe400078ec0ff */
[----:B------:R-:W-:-:S02]  /*c8d0*/  LOP3.LUT R20, R20, 0x6, RZ, 0xc0, !PT ;  /* 0x0000000614147812 */ /* 0x000fc400078ec0ff */
[----:B------:R-:W-:Y:S02]  /*c8e0*/  SHF.R.U32.HI R3, RZ, 0x7, R7 ;  /* 0x00000007ff037819 */ /* 0x000fe40000011607 */
[----:B------:R-:W-:Y:S01]  /*c8f0*/  PRMT R20, R20, R21, UR42 ;  /* 0x0000002a14147e16 */ /* 0x000fe20008000015 */
[----:B------:R-:W-:Y:S01]  /*c900*/  USHF.L.U32 UR42, UR42, 0x8, URZ ;  /* 0x000000082a2a7899 */ /* 0x000fe2000800063f */
[----:B------:R-:W-:Y:S02]  /*c910*/  LOP3.LUT R4, R4, 0x7, RZ, 0xc0, !PT ;  /* 0x0000000704047812 */ /* 0x000fe400078ec0ff */
[----:B------:R-:W-:Y:S01]  /*c920*/  SHF.R.U32.HI R5, RZ, 0x1, R5 ;  /* 0x00000001ff057819 */ /* 0x000fe20000011605 */
[----:B------:R-:W-:Y:S01]  /*c930*/  UISETP.GE.AND UP2, UPT, UR42, UR9, UPT ;  /* 0x000000092a00728c */ /* 0x000fe2000bf46270 */
[----:B------:R-:W-:Y:S02]  /*c940*/  LOP3.LUT R3, R3, 0x1, RZ, 0xc0, !PT ;  /* 0x0000000103037812 */ /* 0x000fe400078ec0ff */
[----:B------:R-:W-:Y:S01]  /*c950*/  IADD3 R0, RZ, -R5, -R4 ;  /* 0x80000005ff007210 */ /* 0x000fe20007ffe804 */
[----:B------:R-:W-:Y:S01]  /*c960*/  UISETP.GE.OR UP2, UPT, UR41, UR8, UP2 ;  /* 0x000000082900728c */ /* 0x000fe20009746670 */
[----:B------:R-:W-:Y:S01]  /*c970*/  LOP3.LUT R6, R7, 0x3, RZ, 0xc0, !PT ;  /* 0x0000000307067812 */ /* 0x000fe200078ec0ff */
[C---:B------:R-:W-:Y:S01]  /*c980*/  IMAD.SHL.U32 R163, R3.reuse, 0x40, RZ ;  /* 0x0000004003a37824 */ /* 0x040fe200078e00ff */
[----:B------:R-:W-:Y:S01]  /*c990*/  SHF.R.S32.HI R21, RZ, 0x1f, R20 ;  /* 0x0000001fff157819 */ /* 0x000fe20000011414 */
[----:B------:R-:W-:-:S02]  /*c9a0*/  IMAD R0, R3, -0x40, R0 ;  /* 0xffffffc003007824 */ /* 0x000fc400078e0200 */
[----:B------:R-:W-:Y:S01]  /*c9b0*/  PLOP3.LUT P0, PT, PT, PT, UP2, 0x80, 0x0 ;  /* 0x000000000000781c */ /* 0x000fe20003f0f028 */
[----:B------:R-:W-:Y:S01]  /*c9c0*/  IMAD.MOV.U32 R3, RZ, RZ, -0x2 ;  /* 0xfffffffeff037424 */ /* 0x000fe200078e00ff */
[----:B------:R-:W-:Y:S01]  /*c9d0*/  LOP3.LUT R163, R163, 0x40, R4, 0xe2, !PT ;  /* 0x00000040a3a37812 */ /* 0x000fe200078ee204 */
[----:B------:R-:W-:Y:S02]  /*c9e0*/  IMAD.U32 R4, RZ, RZ, UR10 ;  /* 0x0000000aff047e24 */ /* 0x000fe4000f8e00ff */
[----:B------:R-:W-:Y:S01]  /*c9f0*/  IMAD R6, R6, R3, UR9 ;  /* 0x0000000906067e24 */ /* 0x000fe2000f8e0203 */
[----:B------:R-:W-:Y:S01]  /*ca00*/  LOP3.LUT R163, R163, UR6, R5, 0xfe, !PT ;  /* 0x00000006a3a37c12 */ /* 0x000fe2000f8efe05 */
[----:B------:R-:W-:Y:S01]  /*ca10*/  IMAD.U32 R3, RZ, RZ, UR8 ;  /* 0x00000008ff037e24 */ /* 0x000fe2000f8e00ff */
[----:B------:R-:W-:Y:S01]  /*ca20*/  USEL UR8, URZ, 0x1, !UP1 ;  /* 0x000000013f087887 */ /* 0x000fe2000c800000 */
[----:B------:R-:W-:-:S03]  /*ca30*/  IMAD.WIDE.U32 R4, R4, UR43, R20 ;  /* 0x0000002b04047c25 */ /* 0x000fc6000f8e0014 */
[----:B------:R-:W-:Y:S01]  /*ca40*/  IADD3 R3, R3, -UR41, R0 ;  /* 0x8000002903037c10 */ /* 0x000fe2000fffe000 */
[----:B------:R-:W-:Y:S01]  /*ca50*/  ULOP3.LUT UR38, UR4, UR38, UR8, 0x96, !UPT ;  /* 0x0000002604267292 */ /* 0x000fe2000f8e9608 */
[----:B------:R-:W-:Y:S01]  /*ca60*/  VIADD R5, R5, UR5 ;  /* 0x0000000505057c36 */ /* 0x000fe20008000000 */
[----:B------:R-:W-:Y:S01]  /*ca70*/  UMOV UR41, 0xffffffff ;  /* 0xffffffff00297882 */ /* 0x000fe20000000000 */
[----:B------:R-:W-:Y:S01]  /*ca80*/  VIADD R0, R6, -UR42 ;  /* 0x8000002a06007c36 */ /* 0x000fe20008000000 */
[----:B------:R-:W-:Y:S08]  /*ca90*/  @P0 BRA `(.L_x_32) ;  /* 0x0000021c00e80947 */ /* 0x000ff00003800000 */
[----:B------:R-:W-:Y:S01]  /*caa0*/  FSETP.NEU.AND P1, PT, R16, RZ, PT ;  /* 0x000000ff1000720b */ /* 0x000fe20003f2d000 */
[----:B------:R-:W-:Y:S01]  /*cab0*/  ULDC.64 UR8, c[0x0][0x5c8] ;  /* 0x0001720000087ab9 */ /* 0x000fe20000000a00 */
[----:B------:R-:W-:Y:S01]  /*cac0*/  ISETP.GT.AND P0, PT, R3, RZ, PT ;  /* 0x000000ff0300720c */ /* 0x000fe20003f04270 */
[----:B------:R-:W-:Y:S01]  /*cad0*/  UIMAD UR4, UR7, UR8, URZ ;  /* 0x00000008070472a4 */ /* 0x000fe2000f8e023f */
[----:B------:R-:W-:Y:S01]  /*cae0*/  IMAD.U32 R13, RZ, RZ, UR9 ;  /* 0x00000009ff0d7e24 */ /* 0x000fe2000f8e00ff */
[----:B------:R-:W-:Y:S01]  /*caf0*/  BSSY B0, `(.L_x_32) ;  /* 0x00021f4000007945 */ /* 0x000fe20003800000 */
[----:B------:R-:W-:Y:S01]  /*cb00*/  IMAD.WIDE.U32 R4, R163, UR8, R4 ;  /* 0x00000008a3047c25 */ /* 0x000fe2000f8e0004 */
[----:B------:R-:W-:-:S03]  /*cb10*/  ISETP.GT.AND P2, PT, R0, RZ, P0 ;  /* 0x000000ff0000720c */ /* 0x000fc60000744270 */
[----:B------:R-:W-:-:S04]  /*cb20*/  IMAD R13, R163, R13, UR4 ;  /* 0x00000004a30d7e24 */ /* 0x000fc8000f8e020d */
[----:B------:R-:W-:Y:S01]  /*cb30*/  IMAD.IADD R13, R5, 0x1, R13 ;  /* 0x00000001050d7824 */ /* 0x000fe200078e020d */
[----:B------:R-:W-:Y:S06]  /*cb40*/  @!P1 BRA `(.L_x_33) ;  /* 0x0000016c00c09947 */ /* 0x000fec0003800000 */
[----:B------:R-:W0:Y:S01]  /*cb50*/  LDC.64 R152, c[0x0][0x5b8] ;  /* 0x00016e00ff987b82 */ /* 0x000e220000000a00 */
[----:B------:R-:W2:Y:S01]  /*cb60*/  LDL.LU R12, [R1+0x400] ;  /* 0x00040000010c7983 */ /* 0x000ea20000300800 */
[----:B------:R-:W-:-:S06]  /*cb70*/  ULDC.64 UR4, c[0x0][0x5c0] ;  /* 0x0001700000047ab9 */ /* 0x000fcc0000000a00 */
[----:B------:R-:W1:Y:S08]  /*cb80*/  LDC.64 R18, c[0x0][0x5b0] ;  /* 0x00016c00ff127b82 */ /* 0x000e700000000a00 */
[----:B------:R-:W3:Y:S01]  /*cb90*/  LDC.64 R14, c[0x0][0x5a8] ;  /* 0x00016a00ff0e7b82 */ /* 0x000ee20000000a00 */
[C---:B0-----:R-:W-:Y:S02]  /*cba0*/  IMAD R162, R152.reuse, UR12, RZ ;  /* 0x0000000c98a27c24 */ /* 0x041fe4000f8e02ff */
[----:B------:R-:W-:-:S04]  /*cbb0*/  IMAD.WIDE.U32 R166, R152, UR43, R20 ;  /* 0x0000002b98a67c25 */ /* 0x000fc8000f8e0014 */
[----:B------:R-:W-:Y:S02]  /*cbc0*/  IMAD R162, R153, UR43, R162 ;  /* 0x0000002b99a27c24 */ /* 0x000fe4000f8e02a2 */
[----:B-1----:R-:W-:Y:S02]  /*cbd0*/  IMAD R11, R18, UR7, RZ ;  /* 0x00000007120b7c24 */ /* 0x002fe4000f8e02ff */
[----:B------:R-:W-:Y:S02]  /*cbe0*/  IMAD.IADD R23, R167, 0x1, R162 ;  /* 0x00000001a7177824 */ /* 0x000fe400078e02a2 */
[----:B------:R-:W-:Y:S02]  /*cbf0*/  IMAD.MOV.U32 R22, RZ, RZ, R166 ;  /* 0x000000ffff167224 */ /* 0x000fe400078e00a6 */
[C---:B------:R-:W-:Y:S02]  /*cc00*/  IMAD R11, R163.reuse, R19, R11 ;  /* 0x00000013a30b7224 */ /* 0x040fe400078e020b */
[----:B------:R-:W-:-:S05]  /*cc10*/  IMAD.WIDE.U32 R6, R163, R18, R22 ;  /* 0x00000012a3067225 */ /* 0x000fca00078e0016 */
[----:B------:R-:W-:Y:S02]  /*cc20*/  IADD3 R5, R7, R11, RZ ;  /* 0x0000000b07057210 */ /* 0x000fe40007ffe0ff */
[----:B---3--:R-:W-:-:S04]  /*cc30*/  LEA R8, P1, R6, R14, 0x1 ;  /* 0x0000000e06087211 */ /* 0x008fc800078208ff */
[----:B------:R-:W-:-:S05]  /*cc40*/  LEA.HI.X R9, R6, R15, R5, 0x1, P1 ;  /* 0x0000000f06097211 */ /* 0x000fca00008f0c05 */
[----:B------:R-:W3:Y:S01]  /*cc50*/  @P2 LDG.E.LTC128B.U16 R10, desc[UR36][R8.64] ;  /* 0x00000024080a2981 */ /* 0x000ee2000c1e1520 */
[----:B------:R-:W-:Y:S01]  /*cc60*/  BSSY B1, `(.L_x_34) ;  /* 0x0000011000017945 */ /* 0x000fe20003800000 */
[----:B---3--:R-:W-:-:S04]  /*cc70*/  IMAD.U32 R5, R10, 0x10000, RZ ;  /* 0x000100000a057824 */ /* 0x008fc800078e00ff */
[----:B------:R-:W-:-:S04]  /*cc80*/  FMUL R5, R5, R16 ;  /* 0x0000001005057220 */ /* 0x000fc80000400000 */
[----:B--2---:R-:W-:Y:S01]  /*cc90*/  FFMA R5, R12, R2, R5 ;  /* 0x000000020c057223 */ /* 0x004fe20000000005 */
[----:B------:R-:W-:-:S04]  /*cca0*/  LEA R12, P1, R4, UR4, 0x1 ;  /* 0x00000004040c7c11 */ /* 0x000fc8000f8208ff */
[----:B------:R-:W-:Y:S02]  /*ccb0*/  LEA.HI.X R13, R4, UR5, R13, 0x1, P1 ;  /* 0x00000005040d7c11 */ /* 0x000fe400088f0c0d */
[----:B------:R-:W-:-:S05]  /*ccc0*/  F2FP.BF16.F32.PACK_AB R4, RZ, R5 ;  /* 0x00000005ff04723e */ /* 0x000fca00000010ff */
[----:B------:R0:W-:Y:S02]  /*ccd0*/  @P2 STG.E.U16 desc[UR36][R12.64], R4 ;  /* 0x000000040c002986 */ /* 0x0001e4000c101524 */
[----:B0-----:R-:W-:-:S04]  /*cce0*/  IMAD.WIDE.U32 R4, R163, R18, R20 ;  /* 0x00000012a3047225 */ /* 0x001fc800078e0014 */
[----:B------:R-:W-:Y:S02]  /*ccf0*/  IMAD.IADD R5, R11, 0x1, R5 ;  /* 0x000000010b057824 */ /* 0x000fe400078e0205 */
[----:B------:R-:W-:-:S04]  /*cd00*/  IMAD.WIDE.U32 R4, R152, UR43, R4 ;  /* 0x0000002b98047c25 */ /* 0x000fc8000f8e0004 */
[----:B------:R-:W-:Y:S01]  /*cd10*/  IMAD.IADD R5, R162, 0x1, R5 ;  /* 0x00000001a2057824 */ /* 0x000fe200078e0205 */
[----:B------:R-:W-:-:S04]  /*cd20*/  LEA R8, P1, R4, R14, 0x1 ;  /* 0x0000000e04087211 */ /* 0x000fc800078208ff */
[----:B------:R-:W-:Y:S02]  /*cd30*/  LEA.HI.X R9, R4, R15, R5, 0x1, P1 ;  /* 0x0000000f04097211 */ /* 0x000fe400008f0c05 */
[----:B------:R-:W-:-:S13]  /*cd40*/  ISETP.GT.AND P1, PT, R0, 0x1, P0 ;  /* 0x000000010000780c */ /* 0x000fda0000724270 */
[----:B------:R-:W-:Y:S05]  /*cd50*/  @!P1 BRA `(.L_x_35) ;  /* 0x0000000000049947 */ /* 0x000fea0003800000 */
[----:B------:R0:W5:Y:S02]  /*cd60*/  LDG.E.LTC128B.U16 R10, desc[UR36][R8.64+0x2] ;  /* 0x00000224080a7981 */ /* 0x000164000c1e1520 */
.L_x_35:
[----:B------:R-:W-:Y:S05]  /*cd70*/  BSYNC B1 ;  /* 0x0000000000017941 */ /* 0x000fea0003800000 */
.L_x_34:
[----:B------:R-:W2:Y:S01]  /*cd80*/  LDL.LU R5, [R1+0x404] ;  /* 0x0004040001057983 */ /* 0x000ea20000300800 */
[----:B-----5:R-:W-:Y:S01]  /*cd90*/  IMAD.U32 R4, R10, 0x10000, RZ ;  /* 0x000100000a047824 */ /* 0x020fe200078e00ff */
[C---:B------:R-:W-:Y:S01]  /*cda0*/  SHF.L.U64.HI R169, R18.reuse, 0x3, R19 ;  /* 0x0000000312a97819 */ /* 0x040fe20000010213 */
[----:B------:R-:W-:Y:S01]  /*cdb0*/  IMAD.SHL.U32 R168, R18, 0x8, RZ ;  /* 0x0000000812a87824 */ /* 0x000fe200078e00ff */
[----:B------:R-:W3:Y:S01]  /*cdc0*/  LDL.LU R153, [R1+0x408] ;  /* 0x0004080001997983 */ /* 0x000ee20000300800 */
[----:B------:R-:W-:-:S04]  /*cdd0*/  FMUL R4, R4, R16 ;  /* 0x0000001004047220 */ /* 0x000fc80000400000 */
[----:B--2---:R-:W-:Y:S01]  /*cde0*/  FFMA R4, R5, R2, R4 ;  /* 0x0000000205047223 */ /* 0x004fe20000000004 */
[----:B------:R-:W-:-:S04]  /*cdf0*/  @P1 IMAD.MOV.U32 R5, RZ, RZ, R13 ;  /* 0x000000ffff051224 */ /* 0x000fc800078e000d */
[----:B------:R-:W-:-:S04]  /*ce00*/  F2FP.BF16.F32.PACK_AB R4, RZ, R4 ;  /* 0x00000004ff04723e */ /* 0x000fc800000010ff */
[----:B------:R-:W-:Y:S01]  /*ce10*/  PRMT R6, R4, 0x7610, R6 ;  /* 0x0000761004067816 */ /* 0x000fe20000000006 */
[----:B------:R-:W-:-:S05]  /*ce20*/  @P1 IMAD.MOV.U32 R4, RZ, RZ, R12 ;  /* 0x000000ffff041224 */ /* 0x000fca00078e000c */
[----:B------:R1:W-:Y:S01]  /*ce30*/  @P1 STG.E.U16 desc[UR36][R4.64+0x2], R6 ;  /* 0x0000020604001986 */ /* 0x0003e2000c101524 */
[----:B------:R-:W-:-:S04]  /*ce40*/  ISETP.GT.AND P1, PT, R3, 0x8, PT ;  /* 0x000000080300780c */ /* 0x000fc80003f24270 */
[----:B------:R-:W-:Y:S01]  /*ce50*/  ISETP.GT.AND P2, PT, R0, RZ, P1 ;  /* 0x000000ff0000720c */ /* 0x000fe20000f44270 */
[----:B-1----:R-:W-:-:S04]  /*ce60*/  IMAD.WIDE.U32 R4, R163, R18, R168 ;  /* 0x00000012a3047225 */ /* 0x002fc800078e00a8 */
[----:B------:R-:W-:Y:S01]  /*ce70*/  IMAD.IADD R11, R11, 0x1, R5 ;  /* 0x000000010b0b7824 */ /* 0x000fe200078e0205 */
[----:B------:R-:W-:-:S04]  /*ce80*/  IADD3 R5, P3, R166, R4, RZ ;  /* 0x00000004a6057210 */ /* 0x000fc80007f7e0ff */
[----:B------:R-:W-:Y:S02]  /*ce90*/  IADD3.X R7, R11, R23, RZ, P3, !PT ;  /* 0x000000170b077210 */ /* 0x000fe40001ffe4ff */
[----:B------:R-:W-:-:S04]  /*cea0*/  LEA R6, P3, R5, R14, 0x1 ;  /* 0x0000000e05067211 */ /* 0x000fc800078608ff */
[----:B------:R-:W-:-:S05]  /*ceb0*/  LEA.HI.X R7, R5, R15, R7, 0x1, P3 ;  /* 0x0000000f05077211 */ /* 0x000fca00018f0c07 */
[----:B------:R1:W2:Y:S01]  /*cec0*/  @P2 LDG.E.LTC128B.U16 R10, desc[UR36][R6.64] ;  /* 0x00000024060a2981 */ /* 0x0002a2000c1e1520 */
[----:B------:R-:W-:Y:S01]  /*ced0*/  IADD3 R4, P3, R20, R4, RZ ;  /* 0x0000000414047210 */ /* 0x000fe20007f7e0ff */
[----:B------:R-:W-:Y:S01]  /*cee0*/  IMAD.U32 R165, RZ, RZ, UR8 ;  /* 0x00000008ffa57e24 */ /* 0x000fe2000f8e00ff */
[----:B------:R-:W-:Y:S01]  /*cef0*/  ISETP.GT.AND P4, PT, R0, 0x1, P1 ;  /* 0x000000010000780c */ /* 0x000fe20000f84270 */
[----:B------:R-:W-:Y:S01]  /*cf00*/  IMAD.U32 R164, RZ, RZ, UR9 ;  /* 0x00000009ffa47e24 */ /* 0x000fe2000f8e00ff */
[----:B------:R-:W-:Y:S01]  /*cf10*/  BSSY B1, `(.L_x_36) ;  /* 0x0000013000017945 */ /* 0x000fe20003800000 */
[----:B------:R-:W-:Y:S02]  /*cf20*/  IMAD.X R5, R21, 0x1, R11, P3 ;  /* 0x0000000115057824 */ /* 0x000fe400018e060b */
[----:B------:R-:W-:Y:S02]  /*cf30*/  IMAD.SHL.U32 R165, R165, 0x10, RZ ;  /* 0x00000010a5a57824 */ /* 0x000fe400078e00ff */
[----:B------:R-:W-:-:S04]  /*cf40*/  IMAD.WIDE.U32 R4, R152, UR43, R4 ;  /* 0x0000002b98047c25 */ /* 0x000fc8000f8e0004 */
[----:B------:R-:W-:Y:S01]  /*cf50*/  IMAD.IADD R5, R162, 0x1, R5 ;  /* 0x00000001a2057824 */ /* 0x000fe200078e0205 */
[----:B-1----:R-:W-:-:S04]  /*cf60*/  LEA R6, P3, R4, R14, 0x1 ;  /* 0x0000000e04067211 */ /* 0x002fc800078608ff */
[----:B------:R-:W-:Y:S01]  /*cf70*/  LEA.HI.X R7, R4, R15, R5, 0x1, P3 ;  /* 0x0000000f04077211 */ /* 0x000fe200018f0c05 */
[----:B--2---:R-:W-:-:S04]  /*cf80*/  IMAD.U32 R4, R10, 0x10000, RZ ;  /* 0x000100000a047824 */ /* 0x004fc800078e00ff */
[----:B------:R-:W-:-:S04]  /*cf90*/  FMUL R4, R4, R16 ;  /* 0x0000001004047220 */ /* 0x000fc80000400000 */
[----:B---3--:R-:W-:Y:S01]  /*cfa0*/  FFMA R5, R153, R2, R4 ;  /* 0x0000000299057223 */ /* 0x008fe20000000004 */
[----:B------:R-:W-:-:S04]  /*cfb0*/  IMAD.U32 R4, RZ, RZ, UR8 ;  /* 0x00000008ff047e24 */ /* 0x000fc8000f8e00ff */
[----:B------:R-:W-:Y:S02]  /*cfc0*/  F2FP.BF16.F32.PACK_AB R5, RZ, R5 ;  /* 0x00000005ff05723e */ /* 0x000fe400000010ff */
[----:B------:R-:W-:Y:S02]  /*cfd0*/  SHF.L.U64.HI R164, R4, 0x4, R164 ;  /* 0x0000000404a47819 */ /* 0x000fe400000102a4 */
[----:B------:R-:W-:Y:S02]  /*cfe0*/  IADD3 R4, P3, R165, R12, RZ ;  /* 0x0000000ca5047210 */ /* 0x000fe40007f7e0ff */
[----:B------:R-:W-:-:S03]  /*cff0*/  PRMT R11, R5, 0x7610, R11 ;  /* 0x00007610050b7816 */ /* 0x000fc6000000000b */
[----:B------:R-:W-:-:S05]  /*d000*/  IMAD.X R5, R164, 0x1, R13, P3 ;  /* 0x00000001a4057824 */ /* 0x000fca00018e060d */
[----:B------:R1:W-:Y:S01]  /*d010*/  @P2 STG.E.U16 desc[UR36][R4.64], R11 ;  /* 0x0000000b04002986 */ /* 0x0003e2000c101524 */
[----:B------:R-:W-:Y:S05]  /*d020*/  @!P4 BRA `(.L_x_37) ;  /* 0x000000000004c947 */ /* 0x000fea0003800000 */
[----:B------:R2:W5:Y:S02]  /*d030*/  LDG.E.LTC128B.U16 R10, desc[UR36][R6.64+0x2] ;  /* 0x00000224060a7981 */ /* 0x000564000c1e1520 */
.L_x_37:
[----:B------:R-:W-:Y:S05]  /*d040*/  BSYNC B1 ;  /* 0x0000000000017941 */ /* 0x000fea0003800000 */
.L_x_36:
[----:B------:R-:W3:Y:S01]  /*d050*/  LDL.LU R153, [R1+0x40c] ;  /* 0x00040c0001997983 */ /* 0x000ee20000300800 */
[----:B-1---5:R-:W-:Y:S01]  /*d060*/  SHF.L.U32 R11, R10, 0x10, RZ ;  /* 0x000000100a0b7819 */ /* 0x022fe200000006ff */
[----:B------:R-:W-:Y:S01]  /*d070*/  BSSY B1, `(.L_x_38) ;  /* 0x0000008000017945 */ /* 0x000fe20003800000 */
[----:B------:R-:W-:-:S03]  /*d080*/  ISETP.GT.AND P2, PT, R0, 0x8, P0 ;  /* 0x000000080000780c */ /* 0x000fc60000744270 */
[----:B------:R-:W-:-:S04]  /*d090*/  FMUL R11, R11, R16 ;  /* 0x000000100b0b7220 */ /* 0x000fc80000400000 */
[----:B---3--:R-:W-:-:S05]  /*d0a0*/  FFMA R11, R153, R2, R11 ;  /* 0x00000002990b7223 */ /* 0x008fca000000000b */
[----:B------:R-:W-:-:S05]  /*d0b0*/  F2FP.BF16.F32.PACK_AB R11, RZ, R11 ;  /* 0x0000000bff0b723e */ /* 0x000fca00000010ff */
[----:B------:R1:W-:Y:S01]  /*d0c0*/  @P4 STG.E.U16 desc[UR36][R4.64+0x2], R11 ;  /* 0x0000020b04004986 */ /* 0x0003e2000c101524 */
[----:B------:R-:W-:Y:S05]  /*d0d0*/  @!P2 BRA `(.L_x_39) ;  /* 0x000000000004a947 */ /* 0x000fea0003800000 */
[----:B------:R3:W5:Y:S02]  /*d0e0*/  LDG.E.LTC128B.U16 R10, desc[UR36][R8.64+0x10] ;  /* 0x00001024080a7981 */ /* 0x000764000c1e1520 */
.L_x_39:
[----:B------:R-:W-:Y:S05]  /*d0f0*/  BSYNC B1 ;  /* 0x0000000000017941 */ /* 0x000fea0003800000 */
.L_x_38:
[----:B------:R-:W4:Y:S01]  /*d100*/  LDL.LU R153, [R1+0x410] ;  /* 0x0004100001997983 */ /* 0x000f220000300800 */
[----:B-1---5:R-:W-:Y:S01]  /*d110*/  IMAD.U32 R11, R10, 0x10000, RZ ;  /* 0x000100000a0b7824 */ /* 0x022fe200078e00ff */
[----:B------:R-:W-:Y:S01]  /*d120*/  ISETP.GT.AND P3, PT, R0, 0x9, P0 ;  /* 0x000000090000780c */ /* 0x000fe20000764270 */
[----:B------:R-:W-:Y:S02]  /*d130*/  BSSY B1, `(.L_x_40) ;  /* 0x0000007000017945 */ /* 0x000fe40003800000 */
[----:B------:R-:W-:-:S04]  /*d140*/  FMUL R11, R11, R16 ;  /* 0x000000100b0b7220 */ /* 0x000fc80000400000 */
[----:B----4-:R-:W-:-:S05]  /*d150*/  FFMA R11, R153, R2, R11 ;  /* 0x00000002990b7223 */ /* 0x010fca000000000b */
[----:B------:R-:W-:-:S05]  /*d160*/  F2FP.BF16.F32.PACK_AB R11, RZ, R11 ;  /* 0x0000000bff0b723e */ /* 0x000fca00000010ff */
[----:B------:R1:W-:Y:S01]  /*d170*/  @P2 STG.E.U16 desc[UR36][R12.64+0x10], R11 ;  /* 0x0000100b0c002986 */ /* 0x0003e2000c101524 */
[----:B------:R-:W-:Y:S05]  /*d180*/  @!P3 BRA `(.L_x_41) ;  /* 0x000000000004b947 */ /* 0x000fea0003800000 */
[----:B------:R4:W5:Y:S02]  /*d190*/  LDG.E.LTC128B.U16 R10, desc[UR36][R8.64+0x12] ;  /* 0x00001224080a7981 */ /* 0x000964000c1e1520 */
.L_x_41:
[----:B------:R-:W-:Y:S05]  /*d1a0*/  BSYNC B1 ;  /* 0x0000000000017941 */ /* 0x000fea0003800000 */
.L_x_40:
[----:B------:R-:W2:Y:S01]  /*d1b0*/  LDL.LU R153, [R1+0x414] ;  /* 0x0004140001997983 */ /* 0x000ea20000300800 */
[----:B-1---5:R-:W-:Y:S01]  /*d1c0*/  IMAD.U32 R11, R10, 0x10000, RZ ;  /* 0x000100000a0b7824 */ /* 0x022fe200078e00ff */
[----:B------:R-:W-:Y:S01]  /*d1d0*/  ISETP.GT.AND P2, PT, R0, 0x8, P1 ;  /* 0x000000080000780c */ /* 0x000fe20000f44270 */
[----:B------:R-:W-:Y:S02]  /*d1e0*/  BSSY B1, `(.L_x_42) ;  /* 0x0000007000017945 */ /* 0x000fe40003800000 */
[----:B------:R-:W-:-:S04]  /*d1f0*/  FMUL R11, R11, R16 ;  /* 0x000000100b0b7220 */ /* 0x000fc80000400000 */
[----:B--2---:R-:W-:-:S05]  /*d200*/  FFMA R11, R153, R2, R11 ;  /* 0x00000002990b7223 */ /* 0x004fca000000000b */
[----:B------:R-:W-:-:S05]  /*d210*/  F2FP.BF16.F32.PACK_AB R11, RZ, R11 ;  /* 0x0000000bff0b723e */ /* 0x000fca00000010ff */
[----:B------:R1:W-:Y:S01]  /*d220*/  @P3 STG.E.U16 desc[UR36][R12.64+0x12], R11 ;  /* 0x0000120b0c003986 */ /* 0x0003e2000c101524 */
[----:B------:R-:W-:Y:S05]  /*d230*/  @!P2 BRA `(.L_x_43) ;  /* 0x000000000004a947 */ /* 0x000fea0003800000 */
[----:B------:R2:W5:Y:S02]  /*d240*/  LDG.E.LTC128B.U16 R10, desc[UR36][R6.64+0x10] ;  /* 0x00001024060a7981 */ /* 0x000564000c1e1520 */
.L_x_43:
[----:B------:R-:W-:Y:S05]  /*d250*/  BSYNC B1 ;  /* 0x0000000000017941 */ /* 0x000fea0003800000 */
.L_x_42:
[----:B------:R-:W3:Y:S01]  /*d260*/  LDL.LU R153, [R1+0x418] ;  /* 0x0004180001997983 */ /* 0x000ee20000300800 */
[----:B-1---5:R-:W-:Y:S01]  /*d270*/  IMAD.U32 R11, R10, 0x10000, RZ ;  /* 0x000100000a0b7824 */ /* 0x022fe200078e00ff */
[----:B------:R-:W-:Y:S01]  /*d280*/  ISETP.GT.AND P3, PT, R0, 0x9, P1 ;  /* 0x000000090000780c */ /* 0x000fe20000f64270 */
[----:B------:R-:W-:Y:S02]  /*d290*/  BSSY B1, `(.L_x_44) ;  /* 0x0000007000017945 */ /* 0x000fe40003800000 */
[----:B------:R-:W-:-:S04]  /*d2a0*/  FMUL R11, R11, R16 ;  /* 0x000000100b0b7220 */ /* 0x000fc80000400000 */
[----:B---3--:R-:W-:-:S05]  /*d2b0*/  FFMA R11, R153, R2, R11 ;  /* 0x00000002990b7223 */ /* 0x008fca000000000b */
[----:B------:R-:W-:-:S05]  /*d2c0*/  F2FP.BF16.F32.PACK_AB R11, RZ, R11 ;  /* 0x0000000bff0b723e */ /* 0x000fca00000010ff */
[----:B------:R1:W-:Y:S01]  /*d2d0*/  @P2 STG.E.U16 desc[UR36][R4.64+0x10], R11 ;  /* 0x0000100b04002986 */ /* 0x0003e2000c101524 */
[----:B------:R-:W-:Y:S05]  /*d2e0*/  @!P3 BRA `(.L_x_45) ;  /* 0x000000000004b947 */ /* 0x000fea0003800000 */
[----:B------:R3:W5:Y:S02]  /*d2f0*/  LDG.E.LTC128B.U16 R10, desc[UR36][R6.64+0x12] ;  /* 0x00001224060a7981 */ /* 0x000764000c1e1520 */
.L_x_45:
[----:B------:R-:W-:Y:S05]  /*d300*/  BSYNC B1 ;  /* 0x0000000000017941 */ /* 0x000fea0003800000 */
.L_x_44:
        /* <DEDUP_REMOVED lines=10> */
.L_x_47:
[----:B------:R-:W-:Y:S05]  /*d3b0*/  BSYNC B1 ;  /* 0x0000000000017941 */ /* 0x000fea0003800000 */
.L_x_46:
        /* <DEDUP_REMOVED lines=10> */
.L_x_49:
[----:B------:R-:W-:Y:S05]  /*d460*/  BSYNC B1 ;  /* 0x0000000000017941 */ /* 0x000fea0003800000 */
.L_x_48:
        /* <DEDUP_REMOVED lines=10> */
.L_x_51:
[----:B------:R-:W-:Y:S05]  /*d510*/  BSYNC B1 ;  /* 0x0000000000017941 */ /* 0x000fea0003800000 */
.L_x_50:
        /* <DEDUP_REMOVED lines=10> */
.L_x_53:
[----:B------:R-:W-:Y:S05]  /*d5c0*/  BSYNC B1 ;  /* 0x0000000000017941 */ /* 0x000fea0003800000 */
.L_x_52:
        /* <DEDUP_REMOVED lines=10> */
.L_x_55:
[----:B------:R-:W-:Y:S05]  /*d670*/  BSYNC B1 ;  /* 0x0000000000017941 */ /* 0x000fea0003800000 */
.L_x_54:
        /* <DEDUP_REMOVED lines=10> */
.L_x_57:
[----:B------:R-:W-:Y:S05]  /*d720*/  BSYNC B1 ;  /* 0x0000000000017941 */ /* 0x000fea0003800000 */
.L_x_56:
        /* <DEDUP_REMOVED lines=10> */
.L_x_59:
[----:B------:R-:W-:Y:S05]  /*d7d0*/  BSYNC B1 ;  /* 0x0000000000017941 */ /* 0x000fea0003800000 */
.L_x_58:
        /* <DEDUP_REMOVED lines=10> */
.L_x_61:
[----:B------:R-:W-:Y:S05]  /*d880*/  BSYNC B1 ;  /* 0x0000000000017941 */ /* 0x000fea0003800000 */
.L_x_60:
        /* <DEDUP_REMOVED lines=10> */
.L_x_63:
[----:B------:R-:W-:Y:S05]  /*d930*/  BSYNC B1 ;  /* 0x0000000000017941 */ /* 0x000fea0003800000 */
.L_x_62:
        /* <DEDUP_REMOVED lines=10> */
.L_x_65:
[----:B------:R-:W-:Y:S05]  /*d9e0*/  BSYNC B1 ;  /* 0x0000000000017941 */ /* 0x000fea0003800000 */
.L_x_64:
        /* <DEDUP_REMOVED lines=10> */
.L_x_67:
[----:B------:R-:W-:Y:S05]  /*da90*/  BSYNC B1 ;  /* 0x0000000000017941 */ /* 0x000fea0003800000 */
.L_x_66:
        /* <DEDUP_REMOVED lines=10> */
.L_x_69:
[----:B------:R-:W-:Y:S05]  /*db40*/  BSYNC B1 ;  /* 0x0000000000017941 */ /* 0x000fea0003800000 */
.L_x_68:
        /* <DEDUP_REMOVED lines=10> */
.L_x_71:
[----:B------:R-:W-:Y:S05]  /*dbf0*/  BSYNC B1 ;  /* 0x0000000000017941 */ /* 0x000fea0003800000 */
.L_x_70:
        /* <DEDUP_REMOVED lines=10> */
.L_x_73:
[----:B------:R-:W-:Y:S05]  /*dca0*/  BSYNC B1 ;  /* 0x0000000000017941 */ /* 0x000fea0003800000 */
.L_x_72:
[----:B------:R-:W2:Y:S01]  /*dcb0*/  LDL.LU R153, [R1+0x454] ;  /* 0x0004540001997983 */ /* 0x000ea20000300800 */
[----:B-1---5:R-:W-:Y:S01]  /*dcc0*/  SHF.L.U32 R11, R10, 0x10, RZ ;  /* 0x000000100a0b7819 */ /* 0x022fe200000006ff */
[----:B------:R-:W-:Y:S01]  /*dcd0*/  BSSY B1, `(.L_x_74) ;  /* 0x0000008000017945 */ /* 0x000fe20003800000 */
[----:B------:R-:W-:-:S03]  /*dce0*/  ISETP.GT.AND P2, PT, R0, 0x28, P1 ;  /* 0x000000280000780c */ /* 0x000fc60000f44270 */
[----:B------:R-:W-:-:S04]  /*dcf0*/  FMUL R11, R11, R16 ;  /* 0x000000100b0b7220 */ /* 0x000fc80000400000 */
[----:B--2---:R-:W-:-:S05]  /*dd00*/  FFMA R11, R153, R2, R11 ;  /* 0x00000002990b7223 */ /* 0x004fca000000000b */
[----:B------:R-:W-:-:S05]  /*dd10*/  F2FP.BF16.F32.PACK_AB R11, RZ, R11 ;  /* 0x0000000bff0b723e */ /* 0x000fca00000010ff */
[----:B------:R1:W-:Y:S01]  /*dd20*/  @P3 STG.E.U16 desc[UR36][R12.64+0x52], R11 ;  /* 0x0000520b0c003986 */ /* 0x0003e2000c101524 */
[----:B------:R-:W-:Y:S05]  /*dd30*/  @!P2 BRA `(.L_x_75) ;  /* 0x000000000004a947 */ /* 0x000fea0003800000 */
[----:B------:R2:W5:Y:S02]  /*dd40*/  LDG.E.LTC128B.U16 R10, desc[UR36][R6.64+0x50] ;  /* 0x00005024060a7981 */ /* 0x000564000c1e1520 */
.L_x_75:
[----:B------:R-:W-:Y:S05]  /*dd50*/  BSYNC B1 ;  /* 0x0000000000017941 */ /* 0x000fea0003800000 */
.L_x_74:
        /* <DEDUP_REMOVED lines=10> */
.L_x_77:
[----:B------:R-:W-:Y:S05]  /*de00*/  BSYNC B1 ;  /* 0x0000000000017941 */ /* 0x000fea0003800000 */
.L_x_76:
        /* <DEDUP_REMOVED lines=10> */
.L_x_79:
[----:B------:R-:W-:Y:S05]  /*deb0*/  BSYNC B1 ;  /* 0x0000000000017941 */ /* 0x000fea0003800000 */
.L_x_78:
        /* <DEDUP_REMOVED lines=10> */
.L_x_81:
[----:B------:R-:W-:Y:S05]  /*df60*/  BSYNC B1 ;  /* 0x0000000000017941 */ /* 0x000fea0003800000 */
.L_x_80:
        /* <DEDUP_REMOVED lines=10> */
.L_x_83:
[----:B------:R-:W-:Y:S05]  /*e010*/  BSYNC B1 ;  /* 0x0000000000017941 */ /* 0x000fea0003800000 */
.L_x_82:
        /* <DEDUP_REMOVED lines=10> */
.L_x_85:
[----:B------:R-:W-:Y:S05]  /*e0c0*/  BSYNC B1 ;  /* 0x0000000000017941 */ /* 0x000fea0003800000 */
.L_x_84:
        /* <DEDUP_REMOVED lines=10> */
.L_x_87:
[----:B------:R-:W-:Y:S05]  /*e170*/  BSYNC B1 ;  /* 0x0000000000017941 */ /* 0x000fea0003800000 */
.L_x_86:
        /* <DEDUP_REMOVED lines=10> */
.L_x_89:
[----:B------:R-:W-:Y:S05]  /*e220*/  BSYNC B1 ;  /* 0x0000000000017941 */ /* 0x000fea0003800000 */
.L_x_88:
        /* <DEDUP_REMOVED lines=10> */
.L_x_91:
[----:B------:R-:W-:Y:S05]  /*e2d0*/  BSYNC B1 ;  /* 0x0000000000017941 */ /* 0x000fea0003800000 */
.L_x_90:
        /* <DEDUP_REMOVED lines=10> */
.L_x_93:
[----:B------:R-:W-:Y:S05]  /*e380*/  BSYNC B1 ;  /* 0x0000000000017941 */ /* 0x000fea0003800000 */
.L_x_92:
        /* <DEDUP_REMOVED lines=10> */
.L_x_95:
[----:B------:R-:W-:Y:S05]  /*e430*/  BSYNC B1 ;  /* 0x0000000000017941 */ /* 0x000fea0003800000 */
.L_x_94:
        /* <DEDUP_REMOVED lines=10> */
.L_x_97:
[----:B------:R-:W-:Y:S05]  /*e4e0*/  BSYNC B1 ;  /* 0x0000000000017941 */ /* 0x000fea0003800000 */
.L_x_96:
        /* <DEDUP_REMOVED lines=10> */
.L_x_99:
[----:B------:R-:W-:Y:S05]  /*e590*/  BSYNC B1 ;  /* 0x0000000000017941 */ /* 0x000fea0003800000 */
.L_x_98:
        /* <DEDUP_REMOVED lines=10> */
.L_x_101:
[----:B------:R-:W-:Y:S05]  /*e640*/  BSYNC B1 ;  /* 0x0000000000017941 */ /* 0x000fea0003800000 */
.L_x_100:
        /* <DEDUP_REMOVED lines=10> */
.L_x_103:
[----:B------:R-:W-:Y:S05]  /*e6f0*/  BSYNC B1 ;  /* 0x0000000000017941 */ /* 0x000fea0003800000 */
.L_x_102:
        /* <DEDUP_REMOVED lines=10> */
.L_x_105:
[----:B------:R-:W-:Y:S05]  /*e7a0*/  BSYNC B1 ;  /* 0x0000000000017941 */ /* 0x000fea0003800000 */
.L_x_104:
        /* <DEDUP_REMOVED lines=10> */
.L_x_107:
[----:B------:R-:W-:Y:S05]  /*e850*/  BSYNC B1 ;  /* 0x0000000000017941 */ /* 0x000fea0003800000 */
.L_x_106:
        /* <DEDUP_REMOVED lines=10> */
.L_x_109:
[----:B------:R-:W-:Y:S05]  /*e900*/  BSYNC B1 ;  /* 0x0000000000017941 */ /* 0x000fea0003800000 */
.L_x_108:
        /* <DEDUP_REMOVED lines=10> */
.L_x_111:
[----:B------:R-:W-:Y:S05]  /*e9b0*/  BSYNC B1 ;  /* 0x0000000000017941 */ /* 0x000fea0003800000 */
.L_x_110:
        /* <DEDUP_REMOVED lines=10> */
.L_x_113:
[----:B------:R-:W-:Y:S05]  /*ea60*/  BSYNC B1 ;  /* 0x0000000000017941 */ /* 0x000fea0003800000 */
.L_x_112:
        /* <DEDUP_REMOVED lines=10> */
.L_x_115:
[----:B------:R-:W-:Y:S05]  /*eb10*/  BSYNC B1 ;  /* 0x0000000000017941 */ /* 0x000fea0003800000 */
.L_x_114:
        /* <DEDUP_REMOVED lines=10> */
.L_x_117:
[----:B------:R-:W-:Y:S05]  /*ebc0*/  BSYNC B1 ;  /* 0x0000000000017941 */ /* 0x000fea0003800000 */
.L_x_116:
        /* <DEDUP_REMOVED lines=10> */
.L_x_119:
[----:B------:R-:W-:Y:S05]  /*ec70*/  BSYNC B1 ;  /* 0x0000000000017941 */ /* 0x000fea0003800000 */
.L_x_118:
        /* <DEDUP_REMOVED lines=10> */
.L_x_121:
[----:B------:R-:W-:Y:S05]  /*ed20*/  BSYNC B1 ;  /* 0x0000000000017941 */ /* 0x000fea0003800000 */
.L_x_120:
        /* <DEDUP_REMOVED lines=10> */
.L_x_123:
[----:B------:R-:W-:Y:S05]  /*edd0*/  BSYNC B1 ;  /* 0x0000000000017941 */ /* 0x000fea0003800000 */
.L_x_122:
        /* <DEDUP_REMOVED lines=10> */
.L_x_125:
[----:B------:R-:W-:Y:S05]  /*ee80*/  BSYNC B1 ;  /* 0x0000000000017941 */ /* 0x000fea0003800000 */
.L_x_124:
        /* <DEDUP_REMOVED lines=10> */
.L_x_127:
[----:B------:R-:W-:Y:S05]  /*ef30*/  BSYNC B1 ;  /* 0x0000000000017941 */ /* 0x000fea0003800000 */
.L_x_126:
        /* <DEDUP_REMOVED lines=10> */
.L_x_129:
[----:B------:R-:W-:Y:S05]  /*efe0*/  BSYNC B1 ;  /* 0x0000000000017941 */ /* 0x000fea0003800000 */
.L_x_128:
        /* <DEDUP_REMOVED lines=10> */
.L_x_131:
[----:B------:R-:W-:Y:S05]  /*f090*/  BSYNC B1 ;  /* 0x0000000000017941 */ /* 0x000fea0003800000 */
.L_x_130:
        /* <DEDUP_REMOVED lines=10> */
.L_x_133:
[----:B------:R-:W-:Y:S05]  /*f140*/  BSYNC B1 ;  /* 0x0000000000017941 */ /* 0x000fea0003800000 */
.L_x_132:
        /* <DEDUP_REMOVED lines=10> */
.L_x_135:
[----:B------:R-:W-:Y:S05]  /*f1f0*/  BSYNC B1 ;  /* 0x0000000000017941 */ /* 0x000fea0003800000 */
.L_x_134:
        /* <DEDUP_REMOVED lines=10> */
.L_x_137:
[----:B------:R-:W-:Y:S05]  /*f2a0*/  BSYNC B1 ;  /* 0x0000000000017941 */ /* 0x000fea0003800000 */
.L_x_136:
        /* <DEDUP_REMOVED lines=10> */
.L_x_139:
[----:B------:R-:W-:Y:S05]  /*f350*/  BSYNC B1 ;  /* 0x0000000000017941 */ /* 0x000fea0003800000 */
.L_x_138:
        /* <DEDUP_REMOVED lines=10> */
.L_x_141:
[----:B------:R-:W-:Y:S05]  /*f400*/  BSYNC B1 ;  /* 0x0000000000017941 */ /* 0x000fea0003800000 */
.L_x_140:
        /* <DEDUP_REMOVED lines=10> */
.L_x_143:
[----:B------:R-:W-:Y:S05]  /*f4b0*/  BSYNC B1 ;  /* 0x0000000000017941 */ /* 0x000fea0003800000 */
.L_x_142:
        /* <DEDUP_REMOVED lines=10> */
.L_x_145:
[----:B------:R-:W-:Y:S05]  /*f560*/  BSYNC B1 ;  /* 0x0000000000017941 */ /* 0x000fea0003800000 */
.L_x_144:
        /* <DEDUP_REMOVED lines=10> */
.L_x_147:
[----:B------:R-:W-:Y:S05]  /*f610*/  BSYNC B1 ;  /* 0x0000000000017941 */ /* 0x000fea0003800000 */
.L_x_146:
        /* <DEDUP_REMOVED lines=10> */
.L_x_149:
[----:B------:R-:W-:Y:S05]  /*f6c0*/  BSYNC B1 ;  /* 0x0000000000017941 */ /* 0x000fea0003800000 */
.L_x_148:
        /* <DEDUP_REMOVED lines=10> */
.L_x_151:
[----:B------:R-:W-:Y:S05]  /*f770*/  BSYNC B1 ;  /* 0x0000000000017941 */ /* 0x000fea0003800000 */
.L_x_150:
        /* <DEDUP_REMOVED lines=10> */
.L_x_153:
[----:B------:R-:W-:Y:S05]  /*f820*/  BSYNC B1 ;  /* 0x0000000000017941 */ /* 0x000fea0003800000 */
.L_x_152:
        /* <DEDUP_REMOVED lines=10> */
.L_x_155:
[----:B------:R-:W-:Y:S05]  /*f8d0*/  BSYNC B1 ;  /* 0x0000000000017941 */ /* 0x000fea0003800000 */
.L_x_154:
        /* <DEDUP_REMOVED lines=10> */
.L_x_157:
[----:B------:R-:W-:Y:S05]  /*f980*/  BSYNC B1 ;  /* 0x0000000000017941 */ /* 0x000fea0003800000 */
.L_x_156:
        /* <DEDUP_REMOVED lines=10> */
.L_x_159:
[----:B------:R-:W-:Y:S05]  /*fa30*/  BSYNC B1 ;  /* 0x0000000000017941 */ /* 0x000fea0003800000 */
.L_x_158:
        /* <DEDUP_REMOVED lines=10> */
.L_x_161:
[----:B------:R-:W-:Y:S05]  /*fae0*/  BSYNC B1 ;  /* 0x0000000000017941 */ /* 0x000fea0003800000 */
.L_x_160:
        /* <DEDUP_REMOVED lines=10> */
.L_x_163:
[----:B------:R-:W-:Y:S05]  /*fb90*/  BSYNC B1 ;  /* 0x0000000000017941 */ /* 0x000fea0003800000 */
.L_x_162:
        /* <DEDUP_REMOVED lines=10> */
.L_x_165:
[----:B------:R-:W-:Y:S05]  /*fc40*/  BSYNC B1 ;  /* 0x0000000000017941 */ /* 0x000fea0003800000 */
.L_x_164:
        /* <DEDUP_REMOVED lines=10> */
.L_x_167:
[----:B------:R-:W-:Y:S05]  /*fcf0*/  BSYNC B1 ;  /* 0x0000000000017941 */ /* 0x000fea0003800000 */
.L_x_166:
        /* <DEDUP_REMOVED lines=10> */
.L_x_169:
[----:B------:R-:W-:Y:S05]  /*fda0*/  BSYNC B1 ;  /* 0x0000000000017941 */ /* 0x000fea0003800000 */
.L_x_168:
        /* <DEDUP_REMOVED lines=10> */
.L_x_171:
[----:B------:R-:W-:Y:S05]  /*fe50*/  BSYNC B1 ;  /* 0x0000000000017941 */ /* 0x000fea0003800000 */
.L_x_170:
        /* <DEDUP_REMOVED lines=10> */
.L_x_173:
[----:B------:R-:W-:Y:S05]  /*ff00*/  BSYNC B1 ;  /* 0x0000000000017941 */ /* 0x000fea0003800000 */
.L_x_172:
        /* <DEDUP_REMOVED lines=10> */
.L_x_175:
[----:B------:R-:W-:Y:S05]  /*ffb0*/  BSYNC B1 ;  /* 0x0000000000017941 */ /* 0x000fea0003800000 */
.L_x_174:
        /* <DEDUP_REMOVED lines=10> */
.L_x_177:
[----:B------:R-:W-:Y:S05]  /*10060*/  BSYNC B1 ;  /* 0x0000000000017941 */ /* 0x000fea0003800000 */
.L_x_176:
        /* <DEDUP_REMOVED lines=10> */
.L_x_179:
[----:B------:R-:W-:Y:S05]  /*10110*/  BSYNC B1 ;  /* 0x0000000000017941 */ /* 0x000fea0003800000 */
.L_x_178:
        /* <DEDUP_REMOVED lines=10> */
.L_x_181:
[----:B------:R-:W-:Y:S05]  /*101c0*/  BSYNC B1 ;  /* 0x0000000000017941 */ /* 0x000fea0003800000 */
.L_x_180:
        /* <DEDUP_REMOVED lines=10> */
.L_x_183:
[----:B------:R-:W-:Y:S05]  /*10270*/  BSYNC B1 ;  /* 0x0000000000017941 */ /* 0x000fea0003800000 */
.L_x_182:
        /* <DEDUP_REMOVED lines=10> */
.L_x_185:
[----:B------:R-:W-:Y:S05]  /*10320*/  BSYNC B1 ;  /* 0x0000000000017941 */ /* 0x000fea0003800000 */
.L_x_184:
        /* <DEDUP_REMOVED lines=10> */
.L_x_187:
[----:B------:R-:W-:Y:S05]  /*103d0*/  BSYNC B1 ;  /* 0x0000000000017941 */ /* 0x000fea0003800000 */
.L_x_186:
        /* <DEDUP_REMOVED lines=10> */
.L_x_189:
[----:B------:R-:W-:Y:S05]  /*10480*/  BSYNC B1 ;  /* 0x0000000000017941 */ /* 0x000fea0003800000 */
.L_x_188:
        /* <DEDUP_REMOVED lines=10> */
.L_x_191:
[----:B------:R-:W-:Y:S05]  /*10530*/  BSYNC B1 ;  /* 0x0000000000017941 */ /* 0x000fea0003800000 */
.L_x_190:
        /* <DEDUP_REMOVED lines=10> */
.L_x_193:
[----:B------:R-:W-:Y:S05]  /*105e0*/  BSYNC B1 ;  /* 0x0000000000017941 */ /* 0x000fea0003800000 */
.L_x_192:
        /* <DEDUP_REMOVED lines=10> */
.L_x_195:
[----:B------:R-:W-:Y:S05]  /*10690*/  BSYNC B1 ;  /* 0x0000000000017941 */ /* 0x000fea0003800000 */
.L_x_194:
        /* <DEDUP_REMOVED lines=10> */
.L_x_197:
[----:B------:R-:W-:Y:S05]  /*10740*/  BSYNC B1 ;  /* 0x0000000000017941 */ /* 0x000fea0003800000 */
.L_x_196:
        /* <DEDUP_REMOVED lines=10> */
.L_x_199:
[----:B------:R-:W-:Y:S05]  /*107f0*/  BSYNC B1 ;  /* 0x0000000000017941 */ /* 0x000fea0003800000 */
.L_x_198:
        /* <DEDUP_REMOVED lines=10> */
.L_x_201:
[----:B------:R-:W-:Y:S05]  /*108a0*/  BSYNC B1 ;  /* 0x0000000000017941 */ /* 0x000fea0003800000 */
.L_x_200:
        /* <DEDUP_REMOVED lines=10> */
.L_x_203:
[----:B------:R-:W-:Y:S05]  /*10950*/  BSYNC B1 ;  /* 0x0000000000017941 */ /* 0x000fea0003800000 */
.L_x_202:
        /* <DEDUP_REMOVED lines=10> */
.L_x_205:
[----:B------:R-:W-:Y:S05]  /*10a00*/  BSYNC B1 ;  /* 0x0000000000017941 */ /* 0x000fea0003800000 */
.L_x_204:
        /* <DEDUP_REMOVED lines=10> */
.L_x_207:
[----:B------:R-:W-:Y:S05]  /*10ab0*/  BSYNC B1 ;  /* 0x0000000000017941 */ /* 0x000fea0003800000 */
.L_x_206:
        /* <DEDUP_REMOVED lines=10> */
.L_x_209:
[----:B------:R-:W-:Y:S05]  /*10b60*/  BSYNC B1 ;  /* 0x0000000000017941 */ /* 0x000fea0003800000 */
.L_x_208:
        /* <DEDUP_REMOVED lines=10> */
.L_x_211:
[----:B------:R-:W-:Y:S05]  /*10c10*/  BSYNC B1 ;  /* 0x0000000000017941 */ /* 0x000fea0003800000 */
.L_x_210:
        /* <DEDUP_REMOVED lines=10> */
.L_x_213:
[----:B------:R-:W-:Y:S05]  /*10cc0*/  BSYNC B1 ;  /* 0x0000000000017941 */ /* 0x000fea0003800000 */
.L_x_212:
        /* <DEDUP_REMOVED lines=10> */
.L_x_215:
[----:B------:R-:W-:Y:S05]  /*10d70*/  BSYNC B1 ;  /* 0x0000000000017941 */ /* 0x000fea0003800000 */
.L_x_214:
        /* <DEDUP_REMOVED lines=10> */
.L_x_217:
[----:B------:R-:W-:Y:S05]  /*10e20*/  BSYNC B1 ;  /* 0x0000000000017941 */ /* 0x000fea0003800000 */
.L_x_216:
        /* <DEDUP_REMOVED lines=10> */
.L_x_219:
[----:B------:R-:W-:Y:S05]  /*10ed0*/  BSYNC B1 ;  /* 0x0000000000017941 */ /* 0x000fea0003800000 */
.L_x_218:
        /* <DEDUP_REMOVED lines=10> */
.L_x_221:
[----:B------:R-:W-:Y:S05]  /*10f80*/  BSYNC B1 ;  /* 0x0000000000017941 */ /* 0x000fea0003800000 */
.L_x_220:
        /* <DEDUP_REMOVED lines=10> */
.L_x_223:
[----:B------:R-:W-:Y:S05]  /*11030*/  BSYNC B1 ;  /* 0x0000000000017941 */ /* 0x000fea0003800000 */
.L_x_222:
        /* <DEDUP_REMOVED lines=10> */
.L_x_225:
[----:B------:R-:W-:Y:S05]  /*110e0*/  BSYNC B1 ;  /* 0x0000000000017941 */ /* 0x000fea0003800000 */
.L_x_224:
        /* <DEDUP_REMOVED lines=10> */
.L_x_227:
[----:B------:R-:W-:Y:S05]  /*11190*/  BSYNC B1 ;  /* 0x0000000000017941 */ /* 0x000fea0003800000 */
.L_x_226:
        /* <DEDUP_REMOVED lines=10> */
.L_x_229:
[----:B------:R-:W-:Y:S05]  /*11240*/  BSYNC B1 ;  /* 0x0000000000017941 */ /* 0x000fea0003800000 */
.L_x_228:
        /* <DEDUP_REMOVED lines=10> */
.L_x_231:
[----:B------:R-:W-:Y:S05]  /*112f0*/  BSYNC B1 ;  /* 0x0000000000017941 */ /* 0x000fea0003800000 */
.L_x_230:
        /* <DEDUP_REMOVED lines=10> */
.L_x_233:
[----:B------:R-:W-:Y:S05]  /*113a0*/  BSYNC B1 ;  /* 0x0000000000017941 */ /* 0x000fea0003800000 */
.L_x_232:
        /* <DEDUP_REMOVED lines=10> */
.L_x_235:
[----:B------:R-:W-:Y:S05]  /*11450*/  BSYNC B1 ;  /* 0x0000000000017941 */ /* 0x000fea0003800000 */
.L_x_234:
        /* <DEDUP_REMOVED lines=10> */
.L_x_237:
[----:B------:R-:W-:Y:S05]  /*11500*/  BSYNC B1 ;  /* 0x0000000000017941 */ /* 0x000fea0003800000 */
.L_x_236:
        /* <DEDUP_REMOVED lines=10> */
.L_x_239:
[----:B------:R-:W-:Y:S05]  /*115b0*/  BSYNC B1 ;  /* 0x0000000000017941 */ /* 0x000fea0003800000 */
.L_x_238:
        /* <DEDUP_REMOVED lines=10> */
.L_x_241:
[----:B------:R-:W-:Y:S05]  /*11660*/  BSYNC B1 ;  /* 0x0000000000017941 */ /* 0x000fea0003800000 */
.L_x_240:
        /* <DEDUP_REMOVED lines=10> */
.L_x_243:
[----:B------:R-:W-:Y:S05]  /*11710*/  BSYNC B1 ;  /* 0x0000000000017941 */ /* 0x000fea0003800000 */
.L_x_242:
        /* <DEDUP_REMOVED lines=10> */
.L_x_245:
[----:B------:R-:W-:Y:S05]  /*117c0*/  BSYNC B1 ;  /* 0x0000000000017941 */ /* 0x000fea0003800000 */
.L_x_244:
        /* <DEDUP_REMOVED lines=10> */
.L_x_247:
[----:B------:R-:W-:Y:S05]  /*11870*/  BSYNC B1 ;  /* 0x0000000000017941 */ /* 0x000fea0003800000 */
.L_x_246:
        /* <DEDUP_REMOVED lines=10> */
.L_x_249:
[----:B------:R-:W-:Y:S05]  /*11920*/  BSYNC B1 ;  /* 0x0000000000017941 */ /* 0x000fea0003800000 */
.L_x_248:
        /* <DEDUP_REMOVED lines=10> */
.L_x_251:
[----:B------:R-:W-:Y:S05]  /*119d0*/  BSYNC B1 ;  /* 0x0000000000017941 */ /* 0x000fea0003800000 */
.L_x_250:
        /* <DEDUP_REMOVED lines=10> */
.L_x_253:
[----:B------:R-:W-:Y:S05]  /*11a80*/  BSYNC B1 ;  /* 0x0000000000017941 */ /* 0x000fea0003800000 */
.L_x_252:
        /* <DEDUP_REMOVED lines=10> */
.L_x_255:
[----:B------:R-:W-:Y:S05]  /*11b30*/  BSYNC B1 ;  /* 0x0000000000017941 */ /* 0x000fea0003800000 */
.L_x_254:
        /* <DEDUP_REMOVED lines=10> */
.L_x_257:
[----:B------:R-:W-:Y:S05]  /*11be0*/  BSYNC B1 ;  /* 0x0000000000017941 */ /* 0x000fea0003800000 */
.L_x_256:
        /* <DEDUP_REMOVED lines=10> */
.L_x_259:
[----:B------:R-:W-:Y:S05]  /*11c90*/  BSYNC B1 ;  /* 0x0000000000017941 */ /* 0x000fea0003800000 */
.L_x_258:
        /* <DEDUP_REMOVED lines=10> */
.L_x_261:
[----:B------:R-:W-:Y:S05]  /*11d40*/  BSYNC B1 ;  /* 0x0000000000017941 */ /* 0x000fea0003800000 */
.L_x_260:
        /* <DEDUP_REMOVED lines=10> */
.L_x_263:
[----:B------:R-:W-:Y:S05]  /*11df0*/  BSYNC B1 ;  /* 0x0000000000017941 */ /* 0x000fea0003800000 */
.L_x_262:
        /* <DEDUP_REMOVED lines=10> */
.L_x_265:
[----:B------:R-:W-:Y:S05]  /*11ea0*/  BSYNC B1 ;  /* 0x0000000000017941 */ /* 0x000fea0003800000 */
.L_x_264:
        /* <DEDUP_REMOVED lines=10> */
.L_x_267:
[----:B------:R-:W-:Y:S05]  /*11f50*/  BSYNC B1 ;  /* 0x0000000000017941 */ /* 0x000fea0003800000 */
.L_x_266:
        /* <DEDUP_REMOVED lines=10> */
.L_x_269:
[----:B------:R-:W-:Y:S05]  /*12000*/  BSYNC B1 ;  /* 0x0000000000017941 */ /* 0x000fea0003800000 */
.L_x_268:
        /* <DEDUP_REMOVED lines=10> */
.L_x_271:
[----:B------:R-:W-:Y:S05]  /*120b0*/  BSYNC B1 ;  /* 0x0000000000017941 */ /* 0x000fea0003800000 */
.L_x_270:
        /* <DEDUP_REMOVED lines=10> */
.L_x_273:
[----:B------:R-:W-:Y:S05]  /*12160*/  BSYNC B1 ;  /* 0x0000000000017941 */ /* 0x000fea0003800000 */
.L_x_272:
        /* <DEDUP_REMOVED lines=10> */
.L_x_275:
[----:B------:R-:W-:Y:S05]  /*12210*/  BSYNC B1 ;  /* 0x0000000000017941 */ /* 0x000fea0003800000 */
.L_x_274:
        /* <DEDUP_REMOVED lines=10> */
.L_x_277:
[----:B------:R-:W-:Y:S05]  /*122c0*/  BSYNC B1 ;  /* 0x0000000000017941 */ /* 0x000fea0003800000 */
.L_x_276:
        /* <DEDUP_REMOVED lines=10> */
.L_x_279:
[----:B------:R-:W-:Y:S05]  /*12370*/  BSYNC B1 ;  /* 0x0000000000017941 */ /* 0x000fea0003800000 */
.L_x_278:
        /* <DEDUP_REMOVED lines=10> */
.L_x_281:
[----:B------:R-:W-:Y:S05]  /*12420*/  BSYNC B1 ;  /* 0x0000000000017941 */ /* 0x000fea0003800000 */
.L_x_280:
[----:B-1----:R-:W2:Y:S02]  /*12430*/  LDL.LU R11, [R1+0x5f4] ;  /* 0x0005f400010b7983 */ /* 0x002ea40000300800 */
[----:B0-2345:R-:W-:Y:S01]  /*12440*/  IMAD.U32 R8, R10, 0x10000, RZ ;  /* 0x000100000a087824 */ /* 0x03dfe200078e00ff */
[----:B------:R-:W-:Y:S01]  /*12450*/  ISETP.GT.AND P2, PT, R0, 0xf8, P1 ;  /* 0x000000f80000780c */ /* 0x000fe20000f44270 */
[----:B------:R-:W-:Y:S02]  /*12460*/  BSSY B1, `(.L_x_282) ;  /* 0x0000009000017945 */ /* 0x000fe40003800000 */
[----:B------:R-:W-:-:S04]  /*12470*/  FMUL R8, R8, R16 ;  /* 0x0000001008087220 */ /* 0x000fc80000400000 */
[----:B------:R-:W-:-:S05]  /*12480*/  FFMA R8, R11, R2, R8 ;  /* 0x000000020b087223 */ /* 0x000fca0000000008 */
[----:B------:R-:W-:-:S04]  /*12490*/  F2FP.BF16.F32.PACK_AB R8, RZ, R8 ;  /* 0x00000008ff08723e */ /* 0x000fc800000010ff */
[----:B------:R-:W-:Y:S02]  /*124a0*/  PRMT R9, R8, 0x7610, R9 ;  /* 0x0000761008097816 */ /* 0x000fe40000000009 */
[----:B------:R-:W-:-:S03]  /*124b0*/  PRMT R8, R10, 0x7610, R8 ;  /* 0x000076100a087816 */ /* 0x000fc60000000008 */
[----:B------:R0:W-:Y:S01]  /*124c0*/  @P0 STG.E.U16 desc[UR36][R12.64+0x1f2], R9 ;  /* 0x0001f2090c000986 */ /* 0x0001e2000c101524 */
[----:B------:R-:W-:Y:S05]  /*124d0*/  @!P2 BRA `(.L_x_283) ;  /* 0x000000000004a947 */ /* 0x000fea0003800000 */
[----:B------:R1:W5:Y:S02]  /*124e0*/  LDG.E.LTC128B.U16 R8, desc[UR36][R6.64+0x1f0] ;  /* 0x0001f02406087981 */ /* 0x000364000c1e1520 */
.L_x_283:
[----:B------:R-:W-:Y:S05]  /*124f0*/  BSYNC B1 ;  /* 0x0000000000017941 */ /* 0x000fea0003800000 */
.L_x_282:
[----:B------:R-:W2:Y:S01]  /*12500*/  LDL.LU R10, [R1+0x5f8] ;  /* 0x0005f800010a7983 */ /* 0x000ea20000300800 */
[----:B0----5:R-:W-:Y:S01]  /*12510*/  IMAD.U32 R9, R8, 0x10000, RZ ;  /* 0x0001000008097824 */ /* 0x021fe200078e00ff */
[----:B------:R-:W-:Y:S01]  /*12520*/  ISETP.GT.AND P1, PT, R0, 0xf9, P1 ;  /* 0x000000f90000780c */ /* 0x000fe20000f24270 */
[----:B------:R-:W-:Y:S01]  /*12530*/  BSSY B1, `(.L_x_284) ;  /* 0x000000a000017945 */ /* 0x000fe20003800000 */
[----:B------:R-:W-:Y:S01]  /*12540*/  PRMT R153, R8, 0x7610, R153 ;  /* 0x0000761008997816 */ /* 0x000fe20000000099 */
[----:B------:R-:W-:-:S04]  /*12550*/  FMUL R9, R9, R16 ;  /* 0x0000001009097220 */ /* 0x000fc80000400000 */
[----:B--2---:R-:W-:Y:S01]  /*12560*/  FFMA R9, R10, R2, R9 ;  /* 0x000000020a097223 */ /* 0x004fe20000000009 */
[----:B------:R-:W-:-:S04]  /*12570*/  IADD3 R10, P0, R163, 0x80, RZ ;  /* 0x00000080a30a7810 */ /* 0x000fc80007f1e0ff */
[----:B------:R-:W-:Y:S01]  /*12580*/  F2FP.BF16.F32.PACK_AB R9, RZ, R9 ;  /* 0x00000009ff09723e */ /* 0x000fe200000010ff */
[----:B------:R-:W-:-:S04]  /*12590*/  IMAD.X R11, RZ, RZ, UR7, P0 ;  /* 0x00000007ff0b7e24 */ /* 0x000fc800080e06ff */
[----:B------:R0:W-:Y:S01]  /*125a0*/  @P2 STG.E.U16 desc[UR36][R4.64+0x1f0], R9 ;  /* 0x0001f00904002986 */ /* 0x0001e2000c101524 */
[----:B------:R-:W-:Y:S05]  /*125b0*/  @!P1 BRA `(.L_x_285) ;  /* 0x0000000000049947 */ /* 0x000fea0003800000 */
[----:B------:R2:W5:Y:S02]  /*125c0*/  LDG.E.LTC128B.U16 R153, desc[UR36][R6.64+0x1f2] ;  /* 0x0001f22406997981 */ /* 0x000564000c1e1520 */
.L_x_285:
[----:B------:R-:W-:Y:S05]  /*125d0*/  BSYNC B1 ;  /* 0x0000000000017941 */ /* 0x000fea0003800000 */
.L_x_284:
[----:B------:R-:W3:Y:S01]  /*125e0*/  LDL.LU R8, [R1+0x5fc] ;  /* 0x0005fc0001087983 */ /* 0x000ee20000300800 */
[----:B-12--5:R-:W-:Y:S01]  /*125f0*/  IMAD.U32 R6, R153, 0x10000, RZ ;  /* 0x0001000099067824 */ /* 0x026fe200078e00ff */
[----:B------:R-:W-:Y:S01]  /*12600*/  ISETP.GT.AND P0, PT, R3, 0x80, PT ;  /* 0x000000800300780c */ /* 0x000fe20003f04270 */
[----:B------:R-:W-:Y:S01]  /*12610*/  IMAD R11, R11, R18, RZ ;  /* 0x000000120b0b7224 */ /* 0x000fe200078e02ff */
[----:B------:R-:W2:Y:S01]  /*12620*/  LDL.LU R155, [R1+0x200] ;  /* 0x00020000019b7983 */ /* 0x000ea20000300800 */
[----:B0-----:R-:W-:Y:S01]  /*12630*/  FMUL R9, R6, R16 ;  /* 0x0000001006097220 */ /* 0x001fe20000400000 */
[----:B------:R-:W-:Y:S01]  /*12640*/  IMAD.WIDE.U32 R6, R10, R18, R22 ;  /* 0x000000120a067225 */ /* 0x000fe200078e0016 */
[----:B------:R-:W-:-:S03]  /*12650*/  ISETP.GT.AND P4, PT, R0, RZ, P0 ;  /* 0x000000ff0000720c */ /* 0x000fc60000784270 */
[----:B------:R-:W-:-:S05]  /*12660*/  IMAD R11, R10, R19, R11 ;  /* 0x000000130a0b7224 */ /* 0x000fca00078e020b */
[----:B------:R-:W-:Y:S01]  /*12670*/  IADD3 R154, R7, R11, RZ ;  /* 0x0000000b079a7210 */ /* 0x000fe20007ffe0ff */
[----:B---3--:R-:W-:Y:S01]  /*12680*/  FFMA R9, R8, R2, R9 ;  /* 0x0000000208097223 */ /* 0x008fe20000000009 */
[----:B------:R-:W-:-:S04]  /*12690*/  LEA R8, P2, R6, R14, 0x1 ;  /* 0x0000000e06087211 */ /* 0x000fc800078408ff */
[----:B------:R-:W-:Y:S02]  /*126a0*/  F2FP.BF16.F32.PACK_AB R7, RZ, R9 ;  /* 0x00000009ff07723e */ /* 0x000fe400000010ff */
[----:B------:R-:W-:-:S03]  /*126b0*/  LEA.HI.X R9, R6, R15, R154, 0x1, P2 ;  /* 0x0000000f06097211 */ /* 0x000fc600010f0c9a */
[----:B------:R0:W-:Y:S04]  /*126c0*/  @P1 STG.E.U16 desc[UR36][R4.64+0x1f2], R7 ;  /* 0x0001f20704001986 */ /* 0x0001e8000c101524 */
[----:B------:R1:W3:Y:S01]  /*126d0*/  @P4 LDG.E.LTC128B.U16 R153, desc[UR36][R8.64] ;  /* 0x0000002408994981 */ /* 0x0002e2000c1e1520 */
[----:B------:R-:W-:Y:S01]  /*126e0*/  IMAD.U32 R160, RZ, RZ, UR8 ;  /* 0x00000008ffa07e24 */ /* 0x000fe2000f8e00ff */
[----:B------:R-:W-:Y:S01]  /*126f0*/  ISETP.GT.AND P2, PT, R0, 0x1, P0 ;  /* 0x000000010000780c */ /* 0x000fe20000744270 */
[----:B------:R-:W-:Y:S01]  /*12700*/  IMAD.U32 R157, RZ, RZ, UR9 ;  /* 0x00000009ff9d7e24 */ /* 0x000fe2000f8e00ff */
[----:B------:R-:W-:Y:S01]  /*12710*/  BSSY B1, `(.L_x_286) ;  /* 0x0000013000017945 */ /* 0x000fe20003800000 */
[----:B------:R-:W-:Y:S02]  /*12720*/  IMAD.SHL.U32 R160, R160, 0x100, RZ ;  /* 0x00000100a0a07824 */ /* 0x000fe400078e00ff */
[----:B0-----:R-:W-:-:S04]  /*12730*/  IMAD.WIDE.U32 R4, R10, R18, R20 ;  /* 0x000000120a047225 */ /* 0x001fc800078e0014 */
[----:B------:R-:W-:Y:S02]  /*12740*/  IMAD.IADD R5, R11, 0x1, R5 ;  /* 0x000000010b057824 */ /* 0x000fe400078e0205 */
[----:B-1----:R-:W-:-:S05]  /*12750*/  IMAD.U32 R9, RZ, RZ, UR8 ;  /* 0x00000008ff097e24 */ /* 0x002fca000f8e00ff */
[----:B------:R-:W-:Y:S01]  /*12760*/  SHF.L.U64.HI R157, R9, 0x8, R157 ;  /* 0x00000008099d7819 */ /* 0x000fe2000001029d */
[----:B---3--:R-:W-:-:S04]  /*12770*/  IMAD.U32 R6, R153, 0x10000, RZ ;  /* 0x0001000099067824 */ /* 0x008fc800078e00ff */
[----:B------:R-:W-:Y:S01]  /*12780*/  FMUL R8, R6, R16 ;  /* 0x0000001006087220 */ /* 0x000fe20000400000 */
[----:B------:R-:W-:Y:S01]  /*12790*/  IMAD.WIDE.U32 R6, R152, UR43, R4 ;  /* 0x0000002b98067c25 */ /* 0x000fe2000f8e0004 */
[----:B------:R-:W-:-:S03]  /*127a0*/  IADD3 R4, P1, R160, R12, RZ ;  /* 0x0000000ca0047210 */ /* 0x000fc60007f3e0ff */
[----:B--2---:R-:W-:Y:S01]  /*127b0*/  FFMA R5, R155, R2, R8 ;  /* 0x000000029b057223 */ /* 0x004fe20000000008 */
[----:B------:R-:W-:Y:S01]  /*127c0*/  IMAD.IADD R9, R162, 0x1, R7 ;  /* 0x00000001a2097824 */ /* 0x000fe200078e0207 */
[----:B------:R-:W-:-:S03]  /*127d0*/  LEA R8, P3, R6, R14, 0x1 ;  /* 0x0000000e06087211 */ /* 0x000fc600078608ff */
[----:B------:R-:W-:Y:S01]  /*127e0*/  F2FP.BF16.F32.PACK_AB R7, RZ, R5 ;  /* 0x00000005ff07723e */ /* 0x000fe200000010ff */
[----:B------:R-:W-:Y:S01]  /*127f0*/  IMAD.X R5, R157, 0x1, R13, P1 ;  /* 0x000000019d057824 */ /* 0x000fe200008e060d */
[----:B------:R-:W-:-:S04]  /*12800*/  LEA.HI.X R9, R6, R15, R9, 0x1, P3 ;  /* 0x0000000f06097211 */ /* 0x000fc800018f0c09 */
[----:B------:R0:W-:Y:S01]  /*12810*/  @P4 STG.E.U16 desc[UR36][R4.64], R7 ;  /* 0x0000000704004986 */ /* 0x0001e2000c101524 */
[----:B------:R-:W-:Y:S05]  /*12820*/  @!P2 BRA `(.L_x_287) ;  /* 0x000000000004a947 */ /* 0x000fea0003800000 */
[----:B------:R1:W5:Y:S02]  /*12830*/  LDG.E.LTC128B.U16 R153, desc[UR36][R8.64+0x2] ;  /* 0x0000022408997981 */ /* 0x000364000c1e1520 */
.L_x_287:
[----:B------:R-:W-:Y:S05]  /*12840*/  BSYNC B1 ;  /* 0x0000000000017941 */ /* 0x000fea0003800000 */
.L_x_286:
[----:B------:R-:W2:Y:S01]  /*12850*/  LDL.LU R155, [R1+0x204] ;  /* 0x00020400019b7983 */ /* 0x000ea20000300800 */
[----:B-----5:R-:W-:Y:S01]  /*12860*/  SHF.L.U32 R6, R153, 0x10, RZ ;  /* 0x0000001099067819 */ /* 0x020fe200000006ff */
[----:B------:R-:W-:Y:S01]  /*12870*/  BSSY B1, `(.L_x_288) ;  /* 0x0000013000017945 */ /* 0x000fe20003800000 */
[----:B------:R-:W-:-:S03]  /*12880*/  ISETP.GT.AND P1, PT, R3, 0x88, PT ;  /* 0x000000880300780c */ /* 0x000fc60003f24270 */
[----:B------:R-:W-:Y:S01]  /*12890*/  FMUL R154, R6, R16 ;  /* 0x00000010069a7220 */ /* 0x000fe20000400000 */
[----:B0-----:R-:W-:Y:S01]  /*128a0*/  IMAD.WIDE.U32 R6, R10, R18, R168 ;  /* 0x000000120a067225 */ /* 0x001fe200078e00a8 */
[----:B------:R-:W-:-:S03]  /*128b0*/  ISETP.GT.AND P3, PT, R0, RZ, P1 ;  /* 0x000000ff0000720c */ /* 0x000fc60000f64270 */
[----:B--2---:R-:W-:Y:S01]  /*128c0*/  FFMA R10, R155, R2, R154 ;  /* 0x000000029b0a7223 */ /* 0x004fe2000000009a */
[----:B------:R-:W-:Y:S01]  /*128d0*/  IMAD.IADD R155, R11, 0x1, R7 ;  /* 0x000000010b9b7824 */ /* 0x000fe200078e0207 */
[-C--:B------:R-:W-:Y:S02]  /*128e0*/  IADD3 R7, P4, R166, R6.reuse, RZ ;  /* 0x00000006a6077210 */ /* 0x080fe40007f9e0ff */
[----:B------:R-:W-:Y:S02]  /*128f0*/  IADD3 R154, P5, R20, R6, RZ ;  /* 0x00000006149a7210 */ /* 0x000fe40007fbe0ff */
[----:B------:R-:W-:Y:S01]  /*12900*/  F2FP.BF16.F32.PACK_AB R10, RZ, R10 ;  /* 0x0000000aff0a723e */ /* 0x000fe200000010ff */
[----:B------:R-:W-:Y:S01]  /*12910*/  IMAD.X R11, R155, 0x1, R23, P4 ;  /* 0x000000019b0b7824 */ /* 0x000fe200020e0617 */
[C---:B------:R-:W-:Y:S02]  /*12920*/  LEA R6, P4, R7.reuse, R14, 0x1 ;  /* 0x0000000e07067211 */ /* 0x040fe400078808ff */
[----:B------:R-:W-:Y:S01]  /*12930*/  PRMT R158, R10, 0x7610, R158 ;  /* 0x000076100a9e7816 */ /* 0x000fe2000000009e */
[----:B------:R-:W-:Y:S01]  /*12940*/  IMAD.MOV.U32 R10, RZ, RZ, R4 ;  /* 0x000000ffff0a7224 */ /* 0x000fe200078e0004 */
[----:B------:R-:W-:Y:S01]  /*12950*/  LEA.HI.X R7, R7, R15, R11, 0x1, P4 ;  /* 0x0000000f07077211 */ /* 0x000fe200020f0c0b */
[----:B------:R-:W-:-:S05]  /*12960*/  IMAD.MOV.U32 R11, RZ, RZ, R5 ;  /* 0x000000ffff0b7224 */ /* 0x000fca00078e0005 */
[----:B------:R0:W-:Y:S01]  /*12970*/  @P2 STG.E.U16 desc[UR36][R10.64+0x2], R158 ;  /* 0x0000029e0a002986 */ /* 0x0001e2000c101524 */
[----:B------:R-:W-:Y:S05]  /*12980*/  @!P3 BRA `(.L_x_289) ;  /* 0x000000000004b947 */ /* 0x000fea0003800000 */
[----:B------:R2:W5:Y:S02]  /*12990*/  LDG.E.LTC128B.U16 R153, desc[UR36][R6.64] ;  /* 0x0000002406997981 */ /* 0x000564000c1e1520 */
.L_x_289:
[----:B------:R-:W-:Y:S05]  /*129a0*/  BSYNC B1 ;  /* 0x0000000000017941 */ /* 0x000fea0003800000 */
.L_x_288:
[----:B--2---:R-:W2:Y:S01]  /*129b0*/  LDL.LU R7, [R1+0x208] ;  /* 0x0002080001077983 */ /* 0x004ea20000300800 */
[----:B-----5:R-:W-:Y:S01]  /*129c0*/  IMAD.U32 R6, R153, 0x10000, RZ ;  /* 0x0001000099067824 */ /* 0x020fe200078e00ff */
[----:B0-----:R-:W-:Y:S01]  /*129d0*/  IADD3 R158, P4, R4, R165, RZ ;  /* 0x000000a5049e7210 */ /* 0x001fe20007f9e0ff */
[----:B------:R-:W-:Y:S01]  /*129e0*/  IMAD.X R155, R21, 0x1, R155, P5 ;  /* 0x00000001159b7824 */ /* 0x000fe200028e069b */
[----:B------:R-:W-:Y:S01]  /*129f0*/  ISETP.GT.AND P2, PT, R0, 0x1, P1 ;  /* 0x000000010000780c */ /* 0x000fe20000f44270 */
[----:B------:R-:W-:Y:S01]  /*12a00*/  FMUL R6, R6, R16 ;  /* 0x0000001006067220 */ /* 0x000fe20000400000 */
[----:B------:R-:W-:Y:S01]  /*12a10*/  BSSY B1, `(.L_x_290) ;  /* 0x000000b000017945 */ /* 0x000fe20003800000 */
[----:B------:R-:W-:-:S04]  /*12a20*/  IMAD.WIDE.U32 R154, R152, UR43, R154 ;  /* 0x0000002b989a7c25 */ /* 0x000fc8000f8e009a */
[----:B------:R-:W-:Y:S02]  /*12a30*/  IMAD.IADD R161, R162, 0x1, R155 ;  /* 0x00000001a2a17824 */ /* 0x000fe400078e029b */
[----:B------:R-:W-:Y:S02]  /*12a40*/  IMAD.X R159, R5, 0x1, R164, P4 ;  /* 0x00000001059f7824 */ /* 0x000fe400020e06a4 */
[----:B--2---:R-:W-:Y:S01]  /*12a50*/  FFMA R7, R7, R2, R6 ;  /* 0x0000000207077223 */ /* 0x004fe20000000006 */
[----:B------:R-:W-:-:S04]  /*12a60*/  LEA R6, P5, R154, R14, 0x1 ;  /* 0x0000000e9a067211 */ /* 0x000fc800078a08ff */
[----:B------:R-:W-:Y:S02]  /*12a70*/  F2FP.BF16.F32.PACK_AB R155, RZ, R7 ;  /* 0x00000007ff9b723e */ /* 0x000fe400000010ff */
[----:B------:R-:W-:-:S03]  /*12a80*/  LEA.HI.X R7, R154, R15, R161, 0x1, P5 ;  /* 0x0000000f9a077211 */ /* 0x000fc600028f0ca1 */
[----:B------:R0:W-:Y:S01]  /*12a90*/  @P3 STG.E.U16 desc[UR36][R158.64], R155 ;  /* 0x0000009b9e003986 */ /* 0x0001e2000c101524 */
[----:B------:R-:W-:Y:S05]  /*12aa0*/  @!P2 BRA `(.L_x_291) ;  /* 0x000000000004a947 */ /* 0x000fea0003800000 */
[----:B------:R2:W5:Y:S02]  /*12ab0*/  LDG.E.LTC128B.U16 R153, desc[UR36][R6.64+0x2] ;  /* 0x0000022406997981 */ /* 0x000564000c1e1520 */
.L_x_291:
[----:B------:R-:W-:Y:S05]  /*12ac0*/  BSYNC B1 ;  /* 0x0000000000017941 */ /* 0x000fea0003800000 */
.L_x_290:
[----:B0-----:R-:W3:Y:S01]  /*12ad0*/  LDL.LU R155, [R1+0x20c] ;  /* 0x00020c00019b7983 */ /* 0x001ee20000300800 */
[----:B-----5:R-:W-:Y:S01]  /*12ae0*/  SHF.L.U32 R154, R153, 0x10, RZ ;  /* 0x00000010999a7819 */ /* 0x020fe200000006ff */
[----:B------:R-:W-:Y:S01]  /*12af0*/  BSSY B1, `(.L_x_292) ;  /* 0x000000a000017945 */ /* 0x000fe20003800000 */
[----:B------:R-:W-:Y:S02]  /*12b00*/  IADD3 R4, P3, R165, R4, RZ ;  /* 0x00000004a5047210 */ /* 0x000fe40007f7e0ff */
[----:B------:R-:W-:Y:S01]  /*12b10*/  ISETP.GT.AND P4, PT, R0, 0x8, P0 ;  /* 0x000000080000780c */ /* 0x000fe20000784270 */
[----:B------:R-:W-:Y:S02]  /*12b20*/  FMUL R154, R154, R16 ;  /* 0x000000109a9a7220 */ /* 0x000fe40000400000 */
[----:B------:R-:W-:Y:S02]  /*12b30*/  IMAD.X R5, R164, 0x1, R5, P3 ;  /* 0x00000001a4057824 */ /* 0x000fe400018e0605 */
[----:B---3--:R-:W-:-:S05]  /*12b40*/  FFMA R154, R155, R2, R154 ;  /* 0x000000029b9a7223 */ /* 0x008fca000000009a */
[----:B------:R-:W-:-:S05]  /*12b50*/  F2FP.BF16.F32.PACK_AB R154, RZ, R154 ;  /* 0x0000009aff9a723e */ /* 0x000fca00000010ff */
[----:B------:R0:W-:Y:S01]  /*12b60*/  @P2 STG.E.U16 desc[UR36][R4.64+0x2], R154 ;  /* 0x0000029a04002986 */ /* 0x0001e2000c101524 */
[----:B------:R-:W-:Y:S05]  /*12b70*/  @!P4 BRA `(.L_x_293) ;  /* 0x000000000004c947 */ /* 0x000fea0003800000 */
[----:B------:R3:W5:Y:S02]  /*12b80*/  LDG.E.LTC128B.U16 R153, desc[UR36][R8.64+0x10] ;  /* 0x0000102408997981 */ /* 0x000764000c1e1520 */
.L_x_293:
[----:B------:R-:W-:Y:S05]  /*12b90*/  BSYNC B1 ;  /* 0x0000000000017941 */ /* 0x000fea0003800000 */
.L_x_292:
[----:B0-----:R-:W4:Y:S01]  /*12ba0*/  LDL.LU R154, [R1+0x210] ;  /* 0x00021000019a7983 */ /* 0x001f220000300800 */
[----:B-----5:R-:W-:Y:S01]  /*12bb0*/  IMAD.U32 R4, R153, 0x10000, RZ ;  /* 0x0001000099047824 */ /* 0x020fe200078e00ff */
[----:B------:R-:W-:Y:S01]  /*12bc0*/  ISETP.GT.AND P2, PT, R0, 0x9, P0 ;  /* 0x000000090000780c */ /* 0x000fe20000744270 */
[----:B------:R-:W-:Y:S02]  /*12bd0*/  BSSY B1, `(.L_x_294) ;  /* 0x0000009000017945 */ /* 0x000fe40003800000 */
[----:B------:R-:W-:-:S04]  /*12be0*/  FMUL R4, R4, R16 ;  /* 0x0000001004047220 */ /* 0x000fc80000400000 */
[----:B----4-:R-:W-:-:S05]  /*12bf0*/  FFMA R4, R154, R2, R4 ;  /* 0x000000029a047223 */ /* 0x010fca0000000004 */
[----:B------:R-:W-:-:S04]  /*12c00*/  F2FP.BF16.F32.PACK_AB R4, RZ, R4 ;  /* 0x00000004ff04723e */ /* 0x000fc800000010ff */
[----:B------:R-:W-:Y:S02]  /*12c10*/  PRMT R5, R4, 0x7610, R5 ;  /* 0x0000761004057816 */ /* 0x000fe40000000005 */
[----:B------:R-:W-:-:S03]  /*12c20*/  PRMT R4, R153, 0x7610, R4 ;  /* 0x0000761099047816 */ /* 0x000fc60000000004 */
[----:B------:R0:W-:Y:S01]  /*12c30*/  @P4 STG.E.U16 desc[UR36][R10.64+0x10], R5 ;  /* 0x000010050a004986 */ /* 0x0001e2000c101524 */
[----:B------:R-:W-:Y:S05]  /*12c40*/  @!P2 BRA `(.L_x_295) ;  /* 0x000000000004a947 */ /* 0x000fea0003800000 */
[----:B------:R4:W5:Y:S02]  /*12c50*/  LDG.E.LTC128B.U16 R4, desc[UR36][R8.64+0x12] ;  /* 0x0000122408047981 */ /* 0x000964000c1e1520 */
.L_x_295:
[----:B------:R-:W-:Y:S05]  /*12c60*/  BSYNC B1 ;  /* 0x0000000000017941 */ /* 0x000fea0003800000 */
.L_x_294:
[----:B------:R-:W2:Y:S01]  /*12c70*/  LDL.LU R154, [R1+0x214] ;  /* 0x00021400019a7983 */ /* 0x000ea20000300800 */
[----:B0----5:R-:W-:Y:S01]  /*12c80*/  IMAD.U32 R5, R4, 0x10000, RZ ;  /* 0x0001000004057824 */ /* 0x021fe200078e00ff */
[----:B------:R-:W-:Y:S01]  /*12c90*/  ISETP.GT.AND P4, PT, R0, 0x8, P1 ;  /* 0x000000080000780c */ /* 0x000fe20000f84270 */
[----:B------:R-:W-:Y:S01]  /*12ca0*/  BSSY B1, `(.L_x_296) ;  /* 0x0000008000017945 */ /* 0x000fe20003800000 */
[----:B------:R-:W-:Y:S01]  /*12cb0*/  PRMT R153, R4, 0x7610, R153 ;  /* 0x0000761004997816 */ /* 0x000fe20000000099 */
[----:B------:R-:W-:-:S04]  /*12cc0*/  FMUL R5, R5, R16 ;  /* 0x0000001005057220 */ /* 0x000fc80000400000 */
[----:B--2---:R-:W-:-:S05]  /*12cd0*/  FFMA R5, R154, R2, R5 ;  /* 0x000000029a057223 */ /* 0x004fca0000000005 */
[----:B------:R-:W-:-:S05]  /*12ce0*/  F2FP.BF16.F32.PACK_AB R5, RZ, R5 ;  /* 0x00000005ff05723e */ /* 0x000fca00000010ff */
[----:B------:R0:W-:Y:S01]  /*12cf0*/  @P2 STG.E.U16 desc[UR36][R10.64+0x12], R5 ;  /* 0x000012050a002986 */ /* 0x0001e2000c101524 */
[----:B------:R-:W-:Y:S05]  /*12d00*/  @!P4 BRA `(.L_x_297) ;  /* 0x000000000004c947 */ /* 0x000fea0003800000 */
[----:B------:R2:W5:Y:S02]  /*12d10*/  LDG.E.LTC128B.U16 R153, desc[UR36][R6.64+0x10] ;  /* 0x0000102406997981 */ /* 0x000564000c1e1520 */
.L_x_297:
[----:B------:R-:W-:Y:S05]  /*12d20*/  BSYNC B1 ;  /* 0x0000000000017941 */ /* 0x000fea0003800000 */
.L_x_296:
[----:B0-----:R-:W3:Y:S01]  /*12d30*/  LDL.LU R5, [R1+0x218] ;  /* 0x0002180001057983 */ /* 0x001ee20000300800 */
[----:B-----5:R-:W-:Y:S01]  /*12d40*/  IMAD.U32 R4, R153, 0x10000, RZ ;  /* 0x0001000099047824 */ /* 0x020fe200078e00ff */
[----:B------:R-:W-:Y:S01]  /*12d50*/  ISETP.GT.AND P5, PT, R0, 0x9, P1 ;  /* 0x000000090000780c */ /* 0x000fe20000fa4270 */
[----:B------:R-:W-:Y:S02]  /*12d60*/  BSSY B1, `(.L_x_298) ;  /* 0x0000009000017945 */ /* 0x000fe40003800000 */
[----:B------:R-:W-:-:S04]  /*12d70*/  FMUL R4, R4, R16 ;  /* 0x0000001004047220 */ /* 0x000fc80000400000 */
[----:B---3--:R-:W-:Y:S01]  /*12d80*/  FFMA R154, R5, R2, R4 ;  /* 0x00000002059a7223 */ /* 0x008fe20000000004 */
[----:B------:R-:W-:-:S04]  /*12d90*/  IADD3 R4, P2, P3, R165, R12, R160 ;  /* 0x0000000ca5047210 */ /* 0x000fc80007b5e0a0 */
[----:B------:R-:W-:Y:S02]  /*12da0*/  F2FP.BF16.F32.PACK_AB R154, RZ, R154 ;  /* 0x0000009aff9a723e */ /* 0x000fe400000010ff */
[----:B------:R-:W-:-:S05]  /*12db0*/  IADD3.X R5, R164, R13, R157, P2, P3 ;  /* 0x0000000da4057210 */ /* 0x000fca00017e649d */
[----:B------:R0:W-:Y:S01]  /*12dc0*/  @P4 STG.E.U16 desc[UR36][R4.64+0x10], R154 ;  /* 0x0000109a04004986 */ /* 0x0001e2000c101524 */
[----:B------:R-:W-:Y:S05]  /*12dd0*/  @!P5 BRA `(.L_x_299) ;  /* 0x000000000004d947 */ /* 0x000fea0003800000 */
[----:B------:R3:W5:Y:S02]  /*12de0*/  LDG.E.LTC128B.U16 R153, desc[UR36][R6.64+0x12] ;  /* 0x0000122406997981 */ /* 0x000764000c1e1520 */
.L_x_299:
[----:B------:R-:W-:Y:S05]  /*12df0*/  BSYNC B1 ;  /* 0x0000000000017941 */ /* 0x000fea0003800000 */
.L_x_298:
[----:B------:R-:W2:Y:S01]  /*12e00*/  LDL.LU R155, [R1+0x21c] ;  /* 0x00021c00019b7983 */ /* 0x000ea20000300800 */
[----:B0----5:R-:W-:Y:S01]  /*12e10*/  IMAD.U32 R154, R153, 0x10000, RZ ;  /* 0x00010000999a7824 */ /* 0x021fe200078e00ff */
        /* <DEDUP_REMOVED lines=8> */
.L_x_301:
[----:B------:R-:W-:Y:S05]  /*12ea0*/  BSYNC B1 ;  /* 0x0000000000017941 */ /* 0x000fea0003800000 */
.L_x_300:
[----:B------:R-:W3:Y:S01]  /*12eb0*/  LDL.LU R155, [R1+0x220] ;  /* 0x00022000019b7983 */ /* 0x000ee20000300800 */
[----:B0----5:R-:W-:Y:S01]  /*12ec0*/  IMAD.U32 R154, R153, 0x10000, RZ ;  /* 0x00010000999a7824 */ /* 0x021fe200078e00ff */
        /* <DEDUP_REMOVED lines=8> */
.L_x_303:
[----:B------:R-:W-:Y:S05]  /*12f50*/  BSYNC B1 ;  /* 0x0000000000017941 */ /* 0x000fea0003800000 */
.L_x_302:
        /* <DEDUP_REMOVED lines=10> */
.L_x_305:
[----:B------:R-:W-:Y:S05]  /*13000*/  BSYNC B1 ;  /* 0x0000000000017941 */ /* 0x000fea0003800000 */
.L_x_304:
        /* <DEDUP_REMOVED lines=10> */
.L_x_307:
[----:B------:R-:W-:Y:S05]  /*130b0*/  BSYNC B1 ;  /* 0x0000000000017941 */ /* 0x000fea0003800000 */
.L_x_306:
[----:B------:R-:W2:Y:S01]  /*130c0*/  LDL.LU R155, [R1+0x22c] ;  /* 0x00022c00019b7983 */ /* 0x000ea20000300800 */
[----:B0----5:R-:W-:Y:S01]  /*130d0*/  SHF.L.U32 R154, R153, 0x10, RZ ;  /* 0x00000010999a7819 */ /* 0x021fe200000006ff */
        /* <DEDUP_REMOVED lines=8> */
.L_x_309:
[----:B------:R-:W-:Y:S05]  /*13160*/  BSYNC B1 ;  /* 0x0000000000017941 */ /* 0x000fea0003800000 */
.L_x_308:
        /* <DEDUP_REMOVED lines=10> */
.L_x_311:
[----:B------:R-:W-:Y:S05]  /*13210*/  BSYNC B1 ;  /* 0x0000000000017941 */ /* 0x000fea0003800000 */
.L_x_310:
        /* <DEDUP_REMOVED lines=10> */
.L_x_313:
[----:B------:R-:W-:Y:S05]  /*132c0*/  BSYNC B1 ;  /* 0x0000000000017941 */ /* 0x000fea0003800000 */
.L_x_312:
        /* <DEDUP_REMOVED lines=10> */
.L_x_315:
[----:B------:R-:W-:Y:S05]  /*13370*/  BSYNC B1 ;  /* 0x0000000000017941 */ /* 0x000fea0003800000 */
.L_x_314:
        /* <DEDUP_REMOVED lines=10> */
.L_x_317:
[----:B------:R-:W-:Y:S05]  /*13420*/  BSYNC B1 ;  /* 0x0000000000017941 */ /* 0x000fea0003800000 */
.L_x_316:
        /* <DEDUP_REMOVED lines=10> */
.L_x_319:
[----:B------:R-:W-:Y:S05]  /*134d0*/  BSYNC B1 ;  /* 0x0000000000017941 */ /* 0x000fea0003800000 */
.L_x_318:
        /* <DEDUP_REMOVED lines=10> */
.L_x_321:
[----:B------:R-:W-:Y:S05]  /*13580*/  BSYNC B1 ;  /* 0x0000000000017941 */ /* 0x000fea0003800000 */
.L_x_320:
        /* <DEDUP_REMOVED lines=10> */
.L_x_323:
[----:B------:R-:W-:Y:S05]  /*13630*/  BSYNC B1 ;  /* 0x0000000000017941 */ /* 0x000fea0003800000 */
.L_x_322:
        /* <DEDUP_REMOVED lines=10> */
.L_x_325:
[----:B------:R-:W-:Y:S05]  /*136e0*/  BSYNC B1 ;  /* 0x0000000000017941 */ /* 0x000fea0003800000 */
.L_x_324:
[----:B------:R-:W3:Y:S01]  /*136f0*/  LDL.LU R155, [R1+0x250] ;  /* 0x00025000019b7983 */ /* 0x000ee20000300800 */
[----:B0----5:R-:W-:Y:S01]  /*13700*/  SHF.L.U32 R154, R153, 0x10, RZ ;  /* 0x00000010999a7819 */ /* 0x021fe200000006ff */
        /* <DEDUP_REMOVED lines=8> */
.L_x_327:
[----:B------:R-:W-:Y:S05]  /*13790*/  BSYNC B1 ;  /* 0x0000000000017941 */ /* 0x000fea0003800000 */
.L_x_326:
        /* <DEDUP_REMOVED lines=10> */
.L_x_329:
[----:B------:R-:W-:Y:S05]  /*13840*/  BSYNC B1 ;  /* 0x0000000000017941 */ /* 0x000fea0003800000 */
.L_x_328:
        /* <DEDUP_REMOVED lines=10> */
.L_x_331:
[----:B------:R-:W-:Y:S05]  /*138f0*/  BSYNC B1 ;  /* 0x0000000000017941 */ /* 0x000fea0003800000 */
.L_x_330:
        /* <DEDUP_REMOVED lines=10> */
.L_x_333:
[----:B------:R-:W-:Y:S05]  /*139a0*/  BSYNC B1 ;  /* 0x0000000000017941 */ /* 0x000fea0003800000 */
.L_x_332:
        /* <DEDUP_REMOVED lines=10> */
.L_x_335:
[----:B------:R-:W-:Y:S05]  /*13a50*/  BSYNC B1 ;  /* 0x0000000000017941 */ /* 0x000fea0003800000 */
.L_x_334:
        /* <DEDUP_REMOVED lines=10> */
.L_x_337:
[----:B------:R-:W-:Y:S05]  /*13b00*/  BSYNC B1 ;  /* 0x0000000000017941 */ /* 0x000fea0003800000 */
.L_x_336:
        /* <DEDUP_REMOVED lines=10> */
.L_x_339:
[----:B------:R-:W-:Y:S05]  /*13bb0*/  BSYNC B1 ;  /* 0x0000000000017941 */ /* 0x000fea0003800000 */
.L_x_338:
        /* <DEDUP_REMOVED lines=10> */
.L_x_341:
[----:B------:R-:W-:Y:S05]  /*13c60*/  BSYNC B1 ;  /* 0x0000000000017941 */ /* 0x000fea0003800000 */
.L_x_340:
        /* <DEDUP_REMOVED lines=10> */
.L_x_343:
[----:B------:R-:W-:Y:S05]  /*13d10*/  BSYNC B1 ;  /* 0x0000000000017941 */ /* 0x000fea0003800000 */
.L_x_342:
        /* <DEDUP_REMOVED lines=10> */
.L_x_345:
[----:B------:R-:W-:Y:S05]  /*13dc0*/  BSYNC B1 ;  /* 0x0000000000017941 */ /* 0x000fea0003800000 */
.L_x_344:
        /* <DEDUP_REMOVED lines=10> */
.L_x_347:
[----:B------:R-:W-:Y:S05]  /*13e70*/  BSYNC B1 ;  /* 0x0000000000017941 */ /* 0x000fea0003800000 */
.L_x_346:
        /* <DEDUP_REMOVED lines=10> */
.L_x_349:
[----:B------:R-:W-:Y:S05]  /*13f20*/  BSYNC B1 ;  /* 0x0000000000017941 */ /* 0x000fea0003800000 */
.L_x_348:
        /* <DEDUP_REMOVED lines=10> */
.L_x_351:
[----:B------:R-:W-:Y:S05]  /*13fd0*/  BSYNC B1 ;  /* 0x0000000000017941 */ /* 0x000fea0003800000 */
.L_x_350:
        /* <DEDUP_REMOVED lines=10> */
.L_x_353:
[----:B------:R-:W-:Y:S05]  /*14080*/  BSYNC B1 ;  /* 0x0000000000017941 */ /* 0x000fea0003800000 */
.L_x_352:
        /* <DEDUP_REMOVED lines=10> */
.L_x_355:
[----:B------:R-:W-:Y:S05]  /*14130*/  BSYNC B1 ;  /* 0x0000000000017941 */ /* 0x000fea0003800000 */
.L_x_354:
        /* <DEDUP_REMOVED lines=10> */
.L_x_357:
[----:B------:R-:W-:Y:S05]  /*141e0*/  BSYNC B1 ;  /* 0x0000000000017941 */ /* 0x000fea0003800000 */
.L_x_356:
        /* <DEDUP_REMOVED lines=10> */
.L_x_359:
[----:B------:R-:W-:Y:S05]  /*14290*/  BSYNC B1 ;  /* 0x0000000000017941 */ /* 0x000fea0003800000 */
.L_x_358:
        /* <DEDUP_REMOVED lines=10> */
.L_x_361:
[----:B------:R-:W-:Y:S05]  /*14340*/  BSYNC B1 ;  /* 0x0000000000017941 */ /* 0x000fea0003800000 */
.L_x_360:
        /* <DEDUP_REMOVED lines=10> */
.L_x_363:
[----:B------:R-:W-:Y:S05]  /*143f0*/  BSYNC B1 ;  /* 0x0000000000017941 */ /* 0x000fea0003800000 */
.L_x_362:
        /* <DEDUP_REMOVED lines=10> */
.L_x_365:
[----:B------:R-:W-:Y:S05]  /*144a0*/  BSYNC B1 ;  /* 0x0000000000017941 */ /* 0x000fea0003800000 */
.L_x_364:
        /* <DEDUP_REMOVED lines=10> */
.L_x_367:
[----:B------:R-:W-:Y:S05]  /*14550*/  BSYNC B1 ;  /* 0x0000000000017941 */ /* 0x000fea0003800000 */
.L_x_366:
        /* <DEDUP_REMOVED lines=10> */
.L_x_369:
[----:B------:R-:W-:Y:S05]  /*14600*/  BSYNC B1 ;  /* 0x0000000000017941 */ /* 0x000fea0003800000 */
.L_x_368:
        /* <DEDUP_REMOVED lines=10> */
.L_x_371:
[----:B------:R-:W-:Y:S05]  /*146b0*/  BSYNC B1 ;  /* 0x0000000000017941 */ /* 0x000fea0003800000 */
.L_x_370:
        /* <DEDUP_REMOVED lines=10> */
.L_x_373:
[----:B------:R-:W-:Y:S05]  /*14760*/  BSYNC B1 ;  /* 0x0000000000017941 */ /* 0x000fea0003800000 */
.L_x_372:
        /* <DEDUP_REMOVED lines=10> */
.L_x_375:
[----:B------:R-:W-:Y:S05]  /*14810*/  BSYNC B1 ;  /* 0x0000000000017941 */ /* 0x000fea0003800000 */
.L_x_374:
        /* <DEDUP_REMOVED lines=10> */
.L_x_377:
[----:B------:R-:W-:Y:S05]  /*148c0*/  BSYNC B1 ;  /* 0x0000000000017941 */ /* 0x000fea0003800000 */
.L_x_376:
        /* <DEDUP_REMOVED lines=10> */
.L_x_379:
[----:B------:R-:W-:Y:S05]  /*14970*/  BSYNC B1 ;  /* 0x0000000000017941 */ /* 0x000fea0003800000 */
.L_x_378:
        /* <DEDUP_REMOVED lines=10> */
.L_x_381:
[----:B------:R-:W-:Y:S05]  /*14a20*/  BSYNC B1 ;  /* 0x0000000000017941 */ /* 0x000fea0003800000 */
.L_x_380:
        /* <DEDUP_REMOVED lines=10> */
.L_x_383:
[----:B------:R-:W-:Y:S05]  /*14ad0*/  BSYNC B1 ;  /* 0x0000000000017941 */ /* 0x000fea0003800000 */
.L_x_382:
        /* <DEDUP_REMOVED lines=10> */
.L_x_385:
[----:B------:R-:W-:Y:S05]  /*14b80*/  BSYNC B1 ;  /* 0x0000000000017941 */ /* 0x000fea0003800000 */
.L_x_384:
        /* <DEDUP_REMOVED lines=10> */
.L_x_387:
[----:B------:R-:W-:Y:S05]  /*14c30*/  BSYNC B1 ;  /* 0x0000000000017941 */ /* 0x000fea0003800000 */
.L_x_386:
        /* <DEDUP_REMOVED lines=10> */
.L_x_389:
[----:B------:R-:W-:Y:S05]  /*14ce0*/  BSYNC B1 ;  /* 0x0000000000017941 */ /* 0x000fea0003800000 */
.L_x_388:
        /* <DEDUP_REMOVED lines=10> */
.L_x_391:
[----:B------:R-:W-:Y:S05]  /*14d90*/  BSYNC B1 ;  /* 0x0000000000017941 */ /* 0x000fea0003800000 */
.L_x_390:
        /* <DEDUP_REMOVED lines=10> */
.L_x_393:
[----:B------:R-:W-:Y:S05]  /*14e40*/  BSYNC B1 ;  /* 0x0000000000017941 */ /* 0x000fea0003800000 */
.L_x_392:
        /* <DEDUP_REMOVED lines=10> */
.L_x_395:
[----:B------:R-:W-:Y:S05]  /*14ef0*/  BSYNC B1 ;  /* 0x0000000000017941 */ /* 0x000fea0003800000 */
.L_x_394:
        /* <DEDUP_REMOVED lines=10> */
.L_x_397:
[----:B------:R-:W-:Y:S05]  /*14fa0*/  BSYNC B1 ;  /* 0x0000000000017941 */ /* 0x000fea0003800000 */
.L_x_396:
        /* <DEDUP_REMOVED lines=10> */
.L_x_399:
[----:B------:R-:W-:Y:S05]  /*15050*/  BSYNC B1 ;  /* 0x0000000000017941 */ /* 0x000fea0003800000 */
.L_x_398:
        /* <DEDUP_REMOVED lines=10> */
.L_x_401:
[----:B------:R-:W-:Y:S05]  /*15100*/  BSYNC B1 ;  /* 0x0000000000017941 */ /* 0x000fea0003800000 */
.L_x_400:
        /* <DEDUP_REMOVED lines=10> */
.L_x_403:
[----:B------:R-:W-:Y:S05]  /*151b0*/  BSYNC B1 ;  /* 0x0000000000017941 */ /* 0x000fea0003800000 */
.L_x_402:
        /* <DEDUP_REMOVED lines=10> */
.L_x_405:
[----:B------:R-:W-:Y:S05]  /*15260*/  BSYNC B1 ;  /* 0x0000000000017941 */ /* 0x000fea0003800000 */
.L_x_404:
        /* <DEDUP_REMOVED lines=10> */
.L_x_407:
[----:B------:R-:W-:Y:S05]  /*15310*/  BSYNC B1 ;  /* 0x0000000000017941 */ /* 0x000fea0003800000 */
.L_x_406:
        /* <DEDUP_REMOVED lines=10> */
.L_x_409:
[----:B------:R-:W-:Y:S05]  /*153c0*/  BSYNC B1 ;  /* 0x0000000000017941 */ /* 0x000fea0003800000 */
.L_x_408:
        /* <DEDUP_REMOVED lines=10> */
.L_x_411:
[----:B------:R-:W-:Y:S05]  /*15470*/  BSYNC B1 ;  /* 0x0000000000017941 */ /* 0x000fea0003800000 */
.L_x_410:
        /* <DEDUP_REMOVED lines=10> */
.L_x_413:
[----:B------:R-:W-:Y:S05]  /*15520*/  BSYNC B1 ;  /* 0x0000000000017941 */ /* 0x000fea0003800000 */
.L_x_412:
        /* <DEDUP_REMOVED lines=10> */
.L_x_415:
[----:B------:R-:W-:Y:S05]  /*155d0*/  BSYNC B1 ;  /* 0x0000000000017941 */ /* 0x000fea0003800000 */
.L_x_414:
        /* <DEDUP_REMOVED lines=10> */
.L_x_417:
[----:B------:R-:W-:Y:S05]  /*15680*/  BSYNC B1 ;  /* 0x0000000000017941 */ /* 0x000fea0003800000 */
.L_x_416:
        /* <DEDUP_REMOVED lines=10> */
.L_x_419:
[----:B------:R-:W-:Y:S05]  /*15730*/  BSYNC B1 ;  /* 0x0000000000017941 */ /* 0x000fea0003800000 */
.L_x_418:
        /* <DEDUP_REMOVED lines=10> */
.L_x_421:
[----:B------:R-:W-:Y:S05]  /*157e0*/  BSYNC B1 ;  /* 0x0000000000017941 */ /* 0x000fea0003800000 */
.L_x_420:
        /* <DEDUP_REMOVED lines=10> */
.L_x_423:
[----:B------:R-:W-:Y:S05]  /*15890*/  BSYNC B1 ;  /* 0x0000000000017941 */ /* 0x000fea0003800000 */
.L_x_422:
        /* <DEDUP_REMOVED lines=10> */
.L_x_425:
[----:B------:R-:W-:Y:S05]  /*15940*/  BSYNC B1 ;  /* 0x0000000000017941 */ /* 0x000fea0003800000 */
.L_x_424:
        /* <DEDUP_REMOVED lines=10> */
.L_x_427:
[----:B------:R-:W-:Y:S05]  /*159f0*/  BSYNC B1 ;  /* 0x0000000000017941 */ /* 0x000fea0003800000 */
.L_x_426:
        /* <DEDUP_REMOVED lines=10> */
.L_x_429:
[----:B------:R-:W-:Y:S05]  /*15aa0*/  BSYNC B1 ;  /* 0x0000000000017941 */ /* 0x000fea0003800000 */
.L_x_428:
        /* <DEDUP_REMOVED lines=10> */
.L_x_431:
[----:B------:R-:W-:Y:S05]  /*15b50*/  BSYNC B1 ;  /* 0x0000000000017941 */ /* 0x000fea0003800000 */
.L_x_430:
        /* <DEDUP_REMOVED lines=10> */
.L_x_433:
[----:B------:R-:W-:Y:S05]  /*15c00*/  BSYNC B1 ;  /* 0x0000000000017941 */ /* 0x000fea0003800000 */
.L_x_432:
        /* <DEDUP_REMOVED lines=10> */
.L_x_435:
[----:B------:R-:W-:Y:S05]  /*15cb0*/  BSYNC B1 ;  /* 0x0000000000017941 */ /* 0x000fea0003800000 */
.L_x_434:
        /* <DEDUP_REMOVED lines=10> */
.L_x_437:
[----:B------:R-:W-:Y:S05]  /*15d60*/  BSYNC B1 ;  /* 0x0000000000017941 */ /* 0x000fea0003800000 */
.L_x_436:
        /* <DEDUP_REMOVED lines=10> */
.L_x_439:
[----:B------:R-:W-:Y:S05]  /*15e10*/  BSYNC B1 ;  /* 0x0000000000017941 */ /* 0x000fea0003800000 */
.L_x_438:
        /* <DEDUP_REMOVED lines=10> */
.L_x_441:
[----:B------:R-:W-:Y:S05]  /*15ec0*/  BSYNC B1 ;  /* 0x0000000000017941 */ /* 0x000fea0003800000 */
.L_x_440:
        /* <DEDUP_REMOVED lines=10> */
.L_x_443:
[----:B------:R-:W-:Y:S05]  /*15f70*/  BSYNC B1 ;  /* 0x0000000000017941 */ /* 0x000fea0003800000 */
.L_x_442:
        /* <DEDUP_REMOVED lines=10> */
.L_x_445:
[----:B------:R-:W-:Y:S05]  /*16020*/  BSYNC B1 ;  /* 0x0000000000017941 */ /* 0x000fea0003800000 */
.L_x_444:
        /* <DEDUP_REMOVED lines=10> */
.L_x_447:
[----:B------:R-:W-:Y:S05]  /*160d0*/  BSYNC B1 ;  /* 0x0000000000017941 */ /* 0x000fea0003800000 */
.L_x_446:
        /* <DEDUP_REMOVED lines=10> */
.L_x_449:
[----:B------:R-:W-:Y:S05]  /*16180*/  BSYNC B1 ;  /* 0x0000000000017941 */ /* 0x000fea0003800000 */
.L_x_448:
        /* <DEDUP_REMOVED lines=10> */
.L_x_451:
[----:B------:R-:W-:Y:S05]  /*16230*/  BSYNC B1 ;  /* 0x0000000000017941 */ /* 0x000fea0003800000 */
.L_x_450:
        /* <DEDUP_REMOVED lines=10> */
.L_x_453:
[----:B------:R-:W-:Y:S05]  /*162e0*/  BSYNC B1 ;  /* 0x0000000000017941 */ /* 0x000fea0003800000 */
.L_x_452:
        /* <DEDUP_REMOVED lines=10> */
.L_x_455:
[----:B------:R-:W-:Y:S05]  /*16390*/  BSYNC B1 ;  /* 0x0000000000017941 */ /* 0x000fea0003800000 */
.L_x_454:
        /* <DEDUP_REMOVED lines=10> */
.L_x_457:
[----:B------:R-:W-:Y:S05]  /*16440*/  BSYNC B1 ;  /* 0x0000000000017941 */ /* 0x000fea0003800000 */
.L_x_456:
        /* <DEDUP_REMOVED lines=10> */
.L_x_459:
[----:B------:R-:W-:Y:S05]  /*164f0*/  BSYNC B1 ;  /* 0x0000000000017941 */ /* 0x000fea0003800000 */
.L_x_458:
        /* <DEDUP_REMOVED lines=10> */
.L_x_461:
[----:B------:R-:W-:Y:S05]  /*165a0*/  BSYNC B1 ;  /* 0x0000000000017941 */ /* 0x000fea0003800000 */
.L_x_460:
        /* <DEDUP_REMOVED lines=10> */
.L_x_463:
[----:B------:R-:W-:Y:S05]  /*16650*/  BSYNC B1 ;  /* 0x0000000000017941 */ /* 0x000fea0003800000 */
.L_x_462:
        /* <DEDUP_REMOVED lines=10> */
.L_x_465:
[----:B------:R-:W-:Y:S05]  /*16700*/  BSYNC B1 ;  /* 0x0000000000017941 */ /* 0x000fea0003800000 */
.L_x_464:
        /* <DEDUP_REMOVED lines=10> */
.L_x_467:
[----:B------:R-:W-:Y:S05]  /*167b0*/  BSYNC B1 ;  /* 0x0000000000017941 */ /* 0x000fea0003800000 */
.L_x_466:
        /* <DEDUP_REMOVED lines=10> */
.L_x_469:
[----:B------:R-:W-:Y:S05]  /*16860*/  BSYNC B1 ;  /* 0x0000000000017941 */ /* 0x000fea0003800000 */
.L_x_468:
        /* <DEDUP_REMOVED lines=10> */
.L_x_471:
[----:B------:R-:W-:Y:S05]  /*16910*/  BSYNC B1 ;  /* 0x0000000000017941 */ /* 0x000fea0003800000 */
.L_x_470:
        /* <DEDUP_REMOVED lines=10> */
.L_x_473:
[----:B------:R-:W-:Y:S05]  /*169c0*/  BSYNC B1 ;  /* 0x0000000000017941 */ /* 0x000fea0003800000 */
.L_x_472:
        /* <DEDUP_REMOVED lines=10> */
.L_x_475:
[----:B------:R-:W-:Y:S05]  /*16a70*/  BSYNC B1 ;  /* 0x0000000000017941 */ /* 0x000fea0003800000 */
.L_x_474:
        /* <DEDUP_REMOVED lines=10> */
.L_x_477:
[----:B------:R-:W-:Y:S05]  /*16b20*/  BSYNC B1 ;  /* 0x0000000000017941 */ /* 0x000fea0003800000 */
.L_x_476:
        /* <DEDUP_REMOVED lines=10> */
.L_x_479:
[----:B------:R-:W-:Y:S05]  /*16bd0*/  BSYNC B1 ;  /* 0x0000000000017941 */ /* 0x000fea0003800000 */
.L_x_478:
        /* <DEDUP_REMOVED lines=10> */
.L_x_481:
[----:B------:R-:W-:Y:S05]  /*16c80*/  BSYNC B1 ;  /* 0x0000000000017941 */ /* 0x000fea0003800000 */
.L_x_480:
        /* <DEDUP_REMOVED lines=10> */
.L_x_483:
[----:B------:R-:W-:Y:S05]  /*16d30*/  BSYNC B1 ;  /* 0x0000000000017941 */ /* 0x000fea0003800000 */
.L_x_482:
        /* <DEDUP_REMOVED lines=10> */
.L_x_485:
[----:B------:R-:W-:Y:S05]  /*16de0*/  BSYNC B1 ;  /* 0x0000000000017941 */ /* 0x000fea0003800000 */
.L_x_484:
        /* <DEDUP_REMOVED lines=10> */
.L_x_487:
[----:B------:R-:W-:Y:S05]  /*16e90*/  BSYNC B1 ;  /* 0x0000000000017941 */ /* 0x000fea0003800000 */
.L_x_486:
        /* <DEDUP_REMOVED lines=10> */
.L_x_489:
[----:B------:R-:W-:Y:S05]  /*16f40*/  BSYNC B1 ;  /* 0x0000000000017941 */ /* 0x000fea0003800000 */
.L_x_488:
        /* <DEDUP_REMOVED lines=10> */
.L_x_491:
[----:B------:R-:W-:Y:S05]  /*16ff0*/  BSYNC B1 ;  /* 0x0000000000017941 */ /* 0x000fea0003800000 */
.L_x_490:
        /* <DEDUP_REMOVED lines=10> */
.L_x_493:
[----:B------:R-:W-:Y:S05]  /*170a0*/  BSYNC B1 ;  /* 0x0000000000017941 */ /* 0x000fea0003800000 */
.L_x_492:
        /* <DEDUP_REMOVED lines=10> */
.L_x_495:
[----:B------:R-:W-:Y:S05]  /*17150*/  BSYNC B1 ;  /* 0x0000000000017941 */ /* 0x000fea0003800000 */
.L_x_494:
        /* <DEDUP_REMOVED lines=10> */
.L_x_497:
[----:B------:R-:W-:Y:S05]  /*17200*/  BSYNC B1 ;  /* 0x0000000000017941 */ /* 0x000fea0003800000 */
.L_x_496:
        /* <DEDUP_REMOVED lines=10> */
.L_x_499:
[----:B------:R-:W-:Y:S05]  /*172b0*/  BSYNC B1 ;  /* 0x0000000000017941 */ /* 0x000fea0003800000 */
.L_x_498:
        /* <DEDUP_REMOVED lines=10> */
.L_x_501:
[----:B------:R-:W-:Y:S05]  /*17360*/  BSYNC B1 ;  /* 0x0000000000017941 */ /* 0x000fea0003800000 */
.L_x_500:
        /* <DEDUP_REMOVED lines=10> */
.L_x_503:
[----:B------:R-:W-:Y:S05]  /*17410*/  BSYNC B1 ;  /* 0x0000000000017941 */ /* 0x000fea0003800000 */
.L_x_502:
        /* <DEDUP_REMOVED lines=10> */
.L_x_505:
[----:B------:R-:W-:Y:S05]  /*174c0*/  BSYNC B1 ;  /* 0x0000000000017941 */ /* 0x000fea0003800000 */
.L_x_504:
        /* <DEDUP_REMOVED lines=10> */
.L_x_507:
[----:B------:R-:W-:Y:S05]  /*17570*/  BSYNC B1 ;  /* 0x0000000000017941 */ /* 0x000fea0003800000 */
.L_x_506:
        /* <DEDUP_REMOVED lines=10> */
.L_x_509:
[----:B------:R-:W-:Y:S05]  /*17620*/  BSYNC B1 ;  /* 0x0000000000017941 */ /* 0x000fea0003800000 */
.L_x_508:
        /* <DEDUP_REMOVED lines=10> */
.L_x_511:
[----:B------:R-:W-:Y:S05]  /*176d0*/  BSYNC B1 ;  /* 0x0000000000017941 */ /* 0x000fea0003800000 */
.L_x_510:
        /* <DEDUP_REMOVED lines=10> */
.L_x_513:
[----:B------:R-:W-:Y:S05]  /*17780*/  BSYNC B1 ;  /* 0x0000000000017941 */ /* 0x000fea0003800000 */
.L_x_512:
        /* <DEDUP_REMOVED lines=10> */
.L_x_515:
[----:B------:R-:W-:Y:S05]  /*17830*/  BSYNC B1 ;  /* 0x0000000000017941 */ /* 0x000fea0003800000 */
.L_x_514:
        /* <DEDUP_REMOVED lines=10> */
.L_x_517:
[----:B------:R-:W-:Y:S05]  /*178e0*/  BSYNC B1 ;  /* 0x0000000000017941 */ /* 0x000fea0003800000 */
.L_x_516:
        /* <DEDUP_REMOVED lines=10> */
.L_x_519:
[----:B------:R-:W-:Y:S05]  /*17990*/  BSYNC B1 ;  /* 0x0000000000017941 */ /* 0x000fea0003800000 */
.L_x_518:
        /* <DEDUP_REMOVED lines=10> */
.L_x_521:
[----:B------:R-:W-:Y:S05]  /*17a40*/  BSYNC B1 ;  /* 0x0000000000017941 */ /* 0x000fea0003800000 */
.L_x_520:
        /* <DEDUP_REMOVED lines=10> */
.L_x_523:
[----:B------:R-:W-:Y:S05]  /*17af0*/  BSYNC B1 ;  /* 0x0000000000017941 */ /* 0x000fea0003800000 */
.L_x_522:
        /* <DEDUP_REMOVED lines=10> */
.L_x_525:
[----:B------:R-:W-:Y:S05]  /*17ba0*/  BSYNC B1 ;  /* 0x0000000000017941 */ /* 0x000fea0003800000 */
.L_x_524:
        /* <DEDUP_REMOVED lines=10> */
.L_x_527:
[----:B------:R-:W-:Y:S05]  /*17c50*/  BSYNC B1 ;  /* 0x0000000000017941 */ /* 0x000fea0003800000 */
.L_x_526:
        /* <DEDUP_REMOVED lines=10> */
.L_x_529:
[----:B------:R-:W-:Y:S05]  /*17d00*/  BSYNC B1 ;  /* 0x0000000000017941 */ /* 0x000fea0003800000 */
.L_x_528:
        /* <DEDUP_REMOVED lines=10> */
.L_x_531:
[----:B------:R-:W-:Y:S05]  /*17db0*/  BSYNC B1 ;  /* 0x0000000000017941 */ /* 0x000fea0003800000 */
.L_x_530:
        /* <DEDUP_REMOVED lines=10> */
.L_x_533:
[----:B------:R-:W-:Y:S05]  /*17e60*/  BSYNC B1 ;  /* 0x0000000000017941 */ /* 0x000fea0003800000 */
.L_x_532:
        /* <DEDUP_REMOVED lines=10> */
.L_x_535:
[----:B------:R-:W-:Y:S05]  /*17f10*/  BSYNC B1 ;  /* 0x0000000000017941 */ /* 0x000fea0003800000 */
.L_x_534:
[----:B0-----:R-:W2:Y:S02]  /*17f20*/  LDL.LU R154, [R1+0x3f4] ;  /* 0x0003f400019a7983 */ /* 0x001ea40000300800 */
[----:B-12345:R-:W-:Y:S01]  /*17f30*/  IMAD.U32 R8, R153, 0x10000, RZ ;  /* 0x0001000099087824 */ /* 0x03efe200078e00ff */
        /* <DEDUP_REMOVED lines=10> */
.L_x_537:
[----:B------:R-:W-:Y:S05]  /*17fe0*/  BSYNC B1 ;  /* 0x0000000000017941 */ /* 0x000fea0003800000 */
.L_x_536:
[----:B0-----:R-:W2:Y:S01]  /*17ff0*/  LDL.LU R10, [R1+0x3f8] ;  /* 0x0003f800010a7983 */ /* 0x001ea20000300800 */
[----:B-----5:R-:W-:Y:S01]  /*18000*/  IMAD.U32 R9, R8, 0x10000, RZ ;  /* 0x0001000008097824 */ /* 0x020fe200078e00ff */
        /* <DEDUP_REMOVED lines=11> */
.L_x_539:
[----:B------:R-:W-:Y:S05]  /*180c0*/  BSYNC B1 ;  /* 0x0000000000017941 */ /* 0x000fea0003800000 */
.L_x_538:
[----:B------:R-:W3:Y:S01]  /*180d0*/  LDL.LU R8, [R1+0x3fc] ;  /* 0x0003fc0001087983 */ /* 0x000ee20000300800 */
[----:B-12--5:R-:W-:Y:S01]  /*180e0*/  SHF.L.U32 R6, R153, 0x10, RZ ;  /* 0x0000001099067819 */ /* 0x026fe200000006ff */
[----:B------:R-:W-:Y:S01]  /*180f0*/  IMAD R11, R11, R18, RZ ;  /* 0x000000120b0b7224 */ /* 0x000fe200078e02ff */
[----:B------:R-:W-:Y:S01]  /*18100*/  ISETP.GT.AND P0, PT, R3, 0x100, PT ;  /* 0x000001000300780c */ /* 0x000fe20003f04270 */
[----:B------:R-:W2:Y:S02]  /*18110*/  LDL.LU R155, [R1] ;  /* 0x00000000019b7983 */ /* 0x000ea40000300800 */
[----:B0-----:R-:W-:Y:S01]  /*18120*/  FMUL R9, R6, R16 ;  /* 0x0000001006097220 */ /* 0x001fe20000400000 */
[----:B------:R-:W-:Y:S01]  /*18130*/  IMAD R11, R10, R19, R11 ;  /* 0x000000130a0b7224 */ /* 0x000fe200078e020b */
[----:B------:R-:W-:Y:S01]  /*18140*/  ISETP.GT.AND P4, PT, R0, RZ, P0 ;  /* 0x000000ff0000720c */ /* 0x000fe20000784270 */
[----:B------:R-:W-:-:S04]  /*18150*/  IMAD.WIDE.U32 R6, R10, R18, R22 ;  /* 0x000000120a067225 */ /* 0x000fc800078e0016 */
[----:B------:R-:W-:Y:S02]  /*18160*/  IMAD.IADD R154, R7, 0x1, R11 ;  /* 0x00000001079a7824 */ /* 0x000fe400078e020b */
        /* <DEDUP_REMOVED lines=22> */
[----:B------:R-:W-:Y:S02]  /*182d0*/  F2FP.BF16.F32.PACK_AB R7, RZ, R5 ;  /* 0x00000005ff07723e */ /* 0x000fe400000010ff */
[----:B------:R-:W-:Y:S02]  /*182e0*/  IADD3.X R5, R157, R13, RZ, P1, !PT ;  /* 0x0000000d9d057210 */ /* 0x000fe40000ffe4ff */
[----:B------:R-:W-:-:S03]  /*182f0*/  LEA.HI.X R9, R6, R15, R9, 0x1, P3 ;  /* 0x0000000f06097211 */ /* 0x000fc600018f0c09 */
[----:B------:R0:W-:Y:S01]  /*18300*/  @P4 STG.E.U16 desc[UR36][R4.64], R7 ;  /* 0x0000000704004986 */ /* 0x0001e2000c101524 */
[----:B------:R-:W-:Y:S05]  /*18310*/  @!P2 BRA `(.L_x_541) ;  /* 0x000000000004a947 */ /* 0x000fea0003800000 */
[----:B------:R1:W5:Y:S02]  /*18320*/  LDG.E.LTC128B.U16 R153, desc[UR36][R8.64+0x2] ;  /* 0x0000022408997981 */ /* 0x000364000c1e1520 */
.L_x_541:
[----:B------:R-:W-:Y:S05]  /*18330*/  BSYNC B1 ;  /* 0x0000000000017941 */ /* 0x000fea0003800000 */
.L_x_540:
[----:B------:R-:W2:Y:S01]  /*18340*/  LDL.LU R155, [R1+0x4] ;  /* 0x00000400019b7983 */ /* 0x000ea20000300800 */
[----:B-----5:R-:W-:Y:S01]  /*18350*/  IMAD.U32 R6, R153, 0x10000, RZ ;  /* 0x0001000099067824 */ /* 0x020fe200078e00ff */
[----:B------:R-:W-:Y:S01]  /*18360*/  ISETP.GT.AND P1, PT, R3, 0x108, PT ;  /* 0x000001080300780c */ /* 0x000fe20003f24270 */
[----:B------:R-:W-:Y:S02]  /*18370*/  BSSY B1, `(.L_x_542) ;  /* 0x0000012000017945 */ /* 0x000fe40003800000 */
        /* <DEDUP_REMOVED lines=17> */
.L_x_543:
[----:B------:R-:W-:Y:S05]  /*18490*/  BSYNC B1 ;  /* 0x0000000000017941 */ /* 0x000fea0003800000 */
.L_x_542:
[----:B--2---:R-:W2:Y:S01]  /*184a0*/  LDL.LU R7, [R1+0x8] ;  /* 0x0000080001077983 */ /* 0x004ea20000300800 */
[----:B-----5:R-:W-:Y:S01]  /*184b0*/  IMAD.U32 R6, R153, 0x10000, RZ ;  /* 0x0001000099067824 */ /* 0x020fe200078e00ff */
[----:B0-----:R-:W-:Y:S01]  /*184c0*/  IADD3 R158, P4, R4, R165, RZ ;  /* 0x000000a5049e7210 */ /* 0x001fe20007f9e0ff */
[----:B------:R-:W-:Y:S01]  /*184d0*/  IMAD.X R155, R21, 0x1, R155, P5 ;  /* 0x00000001159b7824 */ /* 0x000fe200028e069b */
[----:B------:R-:W-:Y:S01]  /*184e0*/  ISETP.GT.AND P2, PT, R0, 0x1, P1 ;  /* 0x000000010000780c */ /* 0x000fe20000f44270 */
[----:B------:R-:W-:Y:S01]  /*184f0*/  FMUL R6, R6, R16 ;  /* 0x0000001006067220 */ /* 0x000fe20000400000 */
[----:B------:R-:W-:Y:S01]  /*18500*/  IADD3.X R159, R5, R164, RZ, P4, !PT ;  /* 0x000000a4059f7210 */ /* 0x000fe200027fe4ff */
[----:B------:R-:W-:Y:S01]  /*18510*/  IMAD.WIDE.U32 R154, R152, UR43, R154 ;  /* 0x0000002b989a7c25 */ /* 0x000fe2000f8e009a */
[----:B------:R-:W-:Y:S03]  /*18520*/  BSSY B1, `(.L_x_544) ;  /* 0x0000009000017945 */ /* 0x000fe60003800000 */
[----:B------:R-:W-:-:S02]  /*18530*/  IMAD.IADD R161, R162, 0x1, R155 ;  /* 0x00000001a2a17824 */ /* 0x000fc400078e029b */
[----:B--2---:R-:W-:Y:S01]  /*18540*/  FFMA R7, R7, R2, R6 ;  /* 0x0000000207077223 */ /* 0x004fe20000000006 */
[----:B------:R-:W-:-:S04]  /*18550*/  LEA R6, P5, R154, R14, 0x1 ;  /* 0x0000000e9a067211 */ /* 0x000fc800078a08ff */
[----:B------:R-:W-:Y:S02]  /*18560*/  F2FP.BF16.F32.PACK_AB R155, RZ, R7 ;  /* 0x00000007ff9b723e */ /* 0x000fe400000010ff */
[----:B------:R-:W-:-:S03]  /*18570*/  LEA.HI.X R7, R154, R15, R161, 0x1, P5 ;  /* 0x0000000f9a077211 */ /* 0x000fc600028f0ca1 */
[----:B------:R0:W-:Y:S01]  /*18580*/  @P3 STG.E.U16 desc[UR36][R158.64], R155 ;  /* 0x0000009b9e003986 */ /* 0x0001e2000c101524 */
[----:B------:R-:W-:Y:S05]  /*18590*/  @!P2 BRA `(.L_x_545) ;  /* 0x000000000004a947 */ /* 0x000fea0003800000 */
[----:B------:R2:W5:Y:S02]  /*185a0*/  LDG.E.LTC128B.U16 R153, desc[UR36][R6.64+0x2] ;  /* 0x0000022406997981 */ /* 0x000564000c1e1520 */
.L_x_545:
[----:B------:R-:W-:Y:S05]  /*185b0*/  BSYNC B1 ;  /* 0x0000000000017941 */ /* 0x000fea0003800000 */
.L_x_544:
[----:B0-----:R-:W3:Y:S01]  /*185c0*/  LDL.LU R155, [R1+0xc] ;  /* 0x00000c00019b7983 */ /* 0x001ee20000300800 */
[----:B-----5:R-:W-:Y:S01]  /*185d0*/  IMAD.U32 R154, R153, 0x10000, RZ ;  /* 0x00010000999a7824 */ /* 0x020fe200078e00ff */
[----:B------:R-:W-:Y:S01]  /*185e0*/  IADD3 R4, P3, R165, R4, RZ ;  /* 0x00000004a5047210 */ /* 0x000fe20007f7e0ff */
[----:B------:R-:W-:Y:S01]  /*185f0*/  BSSY B1, `(.L_x_546) ;  /* 0x0000009000017945 */ /* 0x000fe20003800000 */
        /* <DEDUP_REMOVED lines=8> */
.L_x_547:
[----:B------:R-:W-:Y:S05]  /*18680*/  BSYNC B1 ;  /* 0x0000000000017941 */ /* 0x000fea0003800000 */
.L_x_546:
        /* <DEDUP_REMOVED lines=12> */
.L_x_549:
[----:B------:R-:W-:Y:S05]  /*18750*/  BSYNC B1 ;  /* 0x0000000000017941 */ /* 0x000fea0003800000 */
.L_x_548:
        /* <DEDUP_REMOVED lines=11> */
.L_x_551:
[----:B------:R-:W-:Y:S05]  /*18810*/  BSYNC B1 ;  /* 0x0000000000017941 */ /* 0x000fea0003800000 */
.L_x_550:
        /* <DEDUP_REMOVED lines=12> */
.L_x_553:
[----:B------:R-:W-:Y:S05]  /*188e0*/  BSYNC B1 ;  /* 0x0000000000017941 */ /* 0x000fea0003800000 */
.L_x_552:
        /* <DEDUP_REMOVED lines=10> */
.L_x_555:
[----:B------:R-:W-:Y:S05]  /*18990*/  BSYNC B1 ;  /* 0x0000000000017941 */ /* 0x000fea0003800000 */
.L_x_554:
        /* <DEDUP_REMOVED lines=10> */
.L_x_557:
[----:B------:R-:W-:Y:S05]  /*18a40*/  BSYNC B1 ;  /* 0x0000000000017941 */ /* 0x000fea0003800000 */
.L_x_556:
        /* <DEDUP_REMOVED lines=10> */
.L_x_559:
[----:B------:R-:W-:Y:S05]  /*18af0*/  BSYNC B1 ;  /* 0x0000000000017941 */ /* 0x000fea0003800000 */
.L_x_558:
        /* <DEDUP_REMOVED lines=10> */
.L_x_561:
[----:B------:R-:W-:Y:S05]  /*18ba0*/  BSYNC B1 ;  /* 0x0000000000017941 */ /* 0x000fea0003800000 */
.L_x_560:
        /* <DEDUP_REMOVED lines=10> */
.L_x_563:
[----:B------:R-:W-:Y:S05]  /*18c50*/  BSYNC B1 ;  /* 0x0000000000017941 */ /* 0x000fea0003800000 */
.L_x_562:
        /* <DEDUP_REMOVED lines=10> */
.L_x_565:
[----:B------:R-:W-:Y:S05]  /*18d00*/  BSYNC B1 ;  /* 0x0000000000017941 */ /* 0x000fea0003800000 */
.L_x_564:
        /* <DEDUP_REMOVED lines=10> */
.L_x_567:
[----:B------:R-:W-:Y:S05]  /*18db0*/  BSYNC B1 ;  /* 0x0000000000017941 */ /* 0x000fea0003800000 */
.L_x_566:
        /* <DEDUP_REMOVED lines=10> */
.L_x_569:
[----:B------:R-:W-:Y:S05]  /*18e60*/  BSYNC B1 ;  /* 0x0000000000017941 */ /* 0x000fea0003800000 */
.L_x_568:
        /* <DEDUP_REMOVED lines=10> */
.L_x_571:
[----:B------:R-:W-:Y:S05]  /*18f10*/  BSYNC B1 ;  /* 0x0000000000017941 */ /* 0x000fea0003800000 */
.L_x_570:
        /* <DEDUP_REMOVED lines=10> */
.L_x_573:
[----:B------:R-:W-:Y:S05]  /*18fc0*/  BSYNC B1 ;  /* 0x0000000000017941 */ /* 0x000fea0003800000 */
.L_x_572:
        /* <DEDUP_REMOVED lines=10> */
.L_x_575:
[----:B------:R-:W-:Y:S05]  /*19070*/  BSYNC B1 ;  /* 0x0000000000017941 */ /* 0x000fea0003800000 */
.L_x_574:
        /* <DEDUP_REMOVED lines=10> */
.L_x_577:
[----:B------:R-:W-:Y:S05]  /*19120*/  BSYNC B1 ;  /* 0x0000000000017941 */ /* 0x000fea0003800000 */
.L_x_576:
        /* <DEDUP_REMOVED lines=10> */
.L_x_579:
[----:B------:R-:W-:Y:S05]  /*191d0*/  BSYNC B1 ;  /* 0x0000000000017941 */ /* 0x000fea0003800000 */
.L_x_578:
        /* <DEDUP_REMOVED lines=10> */
.L_x_581:
[----:B------:R-:W-:Y:S05]  /*19280*/  BSYNC B1 ;  /* 0x0000000000017941 */ /* 0x000fea0003800000 */
.L_x_580:
        /* <DEDUP_REMOVED lines=10> */
.L_x_583:
[----:B------:R-:W-:Y:S05]  /*19330*/  BSYNC B1 ;  /* 0x0000000000017941 */ /* 0x000fea0003800000 */
.L_x_582:
        /* <DEDUP_REMOVED lines=10> */
.L_x_585:
[----:B------:R-:W-:Y:S05]  /*193e0*/  BSYNC B1 ;  /* 0x0000000000017941 */ /* 0x000fea0003800000 */
.L_x_584:
        /* <DEDUP_REMOVED lines=10> */
.L_x_587:
[----:B------:R-:W-:Y:S05]  /*19490*/  BSYNC B1 ;  /* 0x0000000000017941 */ /* 0x000fea0003800000 */
.L_x_586:
        /* <DEDUP_REMOVED lines=10> */
.L_x_589:
[----:B------:R-:W-:Y:S05]  /*19540*/  BSYNC B1 ;  /* 0x0000000000017941 */ /* 0x000fea0003800000 */
.L_x_588:
        /* <DEDUP_REMOVED lines=10> */
.L_x_591:
[----:B------:R-:W-:Y:S05]  /*195f0*/  BSYNC B1 ;  /* 0x0000000000017941 */ /* 0x000fea0003800000 */
.L_x_590:
        /* <DEDUP_REMOVED lines=10> */
.L_x_593:
[----:B------:R-:W-:Y:S05]  /*196a0*/  BSYNC B1 ;  /* 0x0000000000017941 */ /* 0x000fea0003800000 */
.L_x_592:
        /* <DEDUP_REMOVED lines=10> */
.L_x_595:
[----:B------:R-:W-:Y:S05]  /*19750*/  BSYNC B1 ;  /* 0x0000000000017941 */ /* 0x000fea0003800000 */
.L_x_594:
        /* <DEDUP_REMOVED lines=10> */
.L_x_597:
[----:B------:R-:W-:Y:S05]  /*19800*/  BSYNC B1 ;  /* 0x0000000000017941 */ /* 0x000fea0003800000 */
.L_x_596:
        /* <DEDUP_REMOVED lines=10> */
.L_x_599:
[----:B------:R-:W-:Y:S05]  /*198b0*/  BSYNC B1 ;  /* 0x0000000000017941 */ /* 0x000fea0003800000 */
.L_x_598:
        /* <DEDUP_REMOVED lines=10> */
.L_x_601:
[----:B------:R-:W-:Y:S05]  /*19960*/  BSYNC B1 ;  /* 0x0000000000017941 */ /* 0x000fea0003800000 */
.L_x_600:
        /* <DEDUP_REMOVED lines=10> */
.L_x_603:
[----:B------:R-:W-:Y:S05]  /*19a10*/  BSYNC B1 ;  /* 0x0000000000017941 */ /* 0x000fea0003800000 */
.L_x_602:
        /* <DEDUP_REMOVED lines=10> */
.L_x_605:
[----:B------:R-:W-:Y:S05]  /*19ac0*/  BSYNC B1 ;  /* 0x0000000000017941 */ /* 0x000fea0003800000 */
.L_x_604:
        /* <DEDUP_REMOVED lines=10> */
.L_x_607:
[----:B------:R-:W-:Y:S05]  /*19b70*/  BSYNC B1 ;  /* 0x0000000000017941 */ /* 0x000fea0003800000 */
.L_x_606:
        /* <DEDUP_REMOVED lines=10> */
.L_x_609:
[----:B------:R-:W-:Y:S05]  /*19c20*/  BSYNC B1 ;  /* 0x0000000000017941 */ /* 0x000fea0003800000 */
.L_x_608:
        /* <DEDUP_REMOVED lines=10> */
.L_x_611:
[----:B------:R-:W-:Y:S05]  /*19cd0*/  BSYNC B1 ;  /* 0x0000000000017941 */ /* 0x000fea0003800000 */
.L_x_610:
        /* <DEDUP_REMOVED lines=10> */
.L_x_613:
[----:B------:R-:W-:Y:S05]  /*19d80*/  BSYNC B1 ;  /* 0x0000000000017941 */ /* 0x000fea0003800000 */
.L_x_612:
        /* <DEDUP_REMOVED lines=10> */
.L_x_615:
[----:B------:R-:W-:Y:S05]  /*19e30*/  BSYNC B1 ;  /* 0x0000000000017941 */ /* 0x000fea0003800000 */
.L_x_614:
        /* <DEDUP_REMOVED lines=10> */
.L_x_617:
[----:B------:R-:W-:Y:S05]  /*19ee0*/  BSYNC B1 ;  /* 0x0000000000017941 */ /* 0x000fea0003800000 */
.L_x_616:
        /* <DEDUP_REMOVED lines=10> */
.L_x_619:
[----:B------:R-:W-:Y:S05]  /*19f90*/  BSYNC B1 ;  /* 0x0000000000017941 */ /* 0x000fea0003800000 */
.L_x_618:
        /* <DEDUP_REMOVED lines=10> */
.L_x_621:
[----:B------:R-:W-:Y:S05]  /*1a040*/  BSYNC B1 ;  /* 0x0000000000017941 */ /* 0x000fea0003800000 */
.L_x_620:
        /* <DEDUP_REMOVED lines=10> */
.L_x_623:
[----:B------:R-:W-:Y:S05]  /*1a0f0*/  BSYNC B1 ;  /* 0x0000000000017941 */ /* 0x000fea0003800000 */
.L_x_622:
        /* <DEDUP_REMOVED lines=10> */
.L_x_625:
[----:B------:R-:W-:Y:S05]  /*1a1a0*/  BSYNC B1 ;  /* 0x0000000000017941 */ /* 0x000fea0003800000 */
.L_x_624:
        /* <DEDUP_REMOVED lines=10> */
.L_x_627:
[----:B------:R-:W-:Y:S05]  /*1a250*/  BSYNC B1 ;  /* 0x0000000000017941 */ /* 0x000fea0003800000 */
.L_x_626:
        /* <DEDUP_REMOVED lines=10> */
.L_x_629:
[----:B------:R-:W-:Y:S05]  /*1a300*/  BSYNC B1 ;  /* 0x0000000000017941 */ /* 0x000fea0003800000 */
.L_x_628:
        /* <DEDUP_REMOVED lines=10> */
.L_x_631:
[----:B------:R-:W-:Y:S05]  /*1a3b0*/  BSYNC B1 ;  /* 0x0000000000017941 */ /* 0x000fea0003800000 */
.L_x_630:
        /* <DEDUP_REMOVED lines=10> */
.L_x_633:
[----:B------:R-:W-:Y:S05]  /*1a460*/  BSYNC B1 ;  /* 0x0000000000017941 */ /* 0x000fea0003800000 */
.L_x_632:
        /* <DEDUP_REMOVED lines=10> */
.L_x_635:
[----:B------:R-:W-:Y:S05]  /*1a510*/  BSYNC B1 ;  /* 0x0000000000017941 */ /* 0x000fea0003800000 */
.L_x_634:
        /* <DEDUP_REMOVED lines=10> */
.L_x_637:
[----:B------:R-:W-:Y:S05]  /*1a5c0*/  BSYNC B1 ;  /* 0x0000000000017941 */ /* 0x000fea0003800000 */
.L_x_636:
        /* <DEDUP_REMOVED lines=10> */
.L_x_639:
[----:B------:R-:W-:Y:S05]  /*1a670*/  BSYNC B1 ;  /* 0x0000000000017941 */ /* 0x000fea0003800000 */
.L_x_638:
        /* <DEDUP_REMOVED lines=10> */
.L_x_641:
[----:B------:R-:W-:Y:S05]  /*1a720*/  BSYNC B1 ;  /* 0x0000000000017941 */ /* 0x000fea0003800000 */
.L_x_640:
        /* <DEDUP_REMOVED lines=10> */
.L_x_643:
[----:B------:R-:W-:Y:S05]  /*1a7d0*/  BSYNC B1 ;  /* 0x0000000000017941 */ /* 0x000fea0003800000 */
.L_x_642:
        /* <DEDUP_REMOVED lines=10> */
.L_x_645:
[----:B------:R-:W-:Y:S05]  /*1a880*/  BSYNC B1 ;  /* 0x0000000000017941 */ /* 0x000fea0003800000 */
.L_x_644:
        /* <DEDUP_REMOVED lines=10> */
.L_x_647:
[----:B------:R-:W-:Y:S05]  /*1a930*/  BSYNC B1 ;  /* 0x0000000000017941 */ /* 0x000fea0003800000 */
.L_x_646:
        /* <DEDUP_REMOVED lines=10> */
.L_x_649:
[----:B------:R-:W-:Y:S05]  /*1a9e0*/  BSYNC B1 ;  /* 0x0000000000017941 */ /* 0x000fea0003800000 */
.L_x_648:
        /* <DEDUP_REMOVED lines=10> */
.L_x_651:
[----:B------:R-:W-:Y:S05]  /*1aa90*/  BSYNC B1 ;  /* 0x0000000000017941 */ /* 0x000fea0003800000 */
.L_x_650:
        /* <DEDUP_REMOVED lines=10> */
.L_x_653:
[----:B------:R-:W-:Y:S05]  /*1ab40*/  BSYNC B1 ;  /* 0x0000000000017941 */ /* 0x000fea0003800000 */
.L_x_652:
[----:B0-----:R-:W2:Y:S01]  /*1ab50*/  LDL.LU R154, [R1+0xe4] ;  /* 0x0000e400019a7983 */ /* 0x001ea20000300800 */
[----:B-----5:R-:W-:Y:S01]  /*1ab60*/  IMAD.U32 R155, R153, 0x10000, RZ ;  /* 0x00010000999b7824 */ /* 0x020fe200078e00ff */
        /* <DEDUP_REMOVED lines=8> */
.L_x_655:
[----:B------:R-:W-:Y:S05]  /*1abf0*/  BSYNC B1 ;  /* 0x0000000000017941 */ /* 0x000fea0003800000 */
.L_x_654:
        /* <DEDUP_REMOVED lines=10> */
.L_x_657:
[----:B------:R-:W-:Y:S05]  /*1aca0*/  BSYNC B1 ;  /* 0x0000000000017941 */ /* 0x000fea0003800000 */
.L_x_656:
        /* <DEDUP_REMOVED lines=10> */
.L_x_659:
[----:B------:R-:W-:Y:S05]  /*1ad50*/  BSYNC B1 ;  /* 0x0000000000017941 */ /* 0x000fea0003800000 */
.L_x_658:
        /* <DEDUP_REMOVED lines=10> */
.L_x_661:
[----:B------:R-:W-:Y:S05]  /*1ae00*/  BSYNC B1 ;  /* 0x0000000000017941 */ /* 0x000fea0003800000 */
.L_x_660:
        /* <DEDUP_REMOVED lines=10> */
.L_x_663:
[----:B------:R-:W-:Y:S05]  /*1aeb0*/  BSYNC B1 ;  /* 0x0000000000017941 */ /* 0x000fea0003800000 */
.L_x_662:
        /* <DEDUP_REMOVED lines=10> */
.L_x_665:
[----:B------:R-:W-:Y:S05]  /*1af60*/  BSYNC B1 ;  /* 0x0000000000017941 */ /* 0x000fea0003800000 */
.L_x_664:
        /* <DEDUP_REMOVED lines=10> */
.L_x_667:
[----:B------:R-:W-:Y:S05]  /*1b010*/  BSYNC B1 ;  /* 0x0000000000017941 */ /* 0x000fea0003800000 */
.L_x_666:
        /* <DEDUP_REMOVED lines=10> */
.L_x_669:
[----:B------:R-:W-:Y:S05]  /*1b0c0*/  BSYNC B1 ;  /* 0x0000000000017941 */ /* 0x000fea0003800000 */
.L_x_668:
        /* <DEDUP_REMOVED lines=10> */
.L_x_671:
[----:B------:R-:W-:Y:S05]  /*1b170*/  BSYNC B1 ;  /* 0x0000000000017941 */ /* 0x000fea0003800000 */
.L_x_670:
        /* <DEDUP_REMOVED lines=10> */
.L_x_673:
[----:B------:R-:W-:Y:S05]  /*1b220*/  BSYNC B1 ;  /* 0x0000000000017941 */ /* 0x000fea0003800000 */
.L_x_672:
        /* <DEDUP_REMOVED lines=10> */
.L_x_675:
[----:B------:R-:W-:Y:S05]  /*1b2d0*/  BSYNC B1 ;  /* 0x0000000000017941 */ /* 0x000fea0003800000 */
.L_x_674:
        /* <DEDUP_REMOVED lines=10> */
.L_x_677:
[----:B------:R-:W-:Y:S05]  /*1b380*/  BSYNC B1 ;  /* 0x0000000000017941 */ /* 0x000fea0003800000 */
.L_x_676:
        /* <DEDUP_REMOVED lines=10> */
.L_x_679:
[----:B------:R-:W-:Y:S05]  /*1b430*/  BSYNC B1 ;  /* 0x0000000000017941 */ /* 0x000fea0003800000 */
.L_x_678:
        /* <DEDUP_REMOVED lines=10> */
.L_x_681:
[----:B------:R-:W-:Y:S05]  /*1b4e0*/  BSYNC B1 ;  /* 0x0000000000017941 */ /* 0x000fea0003800000 */
.L_x_680:
        /* <DEDUP_REMOVED lines=10> */
.L_x_683:
[----:B------:R-:W-:Y:S05]  /*1b590*/  BSYNC B1 ;  /* 0x0000000000017941 */ /* 0x000fea0003800000 */
.L_x_682:
        /* <DEDUP_REMOVED lines=10> */
.L_x_685:
[----:B------:R-:W-:Y:S05]  /*1b640*/  BSYNC B1 ;  /* 0x0000000000017941 */ /* 0x000fea0003800000 */
.L_x_684:
        /* <DEDUP_REMOVED lines=10> */
.L_x_687:
[----:B------:R-:W-:Y:S05]  /*1b6f0*/  BSYNC B1 ;  /* 0x0000000000017941 */ /* 0x000fea0003800000 */
.L_x_686:
        /* <DEDUP_REMOVED lines=10> */
.L_x_689:
[----:B------:R-:W-:Y:S05]  /*1b7a0*/  BSYNC B1 ;  /* 0x0000000000017941 */ /* 0x000fea0003800000 */
.L_x_688:
        /* <DEDUP_REMOVED lines=10> */
.L_x_691:
[----:B------:R-:W-:Y:S05]  /*1b850*/  BSYNC B1 ;  /* 0x0000000000017941 */ /* 0x000fea0003800000 */
.L_x_690:
        /* <DEDUP_REMOVED lines=10> */
.L_x_693:
[----:B------:R-:W-:Y:S05]  /*1b900*/  BSYNC B1 ;  /* 0x0000000000017941 */ /* 0x000fea0003800000 */
.L_x_692:
        /* <DEDUP_REMOVED lines=10> */
.L_x_695:
[----:B------:R-:W-:Y:S05]  /*1b9b0*/  BSYNC B1 ;  /* 0x0000000000017941 */ /* 0x000fea0003800000 */
.L_x_694:
        /* <DEDUP_REMOVED lines=10> */
.L_x_697:
[----:B------:R-:W-:Y:S05]  /*1ba60*/  BSYNC B1 ;  /* 0x0000000000017941 */ /* 0x000fea0003800000 */
.L_x_696:
        /* <DEDUP_REMOVED lines=10> */
.L_x_699:
[----:B------:R-:W-:Y:S05]  /*1bb10*/  BSYNC B1 ;  /* 0x0000000000017941 */ /* 0x000fea0003800000 */
.L_x_698:
        /* <DEDUP_REMOVED lines=10> */
.L_x_701:
[----:B------:R-:W-:Y:S05]  /*1bbc0*/  BSYNC B1 ;  /* 0x0000000000017941 */ /* 0x000fea0003800000 */
.L_x_700:
        /* <DEDUP_REMOVED lines=10> */
.L_x_703:
[----:B------:R-:W-:Y:S05]  /*1bc70*/  BSYNC B1 ;  /* 0x0000000000017941 */ /* 0x000fea0003800000 */
.L_x_702:
        /* <DEDUP_REMOVED lines=10> */
.L_x_705:
[----:B------:R-:W-:Y:S05]  /*1bd20*/  BSYNC B1 ;  /* 0x0000000000017941 */ /* 0x000fea0003800000 */
.L_x_704:
        /* <DEDUP_REMOVED lines=10> */
.L_x_707:
[----:B------:R-:W-:Y:S05]  /*1bdd0*/  BSYNC B1 ;  /* 0x0000000000017941 */ /* 0x000fea0003800000 */
.L_x_706:
        /* <DEDUP_REMOVED lines=10> */
.L_x_709:
[----:B------:R-:W-:Y:S05]  /*1be80*/  BSYNC B1 ;  /* 0x0000000000017941 */ /* 0x000fea0003800000 */
.L_x_708:
        /* <DEDUP_REMOVED lines=10> */
.L_x_711:
[----:B------:R-:W-:Y:S05]  /*1bf30*/  BSYNC B1 ;  /* 0x0000000000017941 */ /* 0x000fea0003800000 */
.L_x_710:
        /* <DEDUP_REMOVED lines=10> */
.L_x_713:
[----:B------:R-:W-:Y:S05]  /*1bfe0*/  BSYNC B1 ;  /* 0x0000000000017941 */ /* 0x000fea0003800000 */
.L_x_712:
        /* <DEDUP_REMOVED lines=10> */
.L_x_715:
[----:B------:R-:W-:Y:S05]  /*1c090*/  BSYNC B1 ;  /* 0x0000000000017941 */ /* 0x000fea0003800000 */
.L_x_714:
        /* <DEDUP_REMOVED lines=10> */
.L_x_717:
[----:B------:R-:W-:Y:S05]  /*1c140*/  BSYNC B1 ;  /* 0x0000000000017941 */ /* 0x000fea0003800000 */
.L_x_716:
        /* <DEDUP_REMOVED lines=10> */
.L_x_719:
[----:B------:R-:W-:Y:S05]  /*1c1f0*/  BSYNC B1 ;  /* 0x0000000000017941 */ /* 0x000fea0003800000 */
.L_x_718:
        /* <DEDUP_REMOVED lines=10> */
.L_x_721:
[----:B------:R-:W-:Y:S05]  /*1c2a0*/  BSYNC B1 ;  /* 0x0000000000017941 */ /* 0x000fea0003800000 */
.L_x_720:
        /* <DEDUP_REMOVED lines=10> */
.L_x_723:
[----:B------:R-:W-:Y:S05]  /*1c350*/  BSYNC B1 ;  /* 0x0000000000017941 */ /* 0x000fea0003800000 */
.L_x_722:
        /* <DEDUP_REMOVED lines=10> */
.L_x_725:
[----:B------:R-:W-:Y:S05]  /*1c400*/  BSYNC B1 ;  /* 0x0000000000017941 */ /* 0x000fea0003800000 */
.L_x_724:
        /* <DEDUP_REMOVED lines=10> */
.L_x_727:
[----:B------:R-:W-:Y:S05]  /*1c4b0*/  BSYNC B1 ;  /* 0x0000000000017941 */ /* 0x000fea0003800000 */
.L_x_726:
        /* <DEDUP_REMOVED lines=10> */
.L_x_729:
[----:B------:R-:W-:Y:S05]  /*1c560*/  BSYNC B1 ;  /* 0x0000000000017941 */ /* 0x000fea0003800000 */
.L_x_728:
        /* <DEDUP_REMOVED lines=10> */
.L_x_731:
[----:B------:R-:W-:Y:S05]  /*1c610*/  BSYNC B1 ;  /* 0x0000000000017941 */ /* 0x000fea0003800000 */
.L_x_730:
        /* <DEDUP_REMOVED lines=10> */
.L_x_733:
[----:B------:R-:W-:Y:S05]  /*1c6c0*/  BSYNC B1 ;  /* 0x0000000000017941 */ /* 0x000fea0003800000 */
.L_x_732:
        /* <DEDUP_REMOVED lines=10> */
.L_x_735:
[----:B------:R-:W-:Y:S05]  /*1c770*/  BSYNC B1 ;  /* 0x0000000000017941 */ /* 0x000fea0003800000 */
.L_x_734:
        /* <DEDUP_REMOVED lines=10> */
.L_x_737:
[----:B------:R-:W-:Y:S05]  /*1c820*/  BSYNC B1 ;  /* 0x0000000000017941 */ /* 0x000fea0003800000 */
.L_x_736:
        /* <DEDUP_REMOVED lines=10> */
.L_x_739:
[----:B------:R-:W-:Y:S05]  /*1c8d0*/  BSYNC B1 ;  /* 0x0000000000017941 */ /* 0x000fea0003800000 */
.L_x_738:
        /* <DEDUP_REMOVED lines=10> */
.L_x_741:
[----:B------:R-:W-:Y:S05]  /*1c980*/  BSYNC B1 ;  /* 0x0000000000017941 */ /* 0x000fea0003800000 */
.L_x_740:
        /* <DEDUP_REMOVED lines=10> */
.L_x_743:
[----:B------:R-:W-:Y:S05]  /*1ca30*/  BSYNC B1 ;  /* 0x0000000000017941 */ /* 0x000fea0003800000 */
.L_x_742:
        /* <DEDUP_REMOVED lines=10> */
.L_x_745:
[----:B------:R-:W-:Y:S05]  /*1cae0*/  BSYNC B1 ;  /* 0x0000000000017941 */ /* 0x000fea0003800000 */
.L_x_744:
        /* <DEDUP_REMOVED lines=10> */
.L_x_747:
[----:B------:R-:W-:Y:S05]  /*1cb90*/  BSYNC B1 ;  /* 0x0000000000017941 */ /* 0x000fea0003800000 */
.L_x_746:
        /* <DEDUP_REMOVED lines=10> */
.L_x_749:
[----:B------:R-:W-:Y:S05]  /*1cc40*/  BSYNC B1 ;  /* 0x0000000000017941 */ /* 0x000fea0003800000 */
.L_x_748:
        /* <DEDUP_REMOVED lines=10> */
.L_x_751:
[----:B------:R-:W-:Y:S05]  /*1ccf0*/  BSYNC B1 ;  /* 0x0000000000017941 */ /* 0x000fea0003800000 */
.L_x_750:
        /* <DEDUP_REMOVED lines=10> */
.L_x_753:
[----:B------:R-:W-:Y:S05]  /*1cda0*/  BSYNC B1 ;  /* 0x0000000000017941 */ /* 0x000fea0003800000 */
.L_x_752:
        /* <DEDUP_REMOVED lines=10> */
.L_x_755:
[----:B------:R-:W-:Y:S05]  /*1ce50*/  BSYNC B1 ;  /* 0x0000000000017941 */ /* 0x000fea0003800000 */
.L_x_754:
        /* <DEDUP_REMOVED lines=10> */
.L_x_757:
[----:B------:R-:W-:Y:S05]  /*1cf00*/  BSYNC B1 ;  /* 0x0000000000017941 */ /* 0x000fea0003800000 */
.L_x_756:
        /* <DEDUP_REMOVED lines=10> */
.L_x_759:
[----:B------:R-:W-:Y:S05]  /*1cfb0*/  BSYNC B1 ;  /* 0x0000000000017941 */ /* 0x000fea0003800000 */
.L_x_758:
        /* <DEDUP_REMOVED lines=10> */
.L_x_761:
[----:B------:R-:W-:Y:S05]  /*1d060*/  BSYNC B1 ;  /* 0x0000000000017941 */ /* 0x000fea0003800000 */
.L_x_760:
        /* <DEDUP_REMOVED lines=10> */
.L_x_763:
[----:B------:R-:W-:Y:S05]  /*1d110*/  BSYNC B1 ;  /* 0x0000000000017941 */ /* 0x000fea0003800000 */
.L_x_762:
        /* <DEDUP_REMOVED lines=10> */
.L_x_765:
[----:B------:R-:W-:Y:S05]  /*1d1c0*/  BSYNC B1 ;  /* 0x0000000000017941 */ /* 0x000fea0003800000 */
.L_x_764:
        /* <DEDUP_REMOVED lines=10> */
.L_x_767:
[----:B------:R-:W-:Y:S05]  /*1d270*/  BSYNC B1 ;  /* 0x0000000000017941 */ /* 0x000fea0003800000 */
.L_x_766:
        /* <DEDUP_REMOVED lines=10> */
.L_x_769:
[----:B------:R-:W-:Y:S05]  /*1d320*/  BSYNC B1 ;  /* 0x0000000000017941 */ /* 0x000fea0003800000 */
.L_x_768:
        /* <DEDUP_REMOVED lines=10> */
.L_x_771:
[----:B------:R-:W-:Y:S05]  /*1d3d0*/  BSYNC B1 ;  /* 0x0000000000017941 */ /* 0x000fea0003800000 */
.L_x_770:
        /* <DEDUP_REMOVED lines=10> */
.L_x_773:
[----:B------:R-:W-:Y:S05]  /*1d480*/  BSYNC B1 ;  /* 0x0000000000017941 */ /* 0x000fea0003800000 */
.L_x_772:
        /* <DEDUP_REMOVED lines=10> */
.L_x_775:
[----:B------:R-:W-:Y:S05]  /*1d530*/  BSYNC B1 ;  /* 0x0000000000017941 */ /* 0x000fea0003800000 */
.L_x_774:
        /* <DEDUP_REMOVED lines=10> */
.L_x_777:
[----:B------:R-:W-:Y:S05]  /*1d5e0*/  BSYNC B1 ;  /* 0x0000000000017941 */ /* 0x000fea0003800000 */
.L_x_776:
        /* <DEDUP_REMOVED lines=10> */
.L_x_779:
[----:B------:R-:W-:Y:S05]  /*1d690*/  BSYNC B1 ;  /* 0x0000000000017941 */ /* 0x000fea0003800000 */
.L_x_778:
        /* <DEDUP_REMOVED lines=10> */
.L_x_781:
[----:B------:R-:W-:Y:S05]  /*1d740*/  BSYNC B1 ;  /* 0x0000000000017941 */ /* 0x000fea0003800000 */
.L_x_780:
        /* <DEDUP_REMOVED lines=10> */
.L_x_783:
[----:B------:R-:W-:Y:S05]  /*1d7f0*/  BSYNC B1 ;  /* 0x0000000000017941 */ /* 0x000fea0003800000 */
.L_x_782:
        /* <DEDUP_REMOVED lines=10> */
.L_x_785:
[----:B------:R-:W-:Y:S05]  /*1d8a0*/  BSYNC B1 ;  /* 0x0000000000017941 */ /* 0x000fea0003800000 */
.L_x_784:
        /* <DEDUP_REMOVED lines=10> */
.L_x_787:
[----:B------:R-:W-:Y:S05]  /*1d950*/  BSYNC B1 ;  /* 0x0000000000017941 */ /* 0x000fea0003800000 */
.L_x_786:
        /* <DEDUP_REMOVED lines=10> */
.L_x_789:
[----:B------:R-:W-:Y:S05]  /*1da00*/  BSYNC B1 ;  /* 0x0000000000017941 */ /* 0x000fea0003800000 */
.L_x_788:
[----:B-1234-:R-:W2:Y:S01]  /*1da10*/  LDL.LU R8, [R1+0x1f4] ;  /* 0x0001f40001087983 */ /* 0x01eea20000300800 */
        /* <DEDUP_REMOVED lines=9> */
.L_x_791:
[----:B------:R-:W-:Y:S05]  /*1dab0*/  BSYNC B1 ;  /* 0x0000000000017941 */ /* 0x000fea0003800000 */
.L_x_790:
[----:B01----:R-:W3:Y:S01]  /*1dac0*/  LDL.LU R10, [R1+0x1f8] ;  /* 0x0001f800010a7983 */ /* 0x003ee20000300800 */
[----:B-----5:R-:W-:Y:S01]  /*1dad0*/  IMAD.U32 R9, R153, 0x10000, RZ ;  /* 0x0001000099097824 */ /* 0x020fe200078e00ff */
[----:B------:R-:W-:Y:S01]  /*1dae0*/  ISETP.GT.AND P1, PT, R0, 0xf9, P1 ;  /* 0x000000f90000780c */ /* 0x000fe20000f24270 */
[----:B------:R-:W-:Y:S01]  /*1daf0*/  BSSY B1, `(.L_x_792) ;  /* 0x000000a000017945 */ /* 0x000fe20003800000 */
[----:B------:R-:W-:Y:S01]  /*1db00*/  IADD3 R163, P0, R163, 0x180, RZ ;  /* 0x00000180a3a37810 */ /* 0x000fe20007f1e0ff */
[----:B------:R-:W-:-:S04]  /*1db10*/  FMUL R9, R9, R16 ;  /* 0x0000001009097220 */ /* 0x000fc80000400000 */
[----:B---3--:R-:W-:-:S05]  /*1db20*/  FFMA R9, R10, R2, R9 ;  /* 0x000000020a097223 */ /* 0x008fca0000000009 */
[----:B------:R-:W-:-:S04]  /*1db30*/  F2FP.BF16.F32.PACK_AB R9, RZ, R9 ;  /* 0x00000009ff09723e */ /* 0x000fc800000010ff */
[----:B------:R-:W-:Y:S02]  /*1db40*/  PRMT R8, R9, 0x7610, R8 ;  /* 0x0000761009087816 */ /* 0x000fe40000000008 */
[----:B------:R-:W-:-:S03]  /*1db50*/  IADD3.X R9, RZ, UR7, RZ, P0, !PT ;  /* 0x00000007ff097c10 */ /* 0x000fc600087fe4ff */
[----:B------:R0:W-:Y:S01]  /*1db60*/  @P2 STG.E.U16 desc[UR36][R4.64+0x1f0], R8 ;  /* 0x0001f00804002986 */ /* 0x0001e2000c101524 */
[----:B------:R-:W-:Y:S05]  /*1db70*/  @!P1 BRA `(.L_x_793) ;  /* 0x0000000000049947 */ /* 0x000fea0003800000 */
[----:B------:R1:W5:Y:S02]  /*1db80*/  LDG.E.LTC128B.U16 R153, desc[UR36][R6.64+0x1f2] ;  /* 0x0001f22406997981 */ /* 0x000364000c1e1520 */
.L_x_793:
[----:B------:R-:W-:Y:S05]  /*1db90*/  BSYNC B1 ;  /* 0x0000000000017941 */ /* 0x000fea0003800000 */
.L_x_792:
[----:B0-----:R-:W3:Y:S01]  /*1dba0*/  LDL.LU R8, [R1+0x1fc] ;  /* 0x0001fc0001087983 */ /* 0x001ee20000300800 */
[----:B-12--5:R-:W-:Y:S01]  /*1dbb0*/  IMAD.U32 R7, R153, 0x10000, RZ ;  /* 0x0001000099077824 */ /* 0x026fe200078e00ff */
[----:B------:R-:W-:Y:S01]  /*1dbc0*/  ISETP.GT.AND P0, PT, R3, 0x180, PT ;  /* 0x000001800300780c */ /* 0x000fe20003f04270 */
[----:B------:R-:W-:Y:S02]  /*1dbd0*/  IMAD R6, R9, R18, RZ ;  /* 0x0000001209067224 */ /* 0x000fe400078e02ff */
[----:B------:R-:W-:Y:S01]  /*1dbe0*/  FMUL R9, R7, R16 ;  /* 0x0000001007097220 */ /* 0x000fe20000400000 */
[----:B------:R-:W-:Y:S01]  /*1dbf0*/  ISETP.GT.AND P3, PT, R0, RZ, P0 ;  /* 0x000000ff0000720c */ /* 0x000fe20000764270 */
[C---:B------:R-:W-:Y:S02]  /*1dc00*/  IMAD R155, R163.reuse, R19, R6 ;  /* 0x00000013a39b7224 */ /* 0x040fe400078e0206 */
[----:B------:R-:W-:-:S04]  /*1dc10*/  IMAD.WIDE.U32 R6, R163, R18, R22 ;  /* 0x00000012a3067225 */ /* 0x000fc800078e0016 */
[----:B------:R-:W-:Y:S02]  /*1dc20*/  IMAD.IADD R7, R7, 0x1, R155 ;  /* 0x0000000107077824 */ /* 0x000fe400078e029b */
[----:B---3--:R-:W-:Y:S01]  /*1dc30*/  FFMA R9, R8, R2, R9 ;  /* 0x0000000208097223 */ /* 0x008fe20000000009 */
[----:B------:R-:W-:-:S04]  /*1dc40*/  LEA R8, P2, R6, R14, 0x1 ;  /* 0x0000000e06087211 */ /* 0x000fc800078408ff */
[----:B------:R-:W-:Y:S02]  /*1dc50*/  F2FP.BF16.F32.PACK_AB R10, RZ, R9 ;  /* 0x00000009ff0a723e */ /* 0x000fe400000010ff */
[--C-:B------:R-:W-:Y:S02]  /*1dc60*/  LEA.HI.X R9, R6, R15, R7.reuse, 0x1, P2 ;  /* 0x0000000f06097211 */ /* 0x100fe400010f0c07 */
[----:B------:R-:W-:-:S05]  /*1dc70*/  PRMT R7, R10, 0x7610, R7 ;  /* 0x000076100a077816 */ /* 0x000fca0000000007 */
[----:B------:R0:W-:Y:S04]  /*1dc80*/  @P1 STG.E.U16 desc[UR36][R4.64+0x1f2], R7 ;  /* 0x0001f20704001986 */ /* 0x0001e8000c101524 */
[----:B------:R1:W2:Y:S01]  /*1dc90*/  @P3 LDG.E.LTC128B.U16 R153, desc[UR36][R8.64] ;  /* 0x0000002408993981 */ /* 0x0002a2000c1e1520 */
[----:B------:R-:W-:Y:S01]  /*1dca0*/  IMAD.U32 R157, RZ, RZ, UR8 ;  /* 0x00000008ff9d7e24 */ /* 0x000fe2000f8e00ff */
[----:B------:R-:W-:Y:S01]  /*1dcb0*/  ISETP.GT.AND P2, PT, R0, 0x1, P0 ;  /* 0x000000010000780c */ /* 0x000fe20000744270 */
[----:B------:R-:W-:Y:S01]  /*1dcc0*/  IMAD.U32 R154, RZ, RZ, UR9 ;  /* 0x00000009ff9a7e24 */ /* 0x000fe2000f8e00ff */
[----:B------:R-:W-:Y:S01]  /*1dcd0*/  BSSY B1, `(.L_x_794) ;  /* 0x0000014000017945 */ /* 0x000fe20003800000 */
[----:B0-----:R-:W-:Y:S02]  /*1dce0*/  IMAD.MOV.U32 R4, RZ, RZ, R12 ;  /* 0x000000ffff047224 */ /* 0x001fe400078e000c */
[----:B------:R-:W-:-:S02]  /*1dcf0*/  IMAD.MOV.U32 R5, RZ, RZ, R13 ;  /* 0x000000ffff057224 */ /* 0x000fc400078e000d */
[----:B------:R-:W-:-:S04]  /*1dd00*/  IMAD.WIDE.U32 R6, R163, R18, R20 ;  /* 0x00000012a3067225 */ /* 0x000fc800078e0014 */
[----:B------:R-:W-:-:S04]  /*1dd10*/  IMAD.WIDE.U32 R4, R157, 0x300, R4 ;  /* 0x000003009d047825 */ /* 0x000fc800078e0004 */
[----:B------:R-:W-:Y:S02]  /*1dd20*/  IMAD R157, R154, 0x300, RZ ;  /* 0x000003009a9d7824 */ /* 0x000fe400078e02ff */
[----:B-1----:R-:W-:Y:S02]  /*1dd30*/  @P3 IMAD.MOV.U32 R8, RZ, RZ, R4 ;  /* 0x000000ffff083224 */ /* 0x002fe400078e0004 */
[----:B------:R-:W-:Y:S02]  /*1dd40*/  IMAD.IADD R9, R5, 0x1, R157 ;  /* 0x0000000105097824 */ /* 0x000fe400078e029d */
[----:B------:R-:W-:Y:S02]  /*1dd50*/  IMAD.IADD R7, R155, 0x1, R7 ;  /* 0x000000019b077824 */ /* 0x000fe400078e0207 */
[----:B--2---:R-:W-:-:S04]  /*1dd60*/  IMAD.U32 R11, R153, 0x10000, RZ ;  /* 0x00010000990b7824 */ /* 0x004fc800078e00ff */
[----:B------:R-:W-:Y:S01]  /*1dd70*/  FMUL R19, R11, R16 ;  /* 0x000000100b137220 */ /* 0x000fe20000400000 */
[----:B------:R-:W-:-:S04]  /*1dd80*/  IMAD.WIDE.U32 R10, R152, UR43, R6 ;  /* 0x0000002b980a7c25 */ /* 0x000fc8000f8e0006 */
[----:B------:R-:W-:Y:S01]  /*1dd90*/  FFMA R19, R24, R2, R19 ;  /* 0x0000000218137223 */ /* 0x000fe20000000013 */
[----:B------:R-:W-:Y:S02]  /*1dda0*/  IADD3 R7, R162, R11, RZ ;  /* 0x0000000ba2077210 */ /* 0x000fe40007ffe0ff */
[C---:B------:R-:W-:Y:S02]  /*1ddb0*/  LEA R6, P1, R10.reuse, R14, 0x1 ;  /* 0x0000000e0a067211 */ /* 0x040fe400078208ff */
[----:B------:R-:W-:Y:S02]  /*1ddc0*/  F2FP.BF16.F32.PACK_AB R19, RZ, R19 ;  /* 0x00000013ff13723e */ /* 0x000fe400000010ff */
[----:B------:R-:W-:-:S03]  /*1ddd0*/  LEA.HI.X R7, R10, R15, R7, 0x1, P1 ;  /* 0x0000000f0a077211 */ /* 0x000fc600008f0c07 */
[----:B------:R0:W-:Y:S01]  /*1dde0*/  @P3 STG.E.U16 desc[UR36][R8.64], R19 ;  /* 0x0000001308003986 */ /* 0x0001e2000c101524 */
[----:B------:R-:W-:Y:S05]  /*1ddf0*/  @!P2 BRA `(.L_x_795) ;  /* 0x000000000004a947 */ /* 0x000fea0003800000 */
[----:B------:R1:W5:Y:S02]  /*1de00*/  LDG.E.LTC128B.U16 R153, desc[UR36][R6.64+0x2] ;  /* 0x0000022406997981 */ /* 0x000364000c1e1520 */
.L_x_795:
[----:B------:R-:W-:Y:S05]  /*1de10*/  BSYNC B1 ;  /* 0x0000000000017941 */ /* 0x000fea0003800000 */
.L_x_794:
[----:B-----5:R-:W-:Y:S01]  /*1de20*/  IMAD.U32 R11, R153, 0x10000, RZ ;  /* 0x00010000990b7824 */ /* 0x020fe200078e00ff */
[----:B------:R-:W-:Y:S01]  /*1de30*/  ISETP.GT.AND P1, PT, R3, 0x188, PT ;  /* 0x000001880300780c */ /* 0x000fe20003f24270 */
[----:B------:R-:W-:Y:S01]  /*1de40*/  IMAD.WIDE.U32 R12, R163, R18, R168 ;  /* 0x00000012a30c7225 */ /* 0x000fe200078e00a8 */
[----:B------:R-:W-:Y:S03]  /*1de50*/  BSSY B1, `(.L_x_796) ;  /* 0x0000012000017945 */ /* 0x000fe60003800000 */
[----:B------:R-:W-:Y:S01]  /*1de60*/  FMUL R10, R11, R16 ;  /* 0x000000100b0a7220 */ /* 0x000fe20000400000 */
[----:B------:R-:W-:Y:S01]  /*1de70*/  ISETP.GT.AND P3, PT, R0, RZ, P1 ;  /* 0x000000ff0000720c */ /* 0x000fe20000f64270 */
[----:B------:R-:W-:Y:S01]  /*1de80*/  IMAD.IADD R155, R155, 0x1, R13 ;  /* 0x000000019b9b7824 */ /* 0x000fe200078e020d */
[----:B------:R-:W-:Y:S01]  /*1de90*/  IADD3 R166, P4, R166, R12, RZ ;  /* 0x0000000ca6a67210 */ /* 0x000fe20007f9e0ff */
[----:B------:R-:W-:Y:S01]  /*1dea0*/  FFMA R10, R25, R2, R10 ;  /* 0x00000002190a7223 */ /* 0x000fe2000000000a */
[----:B------:R-:W-:Y:S01]  /*1deb0*/  @P2 IMAD.MOV.U32 R18, RZ, RZ, R4 ;  /* 0x000000ffff122224 */ /* 0x000fe200078e0004 */
[----:B------:R-:W-:Y:S01]  /*1dec0*/  IADD3 R12, P5, R20, R12, RZ ;  /* 0x0000000c140c7210 */ /* 0x000fe20007fbe0ff */
[----:B0-----:R-:W-:-:S02]  /*1ded0*/  @P2 IMAD.MOV.U32 R19, RZ, RZ, R9 ;  /* 0x000000ffff132224 */ /* 0x001fc400078e0009 */
[----:B------:R-:W-:Y:S01]  /*1dee0*/  F2FP.BF16.F32.PACK_AB R3, RZ, R10 ;  /* 0x0000000aff03723e */ /* 0x000fe200000010ff */
[--C-:B------:R-:W-:Y:S01]  /*1def0*/  IMAD.X R22, R155, 0x1, R23.reuse, P4 ;  /* 0x000000019b167824 */ /* 0x100fe200020e0617 */
[C---:B------:R-:W-:Y:S02]  /*1df00*/  LEA R10, P4, R166.reuse, R14, 0x1 ;  /* 0x0000000ea60a7211 */ /* 0x040fe400078808ff */
[----:B------:R-:W-:Y:S02]  /*1df10*/  PRMT R23, R3, 0x7610, R23 ;  /* 0x0000761003177816 */ /* 0x000fe40000000017 */
[----:B------:R-:W-:Y:S02]  /*1df20*/  LEA.HI.X R11, R166, R15, R22, 0x1, P4 ;  /* 0x0000000fa60b7211 */ /* 0x000fe400020f0c16 */
[----:B------:R-:W-:Y:S01]  /*1df30*/  PRMT R3, R153, 0x7610, R3 ;  /* 0x0000761099037816 */ /* 0x000fe20000000003 */
[----:B------:R0:W-:Y:S01]  /*1df40*/  @P2 STG.E.U16 desc[UR36][R18.64+0x2], R23 ;  /* 0x0000021712002986 */ /* 0x0001e2000c101524 */
[----:B------:R-:W-:Y:S05]  /*1df50*/  @!P3 BRA `(.L_x_797) ;  /* 0x000000000004b947 */ /* 0x000fea0003800000 */
[----:B------:R2:W5:Y:S02]  /*1df60*/  LDG.E.LTC128B.U16 R3, desc[UR36][R10.64] ;  /* 0x000000240a037981 */ /* 0x000564000c1e1520 */
.L_x_797:
[----:B------:R-:W-:Y:S05]  /*1df70*/  BSYNC B1 ;  /* 0x0000000000017941 */ /* 0x000fea0003800000 */
.L_x_796:
[----:B--2--5:R-:W-:Y:S01]  /*1df80*/  IMAD.U32 R11, R3, 0x10000, RZ ;  /* 0x00010000030b7824 */ /* 0x024fe200078e00ff */
[----:B------:R-:W-:Y:S01]  /*1df90*/  IADD3 R8, P2, R165, R4, RZ ;  /* 0x00000004a5087210 */ /* 0x000fe20007f5e0ff */
[----:B------:R-:W-:Y:S01]  /*1dfa0*/  BSSY B1, `(.L_x_798) ;  /* 0x000000e000017945 */ /* 0x000fe20003800000 */
[----:B------:R-:W-:Y:S01]  /*1dfb0*/  IADD3.X R13, R21, R155, RZ, P5, !PT ;  /* 0x0000009b150d7210 */ /* 0x000fe20002ffe4ff */
[----:B------:R-:W-:Y:S01]  /*1dfc0*/  FMUL R11, R11, R16 ;  /* 0x000000100b0b7220 */ /* 0x000fe20000400000 */
[----:B------:R-:W-:Y:S01]  /*1dfd0*/  ISETP.GT.AND P5, PT, R0, 0x1, P1 ;  /* 0x000000010000780c */ /* 0x000fe20000fa4270 */
[----:B------:R-:W-:Y:S02]  /*1dfe0*/  IMAD.X R9, R9, 0x1, R164, P2 ;  /* 0x0000000109097824 */ /* 0x000fe400010e06a4 */
[----:B------:R-:W-:Y:S01]  /*1dff0*/  FFMA R11, R26, R2, R11 ;  /* 0x000000021a0b7223 */ /* 0x000fe2000000000b */
[----:B------:R-:W-:-:S04]  /*1e000*/  IMAD.WIDE.U32 R152, R152, UR43, R12 ;  /* 0x0000002b98987c25 */ /* 0x000fc8000f8e000c */
[----:B------:R-:W-:Y:S01]  /*1e010*/  F2FP.BF16.F32.PACK_AB R11, RZ, R11 ;  /* 0x0000000bff0b723e */ /* 0x000fe200000010ff */
[----:B------:R-:W-:Y:S01]  /*1e020*/  IMAD.IADD R162, R162, 0x1, R153 ;  /* 0x00000001a2a27824 */ /* 0x000fe200078e0299 */
[----:B------:R-:W-:-:S03]  /*1e030*/  LEA R14, P4, R152, R14, 0x1 ;  /* 0x0000000e980e7211 */ /* 0x000fc600078808ff */
[----:B------:R2:W-:Y:S01]  /*1e040*/  @P3 STG.E.U16 desc[UR36][R8.64], R11 ;  /* 0x0000000b08003986 */ /* 0x0005e2000c101524 */
[----:B------:R-:W-:Y:S01]  /*1e050*/  LEA.HI.X R15, R152, R15, R162, 0x1, P4 ;  /* 0x0000000f980f7211 */ /* 0x000fe200020f0ca2 */
[----:B------:R-:W-:Y:S08]  /*1e060*/  @!P5 BRA `(.L_x_799) ;  /* 0x000000000004d947 */ /* 0x000ff00003800000 */
[----:B------:R3:W5:Y:S02]  /*1e070*/  LDG.E.LTC128B.U16 R3, desc[UR36][R14.64+0x2] ;  /* 0x000002240e037981 */ /* 0x000764000c1e1520 */
.L_x_799:
[----:B------:R-:W-:Y:S05]  /*1e080*/  BSYNC B1 ;  /* 0x0000000000017941 */ /* 0x000fea0003800000 */
.L_x_798:
[----:B--2--5:R-:W-:Y:S01]  /*1e090*/  IMAD.U32 R11, R3, 0x10000, RZ ;  /* 0x00010000030b7824 */ /* 0x024fe200078e00ff */
[----:B------:R-:W-:Y:S01]  /*1e0a0*/  ISETP.GT.AND P2, PT, R0, 0x8, P0 ;  /* 0x000000080000780c */ /* 0x000fe20000744270 */
[----:B------:R-:W-:Y:S02]  /*1e0b0*/  BSSY B1, `(.L_x_800) ;  /* 0x0000007000017945 */ /* 0x000fe40003800000 */
[----:B------:R-:W-:-:S04]  /*1e0c0*/  FMUL R10, R11, R16 ;  /* 0x000000100b0a7220 */ /* 0x000fc80000400000 */
[----:B------:R-:W-:-:S05]  /*1e0d0*/  FFMA R10, R27, R2, R10 ;  /* 0x000000021b0a7223 */ /* 0x000fca000000000a */
[----:B------:R-:W-:-:S05]  /*1e0e0*/  F2FP.BF16.F32.PACK_AB R10, RZ, R10 ;  /* 0x0000000aff0a723e */ /* 0x000fca00000010ff */
[----:B------:R2:W-:Y:S01]  /*1e0f0*/  @P5 STG.E.U16 desc[UR36][R8.64+0x2], R10 ;  /* 0x0000020a08005986 */ /* 0x0005e2000c101524 */
[----:B------:R-:W-:Y:S05]  /*1e100*/  @!P2 BRA `(.L_x_801) ;  /* 0x000000000004a947 */ /* 0x000fea0003800000 */
[----:B------:R4:W5:Y:S02]  /*1e110*/  LDG.E.LTC128B.U16 R3, desc[UR36][R6.64+0x10] ;  /* 0x0000102406037981 */ /* 0x000964000c1e1520 */
.L_x_801:
[----:B------:R-:W-:Y:S05]  /*1e120*/  BSYNC B1 ;  /* 0x0000000000017941 */ /* 0x000fea0003800000 */
.L_x_800:
[----:B--2--5:R-:W-:Y:S01]  /*1e130*/  IMAD.U32 R9, R3, 0x10000, RZ ;  /* 0x0001000003097824 */ /* 0x024fe200078e00ff */
[----:B------:R-:W-:Y:S01]  /*1e140*/  ISETP.GT.AND P3, PT, R0, 0x9, P0 ;  /* 0x000000090000780c */ /* 0x000fe20000764270 */
[----:B------:R-:W-:Y:S02]  /*1e150*/  BSSY B1, `(.L_x_802) ;  /* 0x000000a000017945 */ /* 0x000fe40003800000 */
[----:B------:R-:W-:-:S04]  /*1e160*/  FMUL R9, R9, R16 ;  /* 0x0000001009097220 */ /* 0x000fc80000400000 */
[----:B------:R-:W-:-:S05]  /*1e170*/  FFMA R9, R28, R2, R9 ;  /* 0x000000021c097223 */ /* 0x000fca0000000009 */
[----:B------:R-:W-:Y:S01]  /*1e180*/  F2FP.BF16.F32.PACK_AB R8, RZ, R9 ;  /* 0x00000009ff08723e */ /* 0x000fe200000010ff */
[----:B------:R-:W-:-:S03]  /*1e190*/  IMAD.IADD R9, R157, 0x1, R5 ;  /* 0x000000019d097824 */ /* 0x000fc600078e0205 */
[----:B------:R-:W-:Y:S01]  /*1e1a0*/  PRMT R10, R8, 0x7610, R10 ;  /* 0x00007610080a7816 */ /* 0x000fe2000000000a */
[----:B------:R-:W-:-:S05]  /*1e1b0*/  @P2 IMAD.MOV.U32 R8, RZ, RZ, R4 ;  /* 0x000000ffff082224 */ /* 0x000fca00078e0004 */
[----:B------:R2:W-:Y:S01]  /*1e1c0*/  @P2 STG.E.U16 desc[UR36][R8.64+0x10], R10 ;  /* 0x0000100a08002986 */ /* 0x0005e2000c101524 */
[----:B------:R-:W-:Y:S05]  /*1e1d0*/  @!P3 BRA `(.L_x_803) ;  /* 0x000000000004b947 */ /* 0x000fea0003800000 */
[----:B------:R0:W5:Y:S02]  /*1e1e0*/  LDG.E.LTC128B.U16 R3, desc[UR36][R6.64+0x12] ;  /* 0x0000122406037981 */ /* 0x000164000c1e1520 */
.L_x_803:
[----:B------:R-:W-:Y:S05]  /*1e1f0*/  BSYNC B1 ;  /* 0x0000000000017941 */ /* 0x000fea0003800000 */
.L_x_802:
[----:B-----5:R-:W-:Y:S01]  /*1e200*/  IMAD.U32 R11, R3, 0x10000, RZ ;  /* 0x00010000030b7824 */ /* 0x020fe200078e00ff */
[----:B------:R-:W-:Y:S01]  /*1e210*/  ISETP.GT.AND P4, PT, R0, 0x8, P1 ;  /* 0x000000080000780c */ /* 0x000fe20000f84270 */
[----:B------:R-:W-:Y:S02]  /*1e220*/  BSSY B1, `(.L_x_804) ;  /* 0x000000a000017945 */ /* 0x000fe40003800000 */
[----:B--2---:R-:W-:Y:S01]  /*1e230*/  FMUL R10, R11, R16 ;  /* 0x000000100b0a7220 */ /* 0x004fe20000400000 */
[----:B------:R-:W-:-:S03]  /*1e240*/  @P3 MOV R11, R9 ;  /* 0x00000009000b3202 */ /* 0x000fc60000000f00 */
[----:B------:R-:W-:-:S05]  /*1e250*/  FFMA R10, R29, R2, R10 ;  /* 0x000000021d0a7223 */ /* 0x000fca000000000a */
[----:B------:R-:W-:-:S04]  /*1e260*/  F2FP.BF16.F32.PACK_AB R10, RZ, R10 ;  /* 0x0000000aff0a723e */ /* 0x000fc800000010ff */
[----:B------:R-:W-:Y:S01]  /*1e270*/  PRMT R12, R10, 0x7610, R12 ;  /* 0x000076100a0c7816 */ /* 0x000fe2000000000c */
[----:B------:R-:W-:-:S05]  /*1e280*/  @P3 IMAD.MOV.U32 R10, RZ, RZ, R4 ;  /* 0x000000ffff0a3224 */ /* 0x000fca00078e0004 */
[----:B------:R2:W-:Y:S01]  /*1e290*/  @P3 STG.E.U16 desc[UR36][R10.64+0x12], R12 ;  /* 0x0000120c0a003986 */ /* 0x0005e2000c101524 */
[----:B------:R-:W-:Y:S05]  /*1e2a0*/  @!P4 BRA `(.L_x_805) ;  /* 0x000000000004c947 */ /* 0x000fea0003800000 */
[----:B------:R0:W5:Y:S02]  /*1e2b0*/  LDG.E.LTC128B.U16 R3, desc[UR36][R14.64+0x10] ;  /* 0x000010240e037981 */ /* 0x000164000c1e1520 */
.L_x_805:
[----:B------:R-:W-:Y:S05]  /*1e2c0*/  BSYNC B1 ;  /* 0x0000000000017941 */ /* 0x000fea0003800000 */
.L_x_804:
[----:B--2--5:R-:W-:Y:S01]  /*1e2d0*/  IMAD.U32 R11, R3, 0x10000, RZ ;  /* 0x00010000030b7824 */ /* 0x024fe200078e00ff */
[----:B------:R-:W-:Y:S01]  /*1e2e0*/  IADD3 R10, P2, R165, R4, RZ ;  /* 0x00000004a50a7210 */ /* 0x000fe20007f5e0ff */
[----:B------:R-:W-:Y:S01]  /*1e2f0*/  BSSY B1, `(.L_x_806) ;  /* 0x0000009000017945 */ /* 0x000fe20003800000 */
[----:B------:R-:W-:Y:S01]  /*1e300*/  ISETP.GT.AND P3, PT, R0, 0x9, P1 ;  /* 0x000000090000780c */ /* 0x000fe20000f64270 */
[----:B------:R-:W-:-:S04]  /*1e310*/  FMUL R11, R11, R16 ;  /* 0x000000100b0b7220 */ /* 0x000fc80000400000 */
[----:B------:R-:W-:-:S05]  /*1e320*/  FFMA R11, R30, R2, R11 ;  /* 0x000000021e0b7223 */ /* 0x000fca000000000b */
[----:B------:R-:W-:Y:S01]  /*1e330*/  F2FP.BF16.F32.PACK_AB R12, RZ, R11 ;  /* 0x0000000bff0c723e */ /* 0x000fe200000010ff */
[----:B------:R-:W-:-:S05]  /*1e340*/  IMAD.X R11, R9, 0x1, R164, P2 ;  /* 0x00000001090b7824 */ /* 0x000fca00010e06a4 */
[----:B------:R2:W-:Y:S01]  /*1e350*/  @P4 STG.E.U16 desc[UR36][R10.64+0x10], R12 ;  /* 0x0000100c0a004986 */ /* 0x0005e2000c101524 */
[----:B------:R-:W-:Y:S05]  /*1e360*/  @!P3 BRA `(.L_x_807) ;  /* 0x000000000004b947 */ /* 0x000fea0003800000 */
[----:B------:R0:W5:Y:S02]  /*1e370*/  LDG.E.LTC128B.U16 R3, desc[UR36][R14.64+0x12] ;  /* 0x000012240e037981 */ /* 0x000164000c1e1520 */
.L_x_807:
[----:B------:R-:W-:Y:S05]  /*1e380*/  BSYNC B1 ;  /* 0x0000000000017941 */ /* 0x000fea0003800000 */
.L_x_806:
[----:B-----5:R-:W-:Y:S01]  /*1e390*/  IMAD.U32 R13, R3, 0x10000, RZ ;  /* 0x00010000030d7824 */ /* 0x020fe200078e00ff */
[----:B------:R-:W-:Y:S01]  /*1e3a0*/  ISETP.GT.AND P2, PT, R0, 0x10, P0 ;  /* 0x000000100000780c */ /* 0x000fe20000744270 */
[----:B------:R-:W-:Y:S02]  /*1e3b0*/  BSSY B1, `(.L_x_808) ;  /* 0x0000007000017945 */ /* 0x000fe40003800000 */
[----:B--2---:R-:W-:-:S04]  /*1e3c0*/  FMUL R12, R13, R16 ;  /* 0x000000100d0c7220 */ /* 0x004fc80000400000 */
[----:B------:R-:W-:-:S05]  /*1e3d0*/  FFMA R12, R31, R2, R12 ;  /* 0x000000021f0c7223 */ /* 0x000fca000000000c */
[----:B------:R-:W-:-:S05]  /*1e3e0*/  F2FP.BF16.F32.PACK_AB R12, RZ, R12 ;  /* 0x0000000cff0c723e */ /* 0x000fca00000010ff */
[----:B------:R2:W-:Y:S01]  /*1e3f0*/  @P3 STG.E.U16 desc[UR36][R10.64+0x12], R12 ;  /* 0x0000120c0a003986 */ /* 0x0005e2000c101524 */
[----:B------:R-:W-:Y:S05]  /*1e400*/  @!P2 BRA `(.L_x_809) ;  /* 0x000000000004a947 */ /* 0x000fea0003800000 */
[----:B------:R0:W5:Y:S02]  /*1e410*/  LDG.E.LTC128B.U16 R3, desc[UR36][R6.64+0x20] ;  /* 0x0000202406037981 */ /* 0x000164000c1e1520 */
.L_x_809:
[----:B------:R-:W-:Y:S05]  /*1e420*/  BSYNC B1 ;  /* 0x0000000000017941 */ /* 0x000fea0003800000 */
.L_x_808:
[----:B-----5:R-:W-:Y:S01]  /*1e430*/  IMAD.U32 R13, R3, 0x10000, RZ ;  /* 0x00010000030d7824 */ /* 0x020fe200078e00ff */
[----:B------:R-:W-:Y:S01]  /*1e440*/  ISETP.GT.AND P3, PT, R0, 0x11, P0 ;  /* 0x000000110000780c */ /* 0x000fe20000764270 */
[----:B--2---:R-:W-:Y:S01]  /*1e450*/  @P2 IMAD.MOV.U32 R12, RZ, RZ, R4 ;  /* 0x000000ffff0c2224 */ /* 0x004fe200078e0004 */
[----:B------:R-:W-:Y:S01]  /*1e460*/  BSSY B1, `(.L_x_810) ;  /* 0x0000009000017945 */ /* 0x000fe20003800000 */
[----:B------:R-:W-:-:S04]  /*1e470*/  FMUL R13, R13, R16 ;  /* 0x000000100d0d7220 */ /* 0x000fc80000400000 */
[----:B------:R-:W-:-:S05]  /*1e480*/  FFMA R13, R32, R2, R13 ;  /* 0x00000002200d7223 */ /* 0x000fca000000000d */
[----:B------:R-:W-:-:S04]  /*1e490*/  F2FP.BF16.F32.PACK_AB R13, RZ, R13 ;  /* 0x0000000dff0d723e */ /* 0x000fc800000010ff */
[----:B0-----:R-:W-:Y:S01]  /*1e4a0*/  PRMT R18, R13, 0x7610, R18 ;  /* 0x000076100d127816 */ /* 0x001fe20000000012 */
[----:B------:R-:W-:-:S05]  /*1e4b0*/  @P2 IMAD.MOV.U32 R13, RZ, RZ, R9 ;  /* 0x000000ffff0d2224 */ /* 0x000fca00078e0009 */
[----:B------:R0:W-:Y:S01]  /*1e4c0*/  @P2 STG.E.U16 desc[UR36][R12.64+0x20], R18 ;  /* 0x000020120c002986 */ /* 0x0001e2000c101524 */
[----:B------:R-:W-:Y:S05]  /*1e4d0*/  @!P3 BRA `(.L_x_811) ;  /* 0x000000000004b947 */ /* 0x000fea0003800000 */
[----:B------:R2:W5:Y:S02]  /*1e4e0*/  LDG.E.LTC128B.U16 R3, desc[UR36][R6.64+0x22] ;  /* 0x0000222406037981 */ /* 0x000564000c1e1520 */
.L_x_811:
[----:B------:R-:W-:Y:S05]  /*1e4f0*/  BSYNC B1 ;  /* 0x0000000000017941 */ /* 0x000fea0003800000 */
.L_x_810:
[----:B0----5:R-:W-:Y:S01]  /*1e500*/  IMAD.U32 R13, R3, 0x10000, RZ ;  /* 0x00010000030d7824 */ /* 0x021fe200078e00ff */
[----:B------:R-:W-:Y:S01]  /*1e510*/  ISETP.GT.AND P2, PT, R0, 0x10, P1 ;  /* 0x000000100000780c */ /* 0x000fe20000f44270 */
[----:B------:R-:W-:Y:S02]  /*1e520*/  BSSY B1, `(.L_x_812) ;  /* 0x000000a000017945 */ /* 0x000fe40003800000 */
[----:B------:R-:W-:Y:S01]  /*1e530*/  FMUL R12, R13, R16 ;  /* 0x000000100d0c7220 */ /* 0x000fe20000400000 */
        /* <DEDUP_REMOVED lines=8> */
.L_x_813:
[----:B------:R-:W-:Y:S05]  /*1e5c0*/  BSYNC B1 ;  /* 0x0000000000017941 */ /* 0x000fea0003800000 */
.L_x_812:
[----:B0----5:R-:W-:Y:S01]  /*1e5d0*/  IMAD.U32 R13, R3, 0x10000, RZ ;  /* 0x00010000030d7824 */ /* 0x021fe200078e00ff */
        /* <DEDUP_REMOVED lines=8> */
.L_x_815:
[----:B------:R-:W-:Y:S05]  /*1e660*/  BSYNC B1 ;  /* 0x0000000000017941 */ /* 0x000fea0003800000 */
.L_x_814:
        /* <DEDUP_REMOVED lines=9> */
.L_x_817:
[----:B------:R-:W-:Y:S05]  /*1e700*/  BSYNC B1 ;  /* 0x0000000000017941 */ /* 0x000fea0003800000 */
.L_x_816:
[----:B-----5:R-:W-:Y:S01]  /*1e710*/  IMAD.U32 R13, R3, 0x10000, RZ ;  /* 0x00010000030d7824 */ /* 0x020fe200078e00ff */
[----:B------:R-:W-:Y:S01]  /*1e720*/  ISETP.GT.AND P3, PT, R0, 0x19, P0 ;  /* 0x000000190000780c */ /* 0x000fe20000764270 */
[----:B0-----:R-:W-:Y:S01]  /*1e730*/  @P2 IMAD.MOV.U32 R12, RZ, RZ, R4 ;  /* 0x000000ffff0c2224 */ /* 0x001fe200078e0004 */
[----:B------:R-:W-:Y:S01]  /*1e740*/  BSSY B1, `(.L_x_818) ;  /* 0x0000009000017945 */ /* 0x000fe20003800000 */
[----:B------:R-:W-:-:S04]  /*1e750*/  FMUL R13, R13, R16 ;  /* 0x000000100d0d7220 */ /* 0x000fc80000400000 */
[----:B------:R-:W-:-:S05]  /*1e760*/  FFMA R13, R36, R2, R13 ;  /* 0x00000002240d7223 */ /* 0x000fca000000000d */
[----:B------:R-:W-:-:S04]  /*1e770*/  F2FP.BF16.F32.PACK_AB R13, RZ, R13 ;  /* 0x0000000dff0d723e */ /* 0x000fc800000010ff */
[----:B------:R-:W-:Y:S01]  /*1e780*/  PRMT R18, R13, 0x7610, R18 ;  /* 0x000076100d127816 */ /* 0x000fe20000000012 */
[----:B------:R-:W-:-:S05]  /*1e790*/  @P2 IMAD.MOV.U32 R13, RZ, RZ, R9 ;  /* 0x000000ffff0d2224 */ /* 0x000fca00078e0009 */
[----:B------:R0:W-:Y:S01]  /*1e7a0*/  @P2 STG.E.U16 desc[UR36][R12.64+0x30], R18 ;  /* 0x000030120c002986 */ /* 0x0001e2000c101524 */
[----:B------:R-:W-:Y:S05]  /*1e7b0*/  @!P3 BRA `(.L_x_819) ;  /* 0x000000000004b947 */ /* 0x000fea0003800000 */
[----:B------:R0:W5:Y:S02]  /*1e7c0*/  LDG.E.LTC128B.U16 R3, desc[UR36][R6.64+0x32] ;  /* 0x0000322406037981 */ /* 0x000164000c1e1520 */
.L_x_819:
[----:B------:R-:W-:Y:S05]  /*1e7d0*/  BSYNC B1 ;  /* 0x0000000000017941 */ /* 0x000fea0003800000 */
.L_x_818:
[----:B0----5:R-:W-:Y:S01]  /*1e7e0*/  IMAD.U32 R13, R3, 0x10000, RZ ;  /* 0x00010000030d7824 */ /* 0x021fe200078e00ff */
[----:B------:R-:W-:Y:S01]  /*1e7f0*/  ISETP.GT.AND P2, PT, R0, 0x18, P1 ;  /* 0x000000180000780c */ /* 0x000fe20000f44270 */
[----:B------:R-:W-:Y:S02]  /*1e800*/  BSSY B1, `(.L_x_820) ;  /* 0x000000a000017945 */ /* 0x000fe40003800000 */
[----:B------:R-:W-:Y:S01]  /*1e810*/  FMUL R12, R13, R16 ;  /* 0x000000100d0c7220 */ /* 0x000fe20000400000 */
[----:B------:R-:W-:-:S03]  /*1e820*/  @P3 IMAD.MOV.U32 R13, RZ, RZ, R9 ;  /* 0x000000ffff0d3224 */ /* 0x000fc600078e0009 */
[----:B------:R-:W-:-:S05]  /*1e830*/  FFMA R12, R37, R2, R12 ;  /* 0x00000002250c7223 */ /* 0x000fca000000000c */
[----:B------:R-:W-:-:S04]  /*1e840*/  F2FP.BF16.F32.PACK_AB R12, RZ, R12 ;  /* 0x0000000cff0c723e */ /* 0x000fc800000010ff */
[----:B------:R-:W-:Y:S01]  /*1e850*/  PRMT R18, R12, 0x7610, R18 ;  /* 0x000076100c127816 */ /* 0x000fe20000000012 */
[----:B------:R-:W-:-:S05]  /*1e860*/  @P3 IMAD.MOV.U32 R12, RZ, RZ, R4 ;  /* 0x000000ffff0c3224 */ /* 0x000fca00078e0004 */
[----:B------:R0:W-:Y:S01]  /*1e870*/  @P3 STG.E.U16 desc[UR36][R12.64+0x32], R18 ;  /* 0x000032120c003986 */ /* 0x0001e2000c101524 */
[----:B------:R-:W-:Y:S05]  /*1e880*/  @!P2 BRA `(.L_x_821) ;  /* 0x000000000004a947 */ /* 0x000fea0003800000 */
[----:B------:R0:W5:Y:S02]  /*1e890*/  LDG.E.LTC128B.U16 R3, desc[UR36][R14.64+0x30] ;  /* 0x000030240e037981 */ /* 0x000164000c1e1520 */
.L_x_821:
[----:B------:R-:W-:Y:S05]  /*1e8a0*/  BSYNC B1 ;  /* 0x0000000000017941 */ /* 0x000fea0003800000 */
.L_x_820:
[----:B0----5:R-:W-:Y:S01]  /*1e8b0*/  SHF.L.U32 R13, R3, 0x10, RZ ;  /* 0x00000010030d7819 */ /* 0x021fe200000006ff */
[----:B------:R-:W-:Y:S01]  /*1e8c0*/  BSSY B1, `(.L_x_822) ;  /* 0x0000008000017945 */ /* 0x000fe20003800000 */
[----:B------:R-:W-:-:S03]  /*1e8d0*/  ISETP.GT.AND P3, PT, R0, 0x19, P1 ;  /* 0x000000190000780c */ /* 0x000fc60000f64270 */
[----:B------:R-:W-:-:S04]  /*1e8e0*/  FMUL R13, R13, R16 ;  /* 0x000000100d0d7220 */ /* 0x000fc80000400000 */
[----:B------:R-:W-:-:S05]  /*1e8f0*/  FFMA R13, R38, R2, R13 ;  /* 0x00000002260d7223 */ /* 0x000fca000000000d */
[----:B------:R-:W-:-:S05]  /*1e900*/  F2FP.BF16.F32.PACK_AB R13, RZ, R13 ;  /* 0x0000000dff0d723e */ /* 0x000fca00000010ff */
[----:B------:R0:W-:Y:S01]  /*1e910*/  @P2 STG.E.U16 desc[UR36][R10.64+0x30], R13 ;  /* 0x0000300d0a002986 */ /* 0x0001e2000c101524 */
[----:B------:R-:W-:Y:S05]  /*1e920*/  @!P3 BRA `(.L_x_823) ;  /* 0x000000000004b947 */ /* 0x000fea0003800000 */
[----:B------:R0:W5:Y:S02]  /*1e930*/  LDG.E.LTC128B.U16 R3, desc[UR36][R14.64+0x32] ;  /* 0x000032240e037981 */ /* 0x000164000c1e1520 */
.L_x_823:
[----:B------:R-:W-:Y:S05]  /*1e940*/  BSYNC B1 ;  /* 0x0000000000017941 */ /* 0x000fea0003800000 */
.L_x_822:
        /* <DEDUP_REMOVED lines=9> */
.L_x_825:
[----:B------:R-:W-:Y:S05]  /*1e9e0*/  BSYNC B1 ;  /* 0x0000000000017941 */ /* 0x000fea0003800000 */
.L_x_824:
        /* <DEDUP_REMOVED lines=12> */
.L_x_827:
[----:B------:R-:W-:Y:S05]  /*1eab0*/  BSYNC B1 ;  /* 0x0000000000017941 */ /* 0x000fea0003800000 */
.L_x_826:
        /* <DEDUP_REMOVED lines=12> */
.L_x_829:
[----:B------:R-:W-:Y:S05]  /*1eb80*/  BSYNC B1 ;  /* 0x0000000000017941 */ /* 0x000fea0003800000 */
.L_x_828:
        /* <DEDUP_REMOVED lines=9> */
.L_x_831:
[----:B------:R-:W-:Y:S05]  /*1ec20*/  BSYNC B1 ;  /* 0x0000000000017941 */ /* 0x000fea0003800000 */
.L_x_830:
        /* <DEDUP_REMOVED lines=9> */
.L_x_833:
[----:B------:R-:W-:Y:S05]  /*1ecc0*/  BSYNC B1 ;  /* 0x0000000000017941 */ /* 0x000fea0003800000 */
.L_x_832:
        /* <DEDUP_REMOVED lines=12> */
.L_x_835:
[----:B------:R-:W-:Y:S05]  /*1ed90*/  BSYNC B1 ;  /* 0x0000000000017941 */ /* 0x000fea0003800000 */
.L_x_834:
        /* <DEDUP_REMOVED lines=12> */
.L_x_837:
[----:B------:R-:W-:Y:S05]  /*1ee60*/  BSYNC B1 ;  /* 0x0000000000017941 */ /* 0x000fea0003800000 */
.L_x_836:
        /* <DEDUP_REMOVED lines=9> */
.L_x_839:
[----:B------:R-:W-:Y:S05]  /*1ef00*/  BSYNC B1 ;  /* 0x0000000000017941 */ /* 0x000fea0003800000 */
.L_x_838:
        /* <DEDUP_REMOVED lines=9> */
.L_x_841:
[----:B------:R-:W-:Y:S05]  /*1efa0*/  BSYNC B1 ;  /* 0x0000000000017941 */ /* 0x000fea0003800000 */
.L_x_840:
[----:B-----5:R-:W-:Y:S01]  /*1efb0*/  SHF.L.U32 R13, R3, 0x10, RZ ;  /* 0x00000010030d7819 */ /* 0x020fe200000006ff */
[----:B0-----:R-:W-:Y:S01]  /*1efc0*/  @P2 IMAD.MOV.U32 R12, RZ, RZ, R4 ;  /* 0x000000ffff0c2224 */ /* 0x001fe200078e0004 */
[----:B------:R-:W-:Y:S01]  /*1efd0*/  ISETP.GT.AND P3, PT, R0, 0x31, P0 ;  /* 0x000000310000780c */ /* 0x000fe20000764270 */
[----:B------:R-:W-:Y:S02]  /*1efe0*/  BSSY B1, `(.L_x_842) ;  /* 0x0000009000017945 */ /* 0x000fe40003800000 */
        /* <DEDUP_REMOVED lines=8> */
.L_x_843:
[----:B------:R-:W-:Y:S05]  /*1f070*/  BSYNC B1 ;  /* 0x0000000000017941 */ /* 0x000fea0003800000 */
.L_x_842:
        /* <DEDUP_REMOVED lines=12> */
.L_x_845:
[----:B------:R-:W-:Y:S05]  /*1f140*/  BSYNC B1 ;  /* 0x0000000000017941 */ /* 0x000fea0003800000 */
.L_x_844:
        /* <DEDUP_REMOVED lines=9> */
.L_x_847:
[----:B------:R-:W-:Y:S05]  /*1f1e0*/  BSYNC B1 ;  /* 0x0000000000017941 */ /* 0x000fea0003800000 */
.L_x_846:
        /* <DEDUP_REMOVED lines=9> */
.L_x_849:
[----:B------:R-:W-:Y:S05]  /*1f280*/  BSYNC B1 ;  /* 0x0000000000017941 */ /* 0x000fea0003800000 */
.L_x_848:
[----:B-----5:R-:W-:Y:S01]  /*1f290*/  IMAD.U32 R13, R3, 0x10000, RZ ;  /* 0x00010000030d7824 */ /* 0x020fe200078e00ff */
[----:B0-----:R-:W-:Y:S01]  /*1f2a0*/  @P2 MOV R12, R4 ;  /* 0x00000004000c2202 */ /* 0x001fe20000000f00 */
[----:B------:R-:W-:Y:S01]  /*1f2b0*/  BSSY B1, `(.L_x_850) ;  /* 0x000000a000017945 */ /* 0x000fe20003800000 */
[----:B------:R-:W-:Y:S01]  /*1f2c0*/  ISETP.GT.AND P3, PT, R0, 0x39, P0 ;  /* 0x000000390000780c */ /* 0x000fe20000764270 */
        /* <DEDUP_REMOVED lines=8> */
.L_x_851:
[----:B------:R-:W-:Y:S05]  /*1f350*/  BSYNC B1 ;  /* 0x0000000000017941 */ /* 0x000fea0003800000 */
.L_x_850:
        /* <DEDUP_REMOVED lines=12> */
.L_x_853:
[----:B------:R-:W-:Y:S05]  /*1f420*/  BSYNC B1 ;  /* 0x0000000000017941 */ /* 0x000fea0003800000 */
.L_x_852:
        /* <DEDUP_REMOVED lines=9> */
.L_x_855:
[----:B------:R-:W-:Y:S05]  /*1f4c0*/  BSYNC B1 ;  /* 0x0000000000017941 */ /* 0x000fea0003800000 */
.L_x_854:
        /* <DEDUP_REMOVED lines=9> */
.L_x_857:
[----:B------:R-:W-:Y:S05]  /*1f560*/  BSYNC B1 ;  /* 0x0000000000017941 */ /* 0x000fea0003800000 */
.L_x_856:
[----:B-----5:R-:W-:Y:S01]  /*1f570*/  IMAD.U32 R13, R3, 0x10000, RZ ;  /* 0x00010000030d7824 */ /* 0x020fe200078e00ff */
[----:B------:R-:W-:Y:S01]  /*1f580*/  ISETP.GT.AND P3, PT, R0, 0x41, P0 ;  /* 0x000000410000780c */ /* 0x000fe20000764270 */
[----:B0-----:R-:W-:Y:S01]  /*1f590*/  @P2 IMAD.MOV.U32 R12, RZ, RZ, R4 ;  /* 0x000000ffff0c2224 */ /* 0x001fe200078e0004 */
[----:B------:R-:W-:Y:S01]  /*1f5a0*/  BSSY B1, `(.L_x_858) ;  /* 0x0000009000017945 */ /* 0x000fe20003800000 */
[----:B------:R-:W-:-:S04]  /*1f5b0*/  FMUL R13, R13, R16 ;  /* 0x000000100d0d7220 */ /* 0x000fc80000400000 */
[----:B------:R-:W-:-:S05]  /*1f5c0*/  FFMA R13, R56, R2, R13 ;  /* 0x00000002380d7223 */ /* 0x000fca000000000d */
[----:B------:R-:W-:-:S04]  /*1f5d0*/  F2FP.BF16.F32.PACK_AB R13, RZ, R13 ;  /* 0x0000000dff0d723e */ /* 0x000fc800000010ff */
[----:B------:R-:W-:Y:S02]  /*1f5e0*/  PRMT R18, R13, 0x7610, R18 ;  /* 0x000076100d127816 */ /* 0x000fe40000000012 */
[----:B------:R-:W-:-:S05]  /*1f5f0*/  @P2 MOV R13, R9 ;  /* 0x00000009000d2202 */ /* 0x000fca0000000f00 */
[----:B------:R0:W-:Y:S01]  /*1f600*/  @P2 STG.E.U16 desc[UR36][R12.64+0x80], R18 ;  /* 0x000080120c002986 */ /* 0x0001e2000c101524 */
[----:B------:R-:W-:Y:S05]  /*1f610*/  @!P3 BRA `(.L_x_859) ;  /* 0x000000000004b947 */ /* 0x000fea0003800000 */
[----:B------:R0:W5:Y:S02]  /*1f620*/  LDG.E.LTC128B.U16 R3, desc[UR36][R6.64+0x82] ;  /* 0x0000822406037981 */ /* 0x000164000c1e1520 */
.L_x_859:
[----:B------:R-:W-:Y:S05]  /*1f630*/  BSYNC B1 ;  /* 0x0000000000017941 */ /* 0x000fea0003800000 */
.L_x_858:
        /* <DEDUP_REMOVED lines=12> */
.L_x_861:
[----:B------:R-:W-:Y:S05]  /*1f700*/  BSYNC B1 ;  /* 0x0000000000017941 */ /* 0x000fea0003800000 */
.L_x_860:
        /* <DEDUP_REMOVED lines=9> */
.L_x_863:
[----:B------:R-:W-:Y:S05]  /*1f7a0*/  BSYNC B1 ;  /* 0x0000000000017941 */ /* 0x000fea0003800000 */
.L_x_862:
        /* <DEDUP_REMOVED lines=9> */
.L_x_865:
[----:B------:R-:W-:Y:S05]  /*1f840*/  BSYNC B1 ;  /* 0x0000000000017941 */ /* 0x000fea0003800000 */
.L_x_864:
        /* <DEDUP_REMOVED lines=12> */
.L_x_867:
[----:B------:R-:W-:Y:S05]  /*1f910*/  BSYNC B1 ;  /* 0x0000000000017941 */ /* 0x000fea0003800000 */
.L_x_866:
[----:B0----5:R-:W-:Y:S01]  /*1f920*/  SHF.L.U32 R13, R3, 0x10, RZ ;  /* 0x00000010030d7819 */ /* 0x021fe200000006ff */
[----:B------:R-:W-:Y:S01]  /*1f930*/  BSSY B1, `(.L_x_868) ;  /* 0x000000b000017945 */ /* 0x000fe20003800000 */
[----:B------:R-:W-:-:S03]  /*1f940*/  ISETP.GT.AND P2, PT, R0, 0x48, P1 ;  /* 0x000000480000780c */ /* 0x000fc60000f44270 */
        /* <DEDUP_REMOVED lines=9> */
.L_x_869:
[----:B------:R-:W-:Y:S05]  /*1f9e0*/  BSYNC B1 ;  /* 0x0000000000017941 */ /* 0x000fea0003800000 */
.L_x_868:
        /* <DEDUP_REMOVED lines=9> */
.L_x_871:
[----:B------:R-:W-:Y:S05]  /*1fa80*/  BSYNC B1 ;  /* 0x0000000000017941 */ /* 0x000fea0003800000 */
.L_x_870:
        /* <DEDUP_REMOVED lines=9> */
.L_x_873:
[----:B------:R-:W-:Y:S05]  /*1fb20*/  BSYNC B1 ;  /* 0x0000000000017941 */ /* 0x000fea0003800000 */
.L_x_872:
        /* <DEDUP_REMOVED lines=12> */
.L_x_875:
[----:B------:R-:W-:Y:S05]  /*1fbf0*/  BSYNC B1 ;  /* 0x0000000000017941 */ /* 0x000fea0003800000 */
.L_x_874:
[----:B0----5:R-:W-:Y:S01]  /*1fc00*/  IMAD.U32 R13, R3, 0x10000, RZ ;  /* 0x00010000030d7824 */ /* 0x021fe200078e00ff */
[----:B------:R-:W-:Y:S01]  /*1fc10*/  ISETP.GT.AND P2, PT, R0, 0x50, P1 ;  /* 0x000000500000780c */ /* 0x000fe20000f44270 */
[----:B------:R-:W-:Y:S02]  /*1fc20*/  BSSY B1, `(.L_x_876) ;  /* 0x000000a000017945 */ /* 0x000fe40003800000 */
[----:B------:R-:W-:Y:S01]  /*1fc30*/  FMUL R12, R13, R16 ;  /* 0x000000100d0c7220 */ /* 0x000fe20000400000 */
[----:B------:R-:W-:-:S03]  /*1fc40*/  @P3 IMAD.MOV.U32 R13, RZ, RZ, R9 ;  /* 0x000000ffff0d3224 */ /* 0x000fc600078e0009 */
[----:B------:R-:W-:-:S05]  /*1fc50*/  FFMA R12, R65, R2, R12 ;  /* 0x00000002410c7223 */ /* 0x000fca000000000c */
[----:B------:R-:W-:-:S04]  /*1fc60*/  F2FP.BF16.F32.PACK_AB R12, RZ, R12 ;  /* 0x0000000cff0c723e */ /* 0x000fc800000010ff */
[----:B------:R-:W-:Y:S02]  /*1fc70*/  PRMT R18, R12, 0x7610, R18 ;  /* 0x000076100c127816 */ /* 0x000fe40000000012 */
[----:B------:R-:W-:-:S05]  /*1fc80*/  @P3 MOV R12, R4 ;  /* 0x00000004000c3202 */ /* 0x000fca0000000f00 */
[----:B------:R0:W-:Y:S01]  /*1fc90*/  @P3 STG.E.U16 desc[UR36][R12.64+0xa2], R18 ;  /* 0x0000a2120c003986 */ /* 0x0001e2000c101524 */
[----:B------:R-:W-:Y:S05]  /*1fca0*/  @!P2 BRA `(.L_x_877) ;  /* 0x000000000004a947 */ /* 0x000fea0003800000 */
[----:B------:R0:W5:Y:S02]  /*1fcb0*/  LDG.E.LTC128B.U16 R3, desc[UR36][R14.64+0xa0] ;  /* 0x0000a0240e037981 */ /* 0x000164000c1e1520 */
.L_x_877:
[----:B------:R-:W-:Y:S05]  /*1fcc0*/  BSYNC B1 ;  /* 0x0000000000017941 */ /* 0x000fea0003800000 */
.L_x_876:
        /* <DEDUP_REMOVED lines=9> */
.L_x_879:
[----:B------:R-:W-:Y:S05]  /*1fd60*/  BSYNC B1 ;  /* 0x0000000000017941 */ /* 0x000fea0003800000 */
.L_x_878:
        /* <DEDUP_REMOVED lines=9> */
.L_x_881:
[----:B------:R-:W-:Y:S05]  /*1fe00*/  BSYNC B1 ;  /* 0x0000000000017941 */ /* 0x000fea0003800000 */
.L_x_880:
        /* <DEDUP_REMOVED lines=12> */
.L_x_883:
[----:B------:R-:W-:Y:S05]  /*1fed0*/  BSYNC B1 ;  /* 0x0000000000017941 */ /* 0x000fea0003800000 */
.L_x_882:
        /* <DEDUP_REMOVED lines=12> */
.L_x_885:
[----:B------:R-:W-:Y:S05]  /*1ffa0*/  BSYNC B1 ;  /* 0x0000000000017941 */ /* 0x000fea0003800000 */
.L_x_884:
        /* <DEDUP_REMOVED lines=9> */
.L_x_887:
[----:B------:R-:W-:Y:S05]  /*20040*/  BSYNC B1 ;  /* 0x0000000000017941 */ /* 0x000fea0003800000 */
.L_x_886:
        /* <DEDUP_REMOVED lines=9> */
.L_x_889:
[----:B------:R-:W-:Y:S05]  /*200e0*/  BSYNC B1 ;  /* 0x0000000000017941 */ /* 0x000fea0003800000 */
.L_x_888:
        /* <DEDUP_REMOVED lines=12> */
.L_x_891:
[----:B------:R-:W-:Y:S05]  /*201b0*/  BSYNC B1 ;  /* 0x0000000000017941 */ /* 0x000fea0003800000 */
.L_x_890:
        /* <DEDUP_REMOVED lines=12> */
.L_x_893:
[----:B------:R-:W-:Y:S05]  /*20280*/  BSYNC B1 ;  /* 0x0000000000017941 */ /* 0x000fea0003800000 */
.L_x_892:
        /* <DEDUP_REMOVED lines=9> */
.L_x_895:
[----:B------:R-:W-:Y:S05]  /*20320*/  BSYNC B1 ;  /* 0x0000000000017941 */ /* 0x000fea0003800000 */
.L_x_894:
        /* <DEDUP_REMOVED lines=9> */
.L_x_897:
[----:B------:R-:W-:Y:S05]  /*203c0*/  BSYNC B1 ;  /* 0x0000000000017941 */ /* 0x000fea0003800000 */
.L_x_896:
        /* <DEDUP_REMOVED lines=12> */
.L_x_899:
[----:B------:R-:W-:Y:S05]  /*20490*/  BSYNC B1 ;  /* 0x0000000000017941 */ /* 0x000fea0003800000 */
.L_x_898:
        /* <DEDUP_REMOVED lines=12> */
.L_x_901:
[----:B------:R-:W-:Y:S05]  /*20560*/  BSYNC B1 ;  /* 0x0000000000017941 */ /* 0x000fea0003800000 */
.L_x_900:
        /* <DEDUP_REMOVED lines=9> */
.L_x_903:
[----:B------:R-:W-:Y:S05]  /*20600*/  BSYNC B1 ;  /* 0x0000000000017941 */ /* 0x000fea0003800000 */
.L_x_902:
        /* <DEDUP_REMOVED lines=9> */
.L_x_905:
[----:B------:R-:W-:Y:S05]  /*206a0*/  BSYNC B1 ;  /* 0x0000000000017941 */ /* 0x000fea0003800000 */
.L_x_904:
        /* <DEDUP_REMOVED lines=12> */
.L_x_907:
[----:B------:R-:W-:Y:S05]  /*20770*/  BSYNC B1 ;  /* 0x0000000000017941 */ /* 0x000fea0003800000 */
.L_x_906:
        /* <DEDUP_REMOVED lines=12> */
.L_x_909:
[----:B------:R-:W-:Y:S05]  /*20840*/  BSYNC B1 ;  /* 0x0000000000017941 */ /* 0x000fea0003800000 */
.L_x_908:
        /* <DEDUP_REMOVED lines=9> */
.L_x_911:
[----:B------:R-:W-:Y:S05]  /*208e0*/  BSYNC B1 ;  /* 0x0000000000017941 */ /* 0x000fea0003800000 */
.L_x_910:
        /* <DEDUP_REMOVED lines=9> */
.L_x_913:
[----:B------:R-:W-:Y:S05]  /*20980*/  BSYNC B1 ;  /* 0x0000000000017941 */ /* 0x000fea0003800000 */
.L_x_912:
        /* <DEDUP_REMOVED lines=12> */
.L_x_915:
[----:B------:R-:W-:Y:S05]  /*20a50*/  BSYNC B1 ;  /* 0x0000000000017941 */ /* 0x000fea0003800000 */
.L_x_914:
        /* <DEDUP_REMOVED lines=12> */
.L_x_917:
[----:B------:R-:W-:Y:S05]  /*20b20*/  BSYNC B1 ;  /* 0x0000000000017941 */ /* 0x000fea0003800000 */
.L_x_916:
        /* <DEDUP_REMOVED lines=9> */
.L_x_919:
[----:B------:R-:W-:Y:S05]  /*20bc0*/  BSYNC B1 ;  /* 0x0000000000017941 */ /* 0x000fea0003800000 */
.L_x_918:
        /* <DEDUP_REMOVED lines=9> */
.L_x_921:
[----:B------:R-:W-:Y:S05]  /*20c60*/  BSYNC B1 ;  /* 0x0000000000017941 */ /* 0x000fea0003800000 */
.L_x_920:
        /* <DEDUP_REMOVED lines=12> */
.L_x_923:
[----:B------:R-:W-:Y:S05]  /*20d30*/  BSYNC B1 ;  /* 0x0000000000017941 */ /* 0x000fea0003800000 */
.L_x_922:
        /* <DEDUP_REMOVED lines=12> */
.L_x_925:
[----:B------:R-:W-:Y:S05]  /*20e00*/  BSYNC B1 ;  /* 0x0000000000017941 */ /* 0x000fea0003800000 */
.L_x_924:
        /* <DEDUP_REMOVED lines=9> */
.L_x_927:
[----:B------:R-:W-:Y:S05]  /*20ea0*/  BSYNC B1 ;  /* 0x0000000000017941 */ /* 0x000fea0003800000 */
.L_x_926:
        /* <DEDUP_REMOVED lines=9> */
.L_x_929:
[----:B------:R-:W-:Y:S05]  /*20f40*/  BSYNC B1 ;  /* 0x0000000000017941 */ /* 0x000fea0003800000 */
.L_x_928:
        /* <DEDUP_REMOVED lines=12> */
.L_x_931:
[----:B------:R-:W-:Y:S05]  /*21010*/  BSYNC B1 ;  /* 0x0000000000017941 */ /* 0x000fea0003800000 */
.L_x_930:
        /* <DEDUP_REMOVED lines=12> */
.L_x_933:
[----:B------:R-:W-:Y:S05]  /*210e0*/  BSYNC B1 ;  /* 0x0000000000017941 */ /* 0x000fea0003800000 */
.L_x_932:
        /* <DEDUP_REMOVED lines=9> */
.L_x_935:
[----:B------:R-:W-:Y:S05]  /*21180*/  BSYNC B1 ;  /* 0x0000000000017941 */ /* 0x000fea0003800000 */
.L_x_934:
        /* <DEDUP_REMOVED lines=9> */
.L_x_937:
[----:B------:R-:W-:Y:S05]  /*21220*/  BSYNC B1 ;  /* 0x0000000000017941 */ /* 0x000fea0003800000 */
.L_x_936:
        /* <DEDUP_REMOVED lines=12> */
.L_x_939:
[----:B------:R-:W-:Y:S05]  /*212f0*/  BSYNC B1 ;  /* 0x0000000000017941 */ /* 0x000fea0003800000 */
.L_x_938:
        /* <DEDUP_REMOVED lines=12> */
.L_x_941:
[----:B------:R-:W-:Y:S05]  /*213c0*/  BSYNC B1 ;  /* 0x0000000000017941 */ /* 0x000fea0003800000 */
.L_x_940:
        /* <DEDUP_REMOVED lines=9> */
.L_x_943:
[----:B------:R-:W-:Y:S05]  /*21460*/  BSYNC B1 ;  /* 0x0000000000017941 */ /* 0x000fea0003800000 */
.L_x_942:
        /* <DEDUP_REMOVED lines=9> */
.L_x_945:
[----:B------:R-:W-:Y:S05]  /*21500*/  BSYNC B1 ;  /* 0x0000000000017941 */ /* 0x000fea0003800000 */
.L_x_944:
        /* <DEDUP_REMOVED lines=12> */
.L_x_947:
[----:B------:R-:W-:Y:S05]  /*215d0*/  BSYNC B1 ;  /* 0x0000000000017941 */ /* 0x000fea0003800000 */
.L_x_946:
        /* <DEDUP_REMOVED lines=12> */
.L_x_949:
[----:B------:R-:W-:Y:S05]  /*216a0*/  BSYNC B1 ;  /* 0x0000000000017941 */ /* 0x000fea0003800000 */
.L_x_948:
        /* <DEDUP_REMOVED lines=9> */
.L_x_951:
[----:B------:R-:W-:Y:S05]  /*21740*/  BSYNC B1 ;  /* 0x0000000000017941 */ /* 0x000fea0003800000 */
.L_x_950:
        /* <DEDUP_REMOVED lines=9> */
.L_x_953:
[----:B------:R-:W-:Y:S05]  /*217e0*/  BSYNC B1 ;  /* 0x0000000000017941 */ /* 0x000fea0003800000 */
.L_x_952:
        /* <DEDUP_REMOVED lines=12> */
.L_x_955:
[----:B------:R-:W-:Y:S05]  /*218b0*/  BSYNC B1 ;  /* 0x0000000000017941 */ /* 0x000fea0003800000 */
.L_x_954:
        /* <DEDUP_REMOVED lines=12> */
.L_x_957:
[----:B------:R-:W-:Y:S05]  /*21980*/  BSYNC B1 ;  /* 0x0000000000017941 */ /* 0x000fea0003800000 */
.L_x_956:
        /* <DEDUP_REMOVED lines=9> */
.L_x_959:
[----:B------:R-:W-:Y:S05]  /*21a20*/  BSYNC B1 ;  /* 0x0000000000017941 */ /* 0x000fea0003800000 */
.L_x_958:
        /* <DEDUP_REMOVED lines=9> */
.L_x_961:
[----:B------:R-:W-:Y:S05]  /*21ac0*/  BSYNC B1 ;  /* 0x0000000000017941 */ /* 0x000fea0003800000 */
.L_x_960:
        /* <DEDUP_REMOVED lines=12> */
.L_x_963:
[----:B------:R-:W-:Y:S05]  /*21b90*/  BSYNC B1 ;  /* 0x0000000000017941 */ /* 0x000fea0003800000 */
.L_x_962:
        /* <DEDUP_REMOVED lines=12> */
.L_x_965:
[----:B------:R-:W-:Y:S05]  /*21c60*/  BSYNC B1 ;  /* 0x0000000000017941 */ /* 0x000fea0003800000 */
.L_x_964:
        /* <DEDUP_REMOVED lines=9> */
.L_x_967:
[----:B------:R-:W-:Y:S05]  /*21d00*/  BSYNC B1 ;  /* 0x0000000000017941 */ /* 0x000fea0003800000 */
.L_x_966:
        /* <DEDUP_REMOVED lines=9> */
.L_x_969:
[----:B------:R-:W-:Y:S05]  /*21da0*/  BSYNC B1 ;  /* 0x0000000000017941 */ /* 0x000fea0003800000 */
.L_x_968:
        /* <DEDUP_REMOVED lines=12> */
.L_x_971:
[----:B------:R-:W-:Y:S05]  /*21e70*/  BSYNC B1 ;  /* 0x0000000000017941 */ /* 0x000fea0003800000 */
.L_x_970:
        /* <DEDUP_REMOVED lines=12> */
.L_x_973:
[----:B------:R-:W-:Y:S05]  /*21f40*/  BSYNC B1 ;  /* 0x0000000000017941 */ /* 0x000fea0003800000 */
.L_x_972:
        /* <DEDUP_REMOVED lines=9> */
.L_x_975:
[----:B------:R-:W-:Y:S05]  /*21fe0*/  BSYNC B1 ;  /* 0x0000000000017941 */ /* 0x000fea0003800000 */
.L_x_974:
        /* <DEDUP_REMOVED lines=9> */
.L_x_977:
[----:B------:R-:W-:Y:S05]  /*22080*/  BSYNC B1 ;  /* 0x0000000000017941 */ /* 0x000fea0003800000 */
.L_x_976:
        /* <DEDUP_REMOVED lines=12> */
.L_x_979:
[----:B------:R-:W-:Y:S05]  /*22150*/  BSYNC B1 ;  /* 0x0000000000017941 */ /* 0x000fea0003800000 */
.L_x_978:
        /* <DEDUP_REMOVED lines=12> */
.L_x_981:
[----:B------:R-:W-:Y:S05]  /*22220*/  BSYNC B1 ;  /* 0x0000000000017941 */ /* 0x000fea0003800000 */
.L_x_980:
        /* <DEDUP_REMOVED lines=9> */
.L_x_983:
[----:B------:R-:W-:Y:S05]  /*222c0*/  BSYNC B1 ;  /* 0x0000000000017941 */ /* 0x000fea0003800000 */
.L_x_982:
        /* <DEDUP_REMOVED lines=9> */
.L_x_985:
[----:B------:R-:W-:Y:S05]  /*22360*/  BSYNC B1 ;  /* 0x0000000000017941 */ /* 0x000fea0003800000 */
.L_x_984:
        /* <DEDUP_REMOVED lines=12> */
.L_x_987:
[----:B------:R-:W-:Y:S05]  /*22430*/  BSYNC B1 ;  /* 0x0000000000017941 */ /* 0x000fea0003800000 */
.L_x_986:
        /* <DEDUP_REMOVED lines=12> */
.L_x_989:
[----:B------:R-:W-:Y:S05]  /*22500*/  BSYNC B1 ;  /* 0x0000000000017941 */ /* 0x000fea0003800000 */
.L_x_988:
        /* <DEDUP_REMOVED lines=9> */
.L_x_991:
[----:B------:R-:W-:Y:S05]  /*225a0*/  BSYNC B1 ;  /* 0x0000000000017941 */ /* 0x000fea0003800000 */
.L_x_990:
        /* <DEDUP_REMOVED lines=9> */
.L_x_993:
[----:B------:R-:W-:Y:S05]  /*22640*/  BSYNC B1 ;  /* 0x0000000000017941 */ /* 0x000fea0003800000 */
.L_x_992:
        /* <DEDUP_REMOVED lines=12> */
.L_x_995:
[----:B------:R-:W-:Y:S05]  /*22710*/  BSYNC B1 ;  /* 0x0000000000017941 */ /* 0x000fea0003800000 */
.L_x_994:
        /* <DEDUP_REMOVED lines=12> */
.L_x_997:
[----:B------:R-:W-:Y:S05]  /*227e0*/  BSYNC B1 ;  /* 0x0000000000017941 */ /* 0x000fea0003800000 */
.L_x_996:
        /* <DEDUP_REMOVED lines=9> */
.L_x_999:
[----:B------:R-:W-:Y:S05]  /*22880*/  BSYNC B1 ;  /* 0x0000000000017941 */ /* 0x000fea0003800000 */
.L_x_998:
        /* <DEDUP_REMOVED lines=9> */
.L_x_1001:
[----:B------:R-:W-:Y:S05]  /*22920*/  BSYNC B1 ;  /* 0x0000000000017941 */ /* 0x000fea0003800000 */
.L_x_1000:
        /* <DEDUP_REMOVED lines=12> */
.L_x_1003:
[----:B------:R-:W-:Y:S05]  /*229f0*/  BSYNC B1 ;  /* 0x0000000000017941 */ /* 0x000fea0003800000 */
.L_x_1002:
        /* <DEDUP_REMOVED lines=12> */
.L_x_1005:
[----:B------:R-:W-:Y:S05]  /*22ac0*/  BSYNC B1 ;  /* 0x0000000000017941 */ /* 0x000fea0003800000 */
.L_x_1004:
        /* <DEDUP_REMOVED lines=9> */
.L_x_1007:
[----:B------:R-:W-:Y:S05]  /*22b60*/  BSYNC B1 ;  /* 0x0000000000017941 */ /* 0x000fea0003800000 */
.L_x_1006:
        /* <DEDUP_REMOVED lines=9> */
.L_x_1009:
[----:B------:R-:W-:Y:S05]  /*22c00*/  BSYNC B1 ;  /* 0x0000000000017941 */ /* 0x000fea0003800000 */
.L_x_1008:
        /* <DEDUP_REMOVED lines=12> */
.L_x_1011:
[----:B------:R-:W-:Y:S05]  /*22cd0*/  BSYNC B1 ;  /* 0x0000000000017941 */ /* 0x000fea0003800000 */
.L_x_1010:
        /* <DEDUP_REMOVED lines=12> */
.L_x_1013:
[----:B------:R-:W-:Y:S05]  /*22da0*/  BSYNC B1 ;  /* 0x0000000000017941 */ /* 0x000fea0003800000 */
.L_x_1012:
        /* <DEDUP_REMOVED lines=9> */
.L_x_1015:
[----:B------:R-:W-:Y:S05]  /*22e40*/  BSYNC B1 ;  /* 0x0000000000017941 */ /* 0x000fea0003800000 */
.L_x_1014:
        /* <DEDUP_REMOVED lines=9> */
.L_x_1017:
[----:B------:R-:W-:Y:S05]  /*22ee0*/  BSYNC B1 ;  /* 0x0000000000017941 */ /* 0x000fea0003800000 */
.L_x_1016:
        /* <DEDUP_REMOVED lines=12> */
.L_x_1019:
[----:B------:R-:W-:Y:S05]  /*22fb0*/  BSYNC B1 ;  /* 0x0000000000017941 */ /* 0x000fea0003800000 */
.L_x_1018:
        /* <DEDUP_REMOVED lines=12> */
.L_x_1021:
[----:B------:R-:W-:Y:S05]  /*23080*/  BSYNC B1 ;  /* 0x0000000000017941 */ /* 0x000fea0003800000 */
.L_x_1020:
        /* <DEDUP_REMOVED lines=9> */
.L_x_1023:
[----:B------:R-:W-:Y:S05]  /*23120*/  BSYNC B1 ;  /* 0x0000000000017941 */ /* 0x000fea0003800000 */
.L_x_1022:
        /* <DEDUP_REMOVED lines=9> */
.L_x_1025:
[----:B------:R-:W-:Y:S05]  /*231c0*/  BSYNC B1 ;  /* 0x0000000000017941 */ /* 0x000fea0003800000 */
.L_x_1024:
        /* <DEDUP_REMOVED lines=12> */
.L_x_1027:
[----:B------:R-:W-:Y:S05]  /*23290*/  BSYNC B1 ;  /* 0x0000000000017941 */ /* 0x000fea0003800000 */
.L_x_1026:
        /* <DEDUP_REMOVED lines=12> */
.L_x_1029:
[----:B------:R-:W-:Y:S05]  /*23360*/  BSYNC B1 ;  /* 0x0000000000017941 */ /* 0x000fea0003800000 */
.L_x_1028:
        /* <DEDUP_REMOVED lines=9> */
.L_x_1031:
[----:B------:R-:W-:Y:S05]  /*23400*/  BSYNC B1 ;  /* 0x0000000000017941 */ /* 0x000fea0003800000 */
.L_x_1030:
        /* <DEDUP_REMOVED lines=9> */
.L_x_1033:
[----:B------:R-:W-:Y:S05]  /*234a0*/  BSYNC B1 ;  /* 0x0000000000017941 */ /* 0x000fea0003800000 */
.L_x_1032:
        /* <DEDUP_REMOVED lines=12> */
.L_x_1035:
[----:B------:R-:W-:Y:S05]  /*23570*/  BSYNC B1 ;  /* 0x0000000000017941 */ /* 0x000fea0003800000 */
.L_x_1034:
        /* <DEDUP_REMOVED lines=12> */
.L_x_1037:
[----:B------:R-:W-:Y:S05]  /*23640*/  BSYNC B1 ;  /* 0x0000000000017941 */ /* 0x000fea0003800000 */
.L_x_1036:
        /* <DEDUP_REMOVED lines=9> */
.L_x_1039:
[----:B------:R-:W-:Y:S05]  /*236e0*/  BSYNC B1 ;  /* 0x0000000000017941 */ /* 0x000fea0003800000 */
.L_x_1038:
        /* <DEDUP_REMOVED lines=9> */
.L_x_1041:
[----:B------:R-:W-:Y:S05]  /*23780*/  BSYNC B1 ;  /* 0x0000000000017941 */ /* 0x000fea0003800000 */
.L_x_1040:
        /* <DEDUP_REMOVED lines=12> */
.L_x_1043:
[----:B------:R-:W-:Y:S05]  /*23850*/  BSYNC B1 ;  /* 0x0000000000017941 */ /* 0x000fea0003800000 */
.L_x_1042:
[----:B-----5:R-:W-:Y:S01]  /*23860*/  IMAD.U32 R5, R3, 0x10000, RZ ;  /* 0x0001000003057824 */ /* 0x020fe200078e00ff */
[----:B------:R-:W-:Y:S01]  /*23870*/  ISETP.GT.AND P2, PT, R0, 0xf8, P1 ;  /* 0x000000f80000780c */ /* 0x000fe20000f44270 */
[----:B------:R-:W-:Y:S02]  /*23880*/  BSSY B1, `(.L_x_1044) ;  /* 0x0000008000017945 */ /* 0x000fe40003800000 */
[----:B012-4-:R-:W-:Y:S01]  /*23890*/  FMUL R6, R5, R16 ;  /* 0x0000001005067220 */ /* 0x017fe20000400000 */
[----:B------:R-:W-:-:S03]  /*238a0*/  @P0 IMAD.MOV.U32 R5, RZ, RZ, R9 ;  /* 0x000000ffff050224 */ /* 0x000fc600078e0009 */
[----:B------:R-:W-:-:S05]  /*238b0*/  FFMA R6, R149, R2, R6 ;  /* 0x0000000295067223 */ /* 0x000fca0000000006 */
[----:B------:R-:W-:-:S05]  /*238c0*/  F2FP.BF16.F32.PACK_AB R6, RZ, R6 ;  /* 0x00000006ff06723e */ /* 0x000fca00000010ff */
[----:B------:R0:W-:Y:S01]  /*238d0*/  @P0 STG.E.U16 desc[UR36][R4.64+0x1f2], R6 ;  /* 0x0001f20604000986 */ /* 0x0001e2000c101524 */
[----:B------:R-:W-:Y:S05]  /*238e0*/  @!P2 BRA `(.L_x_1045) ;  /* 0x000000000004a947 */ /* 0x000fea0003800000 */
[----:B------:R1:W5:Y:S02]  /*238f0*/  LDG.E.LTC128B.U16 R3, desc[UR36][R14.64+0x1f0] ;  /* 0x0001f0240e037981 */ /* 0x000364000c1e1520 */
.L_x_1045:
[----:B------:R-:W-:Y:S05]  /*23900*/  BSYNC B1 ;  /* 0x0000000000017941 */ /* 0x000fea0003800000 */
.L_x_1044:
[----:B0----5:R-:W-:Y:S01]  /*23910*/  IMAD.U32 R5, R3, 0x10000, RZ ;  /* 0x0001000003057824 */ /* 0x021fe200078e00ff */
[----:B------:R-:W-:Y:S01]  /*23920*/  ISETP.GT.AND P1, PT, R0, 0xf9, P1 ;  /* 0x000000f90000780c */ /* 0x000fe20000f24270 */
[----:B------:R-:W-:Y:S01]  /*23930*/  @P2 IMAD.MOV.U32 R4, RZ, RZ, R10 ;  /* 0x000000ffff042224 */ /* 0x000fe200078e000a */
        /* <DEDUP_REMOVED lines=9> */
.L_x_1047:
[----:B------:R-:W-:Y:S05]  /*239d0*/  BSYNC B1 ;  /* 0x0000000000017941 */ /* 0x000fea0003800000 */
.L_x_1046:
[----:B------:R-:W-:Y:S05]  /*239e0*/  @!P1 BRA `(.L_x_1048) ;  /* 0x000000b000109947 */ /* 0x000fea0003800000 */
[----:B-----5:R-:W-:-:S04]  /*239f0*/  IMAD.U32 R3, R3, 0x10000, RZ ;  /* 0x0001000003037824 */ /* 0x020fc800078e00ff */
[----:B------:R-:W-:-:S04]  /*23a00*/  FMUL R0, R3, R16 ;  /* 0x0000001003007220 */ /* 0x000fc80000400000 */
[----:B------:R-:W-:-:S05]  /*23a10*/  FFMA R0, R151, R2, R0 ;  /* 0x0000000297007223 */ /* 0x000fca0000000000 */
[----:B------:R-:W-:-:S05]  /*23a20*/  F2FP.BF16.F32.PACK_AB R0, RZ, R0 ;  /* 0x00000000ff00723e */ /* 0x000fca00000010ff */
[----:B------:R4:W-:Y:S01]  /*23a30*/  STG.E.U16 desc[UR36][R10.64+0x1f2], R0 ;  /* 0x0001f2000a007986 */ /* 0x0009e2000c101524 */
[----:B------:R-:W-:Y:S05]  /*23a40*/  BRA `(.L_x_1048) ;  /* 0x000000ac00f87947 */ /* 0x000fea0003800000 */
.L_x_33:
[----:B------:R-:W2:Y:S01]  /*23a50*/  LDL.LU R6, [R1+0x408] ;  /* 0x0004080001067983 */ /* 0x000ea20000300800 */
[----:B------:R-:W-:-:S03]  /*23a60*/  ULDC.64 UR4, c[0x0][0x5c0] ;  /* 0x0001700000047ab9 */ /* 0x000fc60000000a00 */
[----:B------:R-:W3:Y:S04]  /*23a70*/  LDL.LU R10, [R1+0x418] ;  /* 0x00041800010a7983 */ /* 0x000ee80000300800 */
[----:B------:R-:W4:Y:S04]  /*23a80*/  LDL.LU R235, [R1+0x494] ;  /* 0x0004940001eb7983 */ /* 0x000f280000300800 */
        /* <DEDUP_REMOVED lines=90> */
[----:B------:R0:W-:Y:S04]  /*24030*/  STL [R1+0x674], R127 ;  /* 0x0006747f01007387 */ /* 0x0001e80000100800 */
[----:B0-----:R-:W4:Y:S04]  /*24040*/  LDL.LU R127, [R1+0x490] ;  /* 0x00049000017f7983 */ /* 0x001f280000300800 */
[----:B------:R-:W-:Y:S04]  /*24050*/  STL [R1+0x670], R128 ;  /* 0x0006708001007387 */ /* 0x000fe80000100800 */
[----:B------:R0:W-:Y:S04]  /*24060*/  STL [R1+0x66c], R129 ;  /* 0x00066c8101007387 */ /* 0x0001e80000100800 */
[----:B0-----:R-:W4:Y:S04]  /*24070*/  LDL.LU R129, [R1+0x48c] ;  /* 0x00048c0001817983 */ /* 0x001f280000300800 */
        /* <DEDUP_REMOVED lines=36> */
[----:B------:R0:W-:Y:S01]  /*242c0*/  STL [R1+0x620], R148 ;  /* 0x0006209401007387 */ /* 0x0001e20000100800 */
[----:B------:R-:W-:-:S03]  /*242d0*/  LEA R8, P1, R4, UR4, 0x1 ;  /* 0x0000000404087c11 */ /* 0x000fc6000f8208ff */
[----:B0-----:R-:W4:Y:S04]  /*242e0*/  LDL.LU R148, [R1+0x440] ;  /* 0x0004400001947983 */ /* 0x001f280000300800 */
[----:B------:R0:W-:Y:S04]  /*242f0*/  STL [R1+0x61c], R149 ;  /* 0x00061c9501007387 */ /* 0x0001e80000100800 */
[----:B0-----:R-:W4:Y:S04]  /*24300*/  LDL.LU R149, [R1+0x43c] ;  /* 0x00043c0001957983 */ /* 0x001f280000300800 */
[----:B------:R0:W-:Y:S01]  /*24310*/  STL [R1+0x618], R150 ;  /* 0x0006189601007387 */ /* 0x0001e20000100800 */
[----:B------:R-:W-:-:S03]  /*24320*/  LEA.HI.X R9, R4, UR5, R13, 0x1, P1 ;  /* 0x0000000504097c11 */ /* 0x000fc600088f0c0d */
        /* <DEDUP_REMOVED lines=9> */
[----:B------:R-:W3:Y:S04]  /*243c0*/  LDL.LU R4, [R1+0x404] ;  /* 0x0004040001047983 */ /* 0x000ee80000300800 */
[----:B------:R-:W4:Y:S01]  /*243d0*/  LDL.LU R5, [R1+0x400] ;  /* 0x0004000001057983 */ /* 0x000f220000300800 */
[----:B--2---:R-:W-:-:S03]  /*243e0*/  FMUL R6, R6, R2 ;  /* 0x0000000206067220 */ /* 0x004fc60000400000 */
[----:B------:R-:W2:Y:S01]  /*243f0*/  LDL.LU R13, [R1+0x424] ;  /* 0x00042400010d7983 */ /* 0x000ea20000300800 */
[----:B------:R-:W-:Y:S01]  /*24400*/  ISETP.GT.AND P1, PT, R0, 0x1, P0 ;  /* 0x000000010000780c */ /* 0x000fe20000724270 */
[----:B------:R-:W-:Y:S01]  /*24410*/  USHF.L.U32 UR5, UR8, 0x4, URZ ;  /* 0x0000000408057899 */ /* 0x000fe2000800063f */
[----:B------:R-:W-:Y:S01]  /*24420*/  F2FP.BF16.F32.PACK_AB R6, RZ, R6 ;  /* 0x00000006ff06723e */ /* 0x000fe200000010ff */
[----:B------:R-:W-:-:S03]  /*24430*/  USHF.L.U64.HI UR4, UR8, 0x4, UR9 ;  /* 0x0000000408047899 */ /* 0x000fc60008010209 */
[----:B------:R-:W-:Y:S01]  /*24440*/  PRMT R7, R6, 0x7610, R7 ;  /* 0x0000761006077816 */ /* 0x000fe20000000007 */
[-C--:B---3--:R-:W-:Y:S01]  /*24450*/  FMUL R4, R4, R2.reuse ;  /* 0x0000000204047220 */ /* 0x088fe20000400000 */
[----:B----4-:R-:W-:-:S04]  /*24460*/  FMUL R5, R5, R2 ;  /* 0x0000000205057220 */ /* 0x010fc80000400000 */
[----:B------:R-:W-:Y:S02]  /*24470*/  F2FP.BF16.F32.PACK_AB R4, RZ, R4 ;  /* 0x00000004ff04723e */ /* 0x000fe400000010ff */
[----:B------:R-:W-:-:S03]  /*24480*/  F2FP.BF16.F32.PACK_AB R5, RZ, R5 ;  /* 0x00000005ff05723e */ /* 0x000fc600000010ff */
[----:B------:R0:W-:Y:S01]  /*24490*/  @P1 STG.E.U16 desc[UR36][R8.64+0x2], R4 ;  /* 0x0000020408001986 */ /* 0x0001e2000c101524 */
[----:B------:R-:W-:Y:S02]  /*244a0*/  ISETP.GT.AND P1, PT, R3, 0x8, PT ;  /* 0x000000080300780c */ /* 0x000fe40003f24270 */
[----:B------:R-:W-:Y:S02]  /*244b0*/  PRMT R6, R5, 0x7610, R6 ;  /* 0x0000761005067816 */ /* 0x000fe40000000006 */
[----:B------:R-:W-:-:S03]  /*244c0*/  ISETP.GT.AND P3, PT, R0, RZ, P1 ;  /* 0x000000ff0000720c */ /* 0x000fc60000f64270 */
[----:B------:R1:W-:Y:S01]  /*244d0*/  @P2 STG.E.U16 desc[UR36][R8.64], R6 ;  /* 0x0000000608002986 */ /* 0x0003e2000c101524 */
[----:B0-----:R-:W-:-:S03]  /*244e0*/  IADD3 R4, P4, R8, UR5, RZ ;  /* 0x0000000508047c10 */ /* 0x001fc6000ff9e0ff */
[----:B-1----:R-:W3:Y:S01]  /*244f0*/  LDL.LU R6, [R1+0x40c] ;  /* 0x00040c0001067983 */ /* 0x002ee20000300800 */
[----:B------:R-:W-:Y:S02]  /*24500*/  ISETP.GT.AND P2, PT, R0, 0x1, P1 ;  /* 0x000000010000780c */ /* 0x000fe40000f44270 */
[----:B------:R-:W-:-:S05]  /*24510*/  IADD3.X R5, R9, UR4, RZ, P4, !PT ;  /* 0x0000000409057c10 */ /* 0x000fca000a7fe4ff */
[----:B------:R0:W-:Y:S04]  /*24520*/  @P3 STG.E.U16 desc[UR36][R4.64], R7 ;  /* 0x0000000704003986 */ /* 0x0001e8000c101524 */
[----:B0-----:R-:W4:Y:S01]  /*24530*/  LDL.LU R7, [R1+0x414] ;  /* 0x0004140001077983 */ /* 0x001f220000300800 */
[----:B---3--:R-:W-:-:S05]  /*24540*/  FMUL R6, R6, R2 ;  /* 0x0000000206067220 */ /* 0x008fca0000400000 */
[----:B------:R-:W-:-:S05]  /*24550*/  F2FP.BF16.F32.PACK_AB R6, RZ, R6 ;  /* 0x00000006ff06723e */ /* 0x000fca00000010ff */
[----:B------:R0:W-:Y:S04]  /*24560*/  @P2 STG.E.U16 desc[UR36][R4.64+0x2], R6 ;  /* 0x0000020604002986 */ /* 0x0001e8000c101524 */
[----:B0-----:R-:W3:Y:S01]  /*24570*/  LDL.LU R6, [R1+0x410] ;  /* 0x0004100001067983 */ /* 0x001ee20000300800 */
[----:B------:R-:W-:Y:S01]  /*24580*/  ISETP.GT.AND P4, PT, R0, 0x9, P0 ;  /* 0x000000090000780c */ /* 0x000fe20000784270 */
[-C--:B----4-:R-:W-:Y:S01]  /*24590*/  FMUL R7, R7, R2.reuse ;  /* 0x0000000207077220 */ /* 0x090fe20000400000 */
[----:B------:R-:W-:-:S04]  /*245a0*/  FMUL R10, R10, R2 ;  /* 0x000000020a0a7220 */ /* 0x000fc80000400000 */
[----:B------:R-:W-:-:S07]  /*245b0*/  F2FP.BF16.F32.PACK_AB R7, RZ, R7 ;  /* 0x00000007ff07723e */ /* 0x000fce00000010ff */
[----:B------:R0:W-:Y:S01]  /*245c0*/  @P4 STG.E.U16 desc[UR36][R8.64+0x12], R7 ;  /* 0x0000120708004986 */ /* 0x0001e2000c101524 */
[----:B---3--:R-:W-:-:S05]  /*245d0*/  FMUL R6, R6, R2 ;  /* 0x0000000206067220 */ /* 0x008fca0000400000 */
[----:B------:R-:W-:-:S04]  /*245e0*/  F2FP.BF16.F32.PACK_AB R6, RZ, R6 ;  /* 0x00000006ff06723e */ /* 0x000fc800000010ff */
[----:B------:R-:W-:Y:S02]  /*245f0*/  PRMT R11, R6, 0x7610, R11 ;  /* 0x00007610060b7816 */ /* 0x000fe4000000000b */
[----:B------:R-:W-:Y:S02]  /*24600*/  F2FP.BF16.F32.PACK_AB R6, RZ, R10 ;  /* 0x0000000aff06723e */ /* 0x000fe400000010ff */
[----:B------:R-:W3:Y:S04]  /*24610*/  LDL.LU R10, [R1+0x420] ;  /* 0x00042000010a7983 */ /* 0x000ee80000300800 */
[----:B0-----:R-:W4:Y:S01]  /*24620*/  LDL.LU R7, [R1+0x41c] ;  /* 0x00041c0001077983 */ /* 0x001f220000300800 */
[C---:B------:R-:W-:Y:S02]  /*24630*/  ISETP.GT.AND P3, PT, R0.reuse, 0x8, P0 ;  /* 0x000000080000780c */ /* 0x040fe40000764270 */
[----:B------:R-:W-:-:S11]  /*24640*/  ISETP.GT.AND P2, PT, R0, 0x8, P1 ;  /* 0x000000080000780c */ /* 0x000fd60000f44270 */
[----:B------:R-:W-:Y:S04]  /*24650*/  @P3 STG.E.U16 desc[UR36][R8.64+0x10], R11 ;  /* 0x0000100b08003986 */ /* 0x000fe8000c101524 */
[----:B------:R4:W-:Y:S01]  /*24660*/  @P2 STG.E.U16 desc[UR36][R4.64+0x10], R6 ;  /* 0x0000100604002986 */ /* 0x0009e2000c101524 */
[C---:B------:R-:W-:Y:S02]  /*24670*/  ISETP.GT.AND P2, PT, R0.reuse, 0x9, P1 ;  /* 0x000000090000780c */ /* 0x040fe40000f44270 */
[C---:B------:R-:W-:Y:S02]  /*24680*/  ISETP.GT.AND P3, PT, R0.reuse, 0x10, P0 ;  /* 0x000000100000780c */ /* 0x040fe40000764270 */
[C---:B------:R-:W-:Y:S02]  /*24690*/  ISETP.GT.AND P4, PT, R0.reuse, 0x11, P0 ;  /* 0x000000110000780c */ /* 0x040fe40000784270 */
[----:B------:R-:W-:Y:S01]  /*246a0*/  ISETP.GT.AND P5, PT, R0, 0x49, P0 ;  /* 0x000000490000780c */ /* 0x000fe200007a4270 */
[-C--:B------:R-:W-:Y:S01]  /*246b0*/  FMUL R15, R15, R2.reuse ;  /* 0x000000020f0f7220 */ /* 0x080fe20000400000 */
        /* <DEDUP_REMOVED lines=11> */
[----:B----4-:R-:W-:-:S05]  /*24770*/  FMUL R6, R7, R2 ;  /* 0x0000000207067220 */ /* 0x010fca0000400000 */
[----:B------:R-:W-:-:S05]  /*24780*/  F2FP.BF16.F32.PACK_AB R6, RZ, R6 ;  /* 0x00000006ff06723e */ /* 0x000fca00000010ff */
[----:B------:R3:W-:Y:S01]  /*24790*/  @P2 STG.E.U16 desc[UR36][R4.64+0x12], R6 ;  /* 0x0000120604002986 */ /* 0x0007e2000c101524 */
[----:B------:R-:W-:Y:S01]  /*247a0*/  ISETP.GT.AND P2, PT, R0, 0x10, P1 ;  /* 0x000000100000780c */ /* 0x000fe20000f44270 */
[-C--:B--2---:R-:W-:Y:S01]  /*247b0*/  FMUL R7, R13, R2.reuse ;  /* 0x000000020d077220 */ /* 0x084fe20000400000 */
[-C--:B---3--:R-:W-:Y:S01]  /*247c0*/  FMUL R6, R10, R2.reuse ;  /* 0x000000020a067220 */ /* 0x088fe20000400000 */
[----:B------:R-:W-:-:S04]  /*247d0*/  FMUL R10, R16, R2 ;  /* 0x00000002100a7220 */ /* 0x000fc80000400000 */
[----:B------:R-:W-:Y:S02]  /*247e0*/  F2FP.BF16.F32.PACK_AB R6, RZ, R6 ;  /* 0x00000006ff06723e */ /* 0x000fe400000010ff */
[----:B------:R-:W-:Y:S02]  /*247f0*/  F2FP.BF16.F32.PACK_AB R7, RZ, R7 ;  /* 0x00000007ff07723e */ /* 0x000fe400000010ff */
[----:B------:R-:W-:Y:S02]  /*24800*/  PRMT R11, R6, 0x7610, R11 ;  /* 0x00007610060b7816 */ /* 0x000fe4000000000b */
[----:B------:R-:W-:Y:S01]  /*24810*/  F2FP.BF16.F32.PACK_AB R6, RZ, R10 ;  /* 0x0000000aff06723e */ /* 0x000fe200000010ff */
[----:B------:R-:W-:Y:S04]  /*24820*/  @P4 STG.E.U16 desc[UR36][R8.64+0x22], R7 ;  /* 0x0000220708004986 */ /* 0x000fe8000c101524 */
[----:B------:R-:W-:Y:S04]  /*24830*/  @P3 STG.E.U16 desc[UR36][R8.64+0x20], R11 ;  /* 0x0000200b08003986 */ /* 0x000fe8000c101524 */
[----:B------:R0:W-:Y:S01]  /*24840*/  @P2 STG.E.U16 desc[UR36][R4.64+0x20], R6 ;  /* 0x0000200604002986 */ /* 0x0001e2000c101524 */
[----:B------:R-:W-:Y:S01]  /*24850*/  ISETP.GT.AND P2, PT, R0, 0x11, P1 ;  /* 0x000000110000780c */ /* 0x000fe20000f44270 */
[----:B0-----:R-:W-:-:S05]  /*24860*/  FMUL R6, R17, R2 ;  /* 0x0000000211067220 */ /* 0x001fca0000400000 */
[----:B------:R-:W-:Y:S02]  /*24870*/  F2FP.BF16.F32.PACK_AB R6, RZ, R6 ;  /* 0x00000006ff06723e */ /* 0x000fe400000010ff */
[----:B------:R-:W-:-:S05]  /*24880*/  ISETP.GT.AND P3, PT, R0, 0x18, P0 ;  /* 0x000000180000780c */ /* 0x000fca0000764270 */
[----:B------:R0:W-:Y:S01]  /*24890*/  @P2 STG.E.U16 desc[UR36][R4.64+0x22], R6 ;  /* 0x0000220604002986 */ /* 0x0001e2000c101524 */
[C---:B------:R-:W-:Y:S02]  /*248a0*/  ISETP.GT.AND P4, PT, R0.reuse, 0x19, P0 ;  /* 0x000000190000780c */ /* 0x040fe40000784270 */
[----:B------:R-:W-:Y:S01]  /*248b0*/  ISETP.GT.AND P2, PT, R0, 0x18, P1 ;  /* 0x000000180000780c */ /* 0x000fe20000f44270 */
[-C--:B------:R-:W-:Y:S01]  /*248c0*/  FMUL R7, R151, R2.reuse ;  /* 0x0000000297077220 */ /* 0x080fe20000400000 */
[-C--:B------:R-:W-:Y:S01]  /*248d0*/  FMUL R10, R150, R2.reuse ;  /* 0x00000002960a7220 */ /* 0x080fe20000400000 */
[----:B0-----:R-:W-:-:S03]  /*248e0*/  FMUL R6, R156, R2 ;  /* 0x000000029c067220 */ /* 0x001fc60000400000 */
[----:B------:R-:W-:Y:S02]  /*248f0*/  F2FP.BF16.F32.PACK_AB R7, RZ, R7 ;  /* 0x00000007ff07723e */ /* 0x000fe400000010ff */
[----:B------:R-:W-:-:S04]  /*24900*/  F2FP.BF16.F32.PACK_AB R6, RZ, R6 ;  /* 0x00000006ff06723e */ /* 0x000fc800000010ff */
        /* <DEDUP_REMOVED lines=76> */
[C---:B------:R-:W-:Y:S02]  /*24dd0*/  ISETP.GT.AND P3, PT, R0.reuse, 0x40, P0 ;  /* 0x000000400000780c */ /* 0x040fe40000764270 */
[----:B------:R-:W-:-:S03]  /*24de0*/  ISETP.GT.AND P4, PT, R0, 0x41, P0 ;  /* 0x000000410000780c */ /* 0x000fc60000784270 */
[----:B------:R0:W-:Y:S01]  /*24df0*/  @P2 STG.E.U16 desc[UR36][R4.64+0x72], R6 ;  /* 0x0000720604002986 */ /* 0x0001e2000c101524 */
[----:B------:R-:W-:Y:S01]  /*24e00*/  ISETP.GT.AND P2, PT, R0, 0x40, P1 ;  /* 0x000000400000780c */ /* 0x000fe20000f44270 */
[-C--:B------:R-:W-:Y:S01]  /*24e10*/  FMUL R10, R132, R2.reuse ;  /* 0x00000002840a7220 */ /* 0x080fe20000400000 */
[----:B------:R-:W-:-:S04]  /*24e20*/  FMUL R7, R131, R2 ;  /* 0x0000000283077220 */ /* 0x000fc80000400000 */
[----:B------:R-:W-:Y:S01]  /*24e30*/  F2FP.BF16.F32.PACK_AB R10, RZ, R10 ;  /* 0x0000000aff0a723e */ /* 0x000fe200000010ff */
[----:B0-----:R-:W-:Y:S01]  /*24e40*/  FMUL R6, R130, R2 ;  /* 0x0000000282067220 */ /* 0x001fe20000400000 */
[----:B------:R-:W-:-:S04]  /*24e50*/  F2FP.BF16.F32.PACK_AB R7, RZ, R7 ;  /* 0x00000007ff07723e */ /* 0x000fc800000010ff */
[----:B------:R-:W-:Y:S01]  /*24e60*/  F2FP.BF16.F32.PACK_AB R6, RZ, R6 ;  /* 0x00000006ff06723e */ /* 0x000fe200000010ff */
[----:B------:R0:W-:Y:S04]  /*24e70*/  @P3 STG.E.U16 desc[UR36][R8.64+0x80], R10 ;  /* 0x0000800a08003986 */ /* 0x0001e8000c101524 */
[----:B------:R1:W-:Y:S01]  /*24e80*/  @P4 STG.E.U16 desc[UR36][R8.64+0x82], R7 ;  /* 0x0000820708004986 */ /* 0x0003e2000c101524 */
[----:B------:R-:W-:-:S03]  /*24e90*/  ISETP.GT.AND P4, PT, R0, 0x48, P0 ;  /* 0x000000480000780c */ /* 0x000fc60000784270 */
[----:B------:R2:W-:Y:S01]  /*24ea0*/  @P2 STG.E.U16 desc[UR36][R4.64+0x80], R6 ;  /* 0x0000800604002986 */ /* 0x0005e2000c101524 */
[C---:B------:R-:W-:Y:S01]  /*24eb0*/  ISETP.GT.AND P2, PT, R0.reuse, 0x41, P1 ;  /* 0x000000410000780c */ /* 0x040fe20000f44270 */
[-C--:B0-----:R-:W-:Y:S01]  /*24ec0*/  FMUL R10, R129, R2.reuse ;  /* 0x00000002810a7220 */ /* 0x081fe20000400000 */
[----:B------:R-:W-:Y:S01]  /*24ed0*/  ISETP.GT.AND P3, PT, R0, 0x48, P1 ;  /* 0x000000480000780c */ /* 0x000fe20000f64270 */
[----:B-1----:R-:W-:-:S03]  /*24ee0*/  FMUL R7, R127, R2 ;  /* 0x000000027f077220 */ /* 0x002fc60000400000 */
[----:B------:R-:W-:Y:S01]  /*24ef0*/  F2FP.BF16.F32.PACK_AB R10, RZ, R10 ;  /* 0x0000000aff0a723e */ /* 0x000fe200000010ff */
[-C--:B------:R-:W-:Y:S01]  /*24f00*/  FMUL R11, R234, R2.reuse ;  /* 0x00000002ea0b7220 */ /* 0x080fe20000400000 */
[-C--:B--2---:R-:W-:Y:S02]  /*24f10*/  FMUL R6, R235, R2.reuse ;  /* 0x00000002eb067220 */ /* 0x084fe40000400000 */
[----:B------:R-:W-:Y:S01]  /*24f20*/  PRMT R232, R10, 0x7610, R232 ;  /* 0x000076100ae87816 */ /* 0x000fe200000000e8 */
[-C--:B------:R-:W-:Y:S01]  /*24f30*/  FMUL R13, R233, R2.reuse ;  /* 0x00000002e90d7220 */ /* 0x080fe20000400000 */
[----:B------:R-:W-:Y:S01]  /*24f40*/  F2FP.BF16.F32.PACK_AB R7, RZ, R7 ;  /* 0x00000007ff07723e */ /* 0x000fe200000010ff */
[----:B------:R-:W-:Y:S01]  /*24f50*/  FMUL R157, R157, R2 ;  /* 0x000000029d9d7220 */ /* 0x000fe20000400000 */
[----:B------:R-:W-:Y:S01]  /*24f60*/  F2FP.BF16.F32.PACK_AB R6, RZ, R6 ;  /* 0x00000006ff06723e */ /* 0x000fe200000010ff */
[----:B------:R-:W-:Y:S01]  /*24f70*/  @P2 STG.E.U16 desc[UR36][R4.64+0x82], R232 ;  /* 0x000082e804002986 */ /* 0x000fe2000c101524 */
[----:B------:R-:W-:-:S02]  /*24f80*/  F2FP.BF16.F32.PACK_AB R10, RZ, R11 ;  /* 0x0000000bff0a723e */ /* 0x000fc400000010ff */
[C---:B------:R-:W-:Y:S01]  /*24f90*/  ISETP.GT.AND P2, PT, R0.reuse, 0x49, P1 ;  /* 0x000000490000780c */ /* 0x040fe20000f44270 */
[----:B------:R0:W-:Y:S01]  /*24fa0*/  @P4 STG.E.U16 desc[UR36][R8.64+0x90], R7 ;  /* 0x0000900708004986 */ /* 0x0001e2000c101524 */
[----:B------:R-:W-:-:S03]  /*24fb0*/  ISETP.GT.AND P4, PT, R0, 0x50, P0 ;  /* 0x000000500000780c */ /* 0x000fc60000784270 */
[----:B------:R-:W-:Y:S01]  /*24fc0*/  @P5 STG.E.U16 desc[UR36][R8.64+0x92], R6 ;  /* 0x0000920608005986 */ /* 0x000fe2000c101524 */
[----:B------:R-:W-:-:S03]  /*24fd0*/  ISETP.GT.AND P5, PT, R0, 0x51, P0 ;  /* 0x000000510000780c */ /* 0x000fc600007a4270 */
[----:B------:R1:W-:Y:S01]  /*24fe0*/  @P3 STG.E.U16 desc[UR36][R4.64+0x90], R10 ;  /* 0x0000900a04003986 */ /* 0x0003e2000c101524 */
[----:B------:R-:W-:Y:S02]  /*24ff0*/  ISETP.GT.AND P3, PT, R0, 0x50, P1 ;  /* 0x000000500000780c */ /* 0x000fe40000f64270 */
[----:B0-----:R-:W-:Y:S01]  /*25000*/  F2FP.BF16.F32.PACK_AB R7, RZ, R14 ;  /* 0x0000000eff07723e */ /* 0x001fe200000010ff */
[-C--:B------:R-:W-:Y:S01]  /*25010*/  FMUL R155, R155, R2.reuse ;  /* 0x000000029b9b7220 */ /* 0x080fe20000400000 */
[-C--:B------:R-:W-:Y:S01]  /*25020*/  FMUL R154, R154, R2.reuse ;  /* 0x000000029a9a7220 */ /* 0x080fe20000400000 */
[-C--:B------:R-:W-:Y:S01]  /*25030*/  FMUL R162, R162, R2.reuse ;  /* 0x00000002a2a27220 */ /* 0x080fe20000400000 */
[-C--:B------:R-:W-:Y:S01]  /*25040*/  FMUL R161, R161, R2.reuse ;  /* 0x00000002a1a17220 */ /* 0x080fe20000400000 */
[-C--:B------:R-:W-:Y:S01]  /*25050*/  FMUL R160, R160, R2.reuse ;  /* 0x00000002a0a07220 */ /* 0x080fe20000400000 */
[-C--:B------:R-:W-:Y:S01]  /*25060*/  FMUL R159, R159, R2.reuse ;  /* 0x000000029f9f7220 */ /* 0x080fe20000400000 */
[-C--:B------:R-:W-:Y:S01]  /*25070*/  FMUL R166, R166, R2.reuse ;  /* 0x00000002a6a67220 */ /* 0x080fe20000400000 */
[----:B-1----:R-:W-:Y:S01]  /*25080*/  F2FP.BF16.F32.PACK_AB R10, RZ, R15 ;  /* 0x0000000fff0a723e */ /* 0x002fe200000010ff */
[-C--:B------:R-:W-:Y:S01]  /*25090*/  FMUL R165, R165, R2.reuse ;  /* 0x00000002a5a57220 */ /* 0x080fe20000400000 */
[-C--:B------:R-:W-:Y:S01]  /*250a0*/  FMUL R164, R164, R2.reuse ;  /* 0x00000002a4a47220 */ /* 0x080fe20000400000 */
[-C--:B------:R-:W-:Y:S01]  /*250b0*/  FMUL R163, R163, R2.reuse ;  /* 0x00000002a3a37220 */ /* 0x080fe20000400000 */
[----:B------:R-:W-:Y:S01]  /*250c0*/  PRMT R11, R10, 0x7610, R11 ;  /* 0x000076100a0b7816 */ /* 0x000fe2000000000b */
[-C--:B------:R-:W-:Y:S01]  /*250d0*/  FMUL R170, R170, R2.reuse ;  /* 0x00000002aaaa7220 */ /* 0x080fe20000400000 */
[----:B------:R-:W-:Y:S01]  /*250e0*/  F2FP.BF16.F32.PACK_AB R6, RZ, R13 ;  /* 0x0000000dff06723e */ /* 0x000fe200000010ff */
[----:B------:R-:W-:Y:S01]  /*250f0*/  FMUL R169, R169, R2 ;  /* 0x00000002a9a97220 */ /* 0x000fe20000400000 */
[----:B------:R-:W-:Y:S01]  /*25100*/  F2FP.BF16.F32.PACK_AB R10, RZ, R12 ;  /* 0x0000000cff0a723e */ /* 0x000fe200000010ff */
[----:B------:R-:W-:Y:S01]  /*25110*/  @P2 STG.E.U16 desc[UR36][R4.64+0x92], R11 ;  /* 0x0000920b04002986 */ /* 0x000fe2000c101524 */
[----:B------:R-:W-:-:S03]  /*25120*/  ISETP.GT.AND P2, PT, R0, 0x51, P1 ;  /* 0x000000510000780c */ /* 0x000fc60000f44270 */
        /* <DEDUP_REMOVED lines=62> */
[----:B------:R-:W-:Y:S01]  /*25510*/  FMUL R195, R195, R2 ;  /* 0x00000002c3c37220 */ /* 0x000fe20000400000 */
[----:B------:R-:W2:Y:S01]  /*25520*/  LDL.LU R234, [R1+0x37c] ;  /* 0x00037c0001ea7983 */ /* 0x000ea20000300800 */
[----:B-1----:R-:W-:-:S02]  /*25530*/  F2FP.BF16.F32.PACK_AB R10, RZ, R158 ;  /* 0x0000009eff0a723e */ /* 0x002fc400000010ff */
[----:B------:R-:W-:Y:S01]  /*25540*/  F2FP.BF16.F32.PACK_AB R6, RZ, R155 ;  /* 0x0000009bff06723e */ /* 0x000fe200000010ff */
[----:B------:R-:W3:Y:S01]  /*25550*/  LDL.LU R233, [R1+0x380] ;  /* 0x0003800001e97983 */ /* 0x000ee20000300800 */
[----:B------:R-:W-:Y:S02]  /*25560*/  PRMT R11, R10, 0x7610, R11 ;  /* 0x000076100a0b7816 */ /* 0x000fe4000000000b */
[----:B------:R-:W-:Y:S01]  /*25570*/  F2FP.BF16.F32.PACK_AB R10, RZ, R154 ;  /* 0x0000009aff0a723e */ /* 0x000fe200000010ff */
[----:B------:R-:W4:Y:S04]  /*25580*/  LDL.LU R129, [R1+0x38c] ;  /* 0x00038c0001817983 */ /* 0x000f280000300800 */
[----:B------:R-:W-:Y:S01]  /*25590*/  @P2 STG.E.U16 desc[UR36][R4.64+0xc2], R11 ;  /* 0x0000c20b04002986 */ /* 0x000fe2000c101524 */
[----:B------:R-:W-:-:S03]  /*255a0*/  ISETP.GT.AND P2, PT, R0, 0x69, P1 ;  /* 0x000000690000780c */ /* 0x000fc60000f44270 */
[----:B------:R0:W-:Y:S01]  /*255b0*/  @P4 STG.E.U16 desc[UR36][R8.64+0xd0], R7 ;  /* 0x0000d00708004986 */ /* 0x0001e2000c101524 */
[----:B------:R-:W-:-:S03]  /*255c0*/  ISETP.GT.AND P4, PT, R0, 0x70, P0 ;  /* 0x000000700000780c */ /* 0x000fc60000784270 */
[----:B------:R1:W-:Y:S01]  /*255d0*/  @P5 STG.E.U16 desc[UR36][R8.64+0xd2], R6 ;  /* 0x0000d20608005986 */ /* 0x0003e2000c101524 */
[----:B------:R-:W-:-:S03]  /*255e0*/  ISETP.GT.AND P5, PT, R0, 0x71, P0 ;  /* 0x000000710000780c */ /* 0x000fc600007a4270 */
[----:B------:R1:W-:Y:S01]  /*255f0*/  @P3 STG.E.U16 desc[UR36][R4.64+0xd0], R10 ;  /* 0x0000d00a04003986 */ /* 0x0003e2000c101524 */
[----:B------:R-:W-:Y:S02]  /*25600*/  ISETP.GT.AND P3, PT, R0, 0x70, P1 ;  /* 0x000000700000780c */ /* 0x000fe40000f64270 */
[----:B0-----:R-:W-:Y:S01]  /*25610*/  F2FP.BF16.F32.PACK_AB R7, RZ, R161 ;  /* 0x000000a1ff07723e */ /* 0x001fe200000010ff */
[----:B------:R-:W-:Y:S01]  /*25620*/  FMUL R202, R202, R2 ;  /* 0x00000002caca7220 */ /* 0x000fe20000400000 */
[----:B------:R-:W4:Y:S01]  /*25630*/  LDL.LU R127, [R1+0x390] ;  /* 0x00039000017f7983 */ /* 0x000f220000300800 */
[----:B-1----:R-:W-:-:S03]  /*25640*/  F2FP.BF16.F32.PACK_AB R6, RZ, R160 ;  /* 0x000000a0ff06723e */ /* 0x002fc600000010ff */
[----:B------:R-:W4:Y:S01]  /*25650*/  LDL.LU R235, [R1+0x398] ;  /* 0x0003980001eb7983 */ /* 0x000f220000300800 */
[----:B------:R-:W-:-:S03]  /*25660*/  F2FP.BF16.F32.PACK_AB R10, RZ, R162 ;  /* 0x000000a2ff0a723e */ /* 0x000fc600000010ff */
[----:B------:R-:W4:Y:S01]  /*25670*/  LDL.LU R130, [R1+0x39c] ;  /* 0x00039c0001827983 */ /* 0x000f220000300800 */
        /* <DEDUP_REMOVED lines=12> */
[----:B------:R-:W4:Y:S01]  /*25740*/  LDL.LU R132, [R1+0x3a4] ;  /* 0x0003a40001847983 */ /* 0x000f220000300800 */
[----:B-1----:R-:W-:Y:S01]  /*25750*/  F2FP.BF16.F32.PACK_AB R6, RZ, R164 ;  /* 0x000000a4ff06723e */ /* 0x002fe200000010ff */
[----:B------:R-:W-:Y:S02]  /*25760*/  FMUL R201, R201, R2 ;  /* 0x00000002c9c97220 */ /* 0x000fe40000400000 */
[----:B------:R-:W4:Y:S01]  /*25770*/  LDL.LU R133, [R1+0x3a8] ;  /* 0x0003a80001857983 */ /* 0x000f220000300800 */
[----:B------:R-:W-:Y:S01]  /*25780*/  F2FP.BF16.F32.PACK_AB R10, RZ, R166 ;  /* 0x000000a6ff0a723e */ /* 0x000fe200000010ff */
[----:B------:R-:W-:-:S02]  /*25790*/  FMUL R200, R200, R2 ;  /* 0x00000002c8c87220 */ /* 0x000fc40000400000 */
        /* <DEDUP_REMOVED lines=32> */
[----:B-1----:R-:W-:-:S03]  /*259a0*/  F2FP.BF16.F32.PACK_AB R6, RZ, R172 ;  /* 0x000000acff06723e */ /* 0x002fc600000010ff */
[----:B------:R-:W4:Y:S01]  /*259b0*/  LDL.LU R141, [R1+0x3c8] ;  /* 0x0003c800018d7983 */ /* 0x000f220000300800 */
[----:B------:R-:W-:Y:S01]  /*259c0*/  F2FP.BF16.F32.PACK_AB R10, RZ, R174 ;  /* 0x000000aeff0a723e */ /* 0x000fe200000010ff */
[----:B------:R-:W-:Y:S02]  /*259d0*/  FMUL R206, R206, R2 ;  /* 0x00000002cece7220 */ /* 0x000fe40000400000 */
        /* <DEDUP_REMOVED lines=16> */
[----:B------:R-:W-:-:S03]  /*25ae0*/  F2FP.BF16.F32.PACK_AB R10, RZ, R178 ;  /* 0x000000b2ff0a723e */ /* 0x000fc600000010ff */
[----:B------:R-:W4:Y:S01]  /*25af0*/  LDL.LU R146, [R1+0x3dc] ;  /* 0x0003dc0001927983 */ /* 0x000f220000300800 */
[----:B------:R-:W-:Y:S01]  /*25b00*/  PRMT R11, R10, 0x7610, R11 ;  /* 0x000076100a0b7816 */ /* 0x000fe2000000000b */
[----:B------:R-:W-:Y:S01]  /*25b10*/  FMUL R205, R205, R2 ;  /* 0x00000002cdcd7220 */ /* 0x000fe20000400000 */
        /* <DEDUP_REMOVED lines=35> */
[----:B------:R-:W-:-:S03]  /*25d50*/  PRMT R11, R10, 0x7610, R11 ;  /* 0x000076100a0b7816 */ /* 0x000fc6000000000b */
[----:B------:R-:W4:Y:S01]  /*25d60*/  LDL.LU R232, [R1+0x384] ;  /* 0x0003840001e87983 */ /* 0x000f220000300800 */
[----:B------:R-:W-:-:S03]  /*25d70*/  F2FP.BF16.F32.PACK_AB R10, RZ, R183 ;  /* 0x000000b7ff0a723e */ /* 0x000fc600000010ff */
        /* <DEDUP_REMOVED lines=10> */
[----:B------:R-:W2:Y:S01]  /*25e20*/  LDL.LU R15, [R1+0x220] ;  /* 0x00022000010f7983 */ /* 0x000ea20000300800 */
[----:B-1----:R-:W-:-:S03]  /*25e30*/  F2FP.BF16.F32.PACK_AB R6, RZ, R188 ;  /* 0x000000bcff06723e */ /* 0x002fc600000010ff */
[----:B------:R-:W3:Y:S01]  /*25e40*/  LDL.LU R14, [R1+0x224] ;  /* 0x00022400010e7983 */ /* 0x000ee20000300800 */
        /* <DEDUP_REMOVED lines=101> */
[----:B------:R-:W-:Y:S01]  /*264a0*/  @P5 STG.E.U16 desc[UR36][R8.64+0x1a2], R6 ;  /* 0x0001a20608005986 */ /* 0x000fe2000c101524 */
[----:B------:R-:W-:-:S03]  /*264b0*/  ISETP.GT.AND P5, PT, R0, 0xd9, P0 ;  /* 0x000000d90000780c */ /* 0x000fc600007a4270 */
[----:B------:R1:W-:Y:S01]  /*264c0*/  @P3 STG.E.U16 desc[UR36][R4.64+0x1a0], R10 ;  /* 0x0001a00a04003986 */ /* 0x0003e2000c101524 */
[----:B------:R-:W-:-:S03]  /*264d0*/  ISETP.GT.AND P3, PT, R0, 0xd8, P1 ;  /* 0x000000d80000780c */ /* 0x000fc60000f64270 */
[----:B------:R-:W4:Y:S01]  /*264e0*/  LDL.LU R168, [R1+0x284] ;  /* 0x0002840001a87983 */ /* 0x000f220000300800 */
[----:B0-----:R-:W-:-:S03]  /*264f0*/  F2FP.BF16.F32.PACK_AB R7, RZ, R213 ;  /* 0x000000d5ff07723e */ /* 0x001fc600000010ff */
[----:B------:R-:W4:Y:S01]  /*26500*/  LDL.LU R167, [R1+0x288] ;  /* 0x0002880001a77983 */ /* 0x000f220000300800 */
[----:B-1----:R-:W-:-:S03]  /*26510*/  F2FP.BF16.F32.PACK_AB R10, RZ, R214 ;  /* 0x000000d6ff0a723e */ /* 0x002fc600000010ff */
[----:B------:R-:W4:Y:S01]  /*26520*/  LDL.LU R174, [R1+0x28c] ;  /* 0x00028c0001ae7983 */ /* 0x000f220000300800 */
[----:B------:R-:W-:-:S03]  /*26530*/  PRMT R11, R10, 0x7610, R11 ;  /* 0x000076100a0b7816 */ /* 0x000fc6000000000b */
[----:B------:R-:W4:Y:S01]  /*26540*/  LDL.LU R173, [R1+0x290] ;  /* 0x0002900001ad7983 */ /* 0x000f220000300800 */
[----:B------:R-:W-:Y:S01]  /*26550*/  F2FP.BF16.F32.PACK_AB R6, RZ, R212 ;  /* 0x000000d4ff06723e */ /* 0x000fe200000010ff */
[----:B------:R-:W-:Y:S01]  /*26560*/  FMUL R218, R218, R2 ;  /* 0x00000002dada7220 */ /* 0x000fe20000400000 */
[----:B------:R-:W-:Y:S01]  /*26570*/  F2FP.BF16.F32.PACK_AB R10, RZ, R211 ;  /* 0x000000d3ff0a723e */ /* 0x000fe200000010ff */
[----:B------:R-:W4:Y:S04]  /*26580*/  LDL.LU R172, [R1+0x294] ;  /* 0x0002940001ac7983 */ /* 0x000f280000300800 */
[----:B------:R-:W-:Y:S01]  /*26590*/  @P2 STG.E.U16 desc[UR36][R4.64+0x1a2], R11 ;  /* 0x0001a20b04002986 */ /* 0x000fe2000c101524 */
[----:B------:R-:W-:-:S03]  /*265a0*/  ISETP.GT.AND P2, PT, R0, 0xd9, P1 ;  /* 0x000000d90000780c */ /* 0x000fc60000f44270 */
[----:B------:R-:W4:Y:S04]  /*265b0*/  LDL.LU R171, [R1+0x298] ;  /* 0x0002980001ab7983 */ /* 0x000f280000300800 */
[----:B------:R-:W-:Y:S01]  /*265c0*/  @P4 STG.E.U16 desc[UR36][R8.64+0x1b0], R7 ;  /* 0x0001b00708004986 */ /* 0x000fe2000c101524 */
[----:B------:R-:W-:-:S03]  /*265d0*/  ISETP.GT.AND P4, PT, R0, 0xe0, P0 ;  /* 0x000000e00000780c */ /* 0x000fc60000784270 */
[----:B------:R-:W4:Y:S01]  /*265e0*/  LDL.LU R178, [R1+0x29c] ;  /* 0x00029c0001b27983 */ /* 0x000f220000300800 */
[----:B------:R-:W-:-:S03]  /*265f0*/  FMUL R217, R217, R2 ;  /* 0x00000002d9d97220 */ /* 0x000fc60000400000 */
[----:B------:R-:W4:Y:S04]  /*26600*/  LDL.LU R177, [R1+0x2a0] ;  /* 0x0002a00001b17983 */ /* 0x000f280000300800 */
[----:B------:R-:W-:Y:S01]  /*26610*/  @P5 STG.E.U16 desc[UR36][R8.64+0x1b2], R6 ;  /* 0x0001b20608005986 */ /* 0x000fe2000c101524 */
[----:B------:R-:W-:-:S03]  /*26620*/  ISETP.GT.AND P5, PT, R0, 0xe1, P0 ;  /* 0x000000e10000780c */ /* 0x000fc600007a4270 */
[----:B------:R-:W4:Y:S01]  /*26630*/  LDL.LU R176, [R1+0x2a4] ;  /* 0x0002a40001b07983 */ /* 0x000f220000300800 */
[----:B------:R-:W-:-:S03]  /*26640*/  FMUL R216, R216, R2 ;  /* 0x00000002d8d87220 */ /* 0x000fc60000400000 */
[----:B------:R0:W-:Y:S01]  /*26650*/  @P3 STG.E.U16 desc[UR36][R4.64+0x1b0], R10 ;  /* 0x0001b00a04003986 */ /* 0x0001e2000c101524 */
[----:B------:R-:W-:-:S03]  /*26660*/  ISETP.GT.AND P3, PT, R0, 0xe0, P1 ;  /* 0x000000e00000780c */ /* 0x000fc60000f64270 */
[----:B------:R-:W4:Y:S01]  /*26670*/  LDL.LU R175, [R1+0x2a8] ;  /* 0x0002a80001af7983 */ /* 0x000f220000300800 */
[----:B------:R-:W-:-:S03]  /*26680*/  FMUL R215, R215, R2 ;  /* 0x00000002d7d77220 */ /* 0x000fc60000400000 */
[----:B------:R-:W4:Y:S01]  /*26690*/  LDL.LU R182, [R1+0x2ac] ;  /* 0x0002ac0001b67983 */ /* 0x000f220000300800 */
[----:B0-----:R-:W-:-:S03]  /*266a0*/  F2FP.BF16.F32.PACK_AB R10, RZ, R218 ;  /* 0x000000daff0a723e */ /* 0x001fc600000010ff */
[----:B------:R-:W4:Y:S01]  /*266b0*/  LDL.LU R181, [R1+0x2b0] ;  /* 0x0002b00001b57983 */ /* 0x000f220000300800 */
[----:B------:R-:W-:Y:S02]  /*266c0*/  F2FP.BF16.F32.PACK_AB R7, RZ, R217 ;  /* 0x000000d9ff07723e */ /* 0x000fe400000010ff */
[----:B------:R-:W-:Y:S01]  /*266d0*/  PRMT R11, R10, 0x7610, R11 ;  /* 0x000076100a0b7816 */ /* 0x000fe2000000000b */
[----:B------:R-:W4:Y:S01]  /*266e0*/  LDL.LU R180, [R1+0x2b4] ;  /* 0x0002b40001b47983 */ /* 0x000f220000300800 */
[----:B------:R-:W-:-:S03]  /*266f0*/  F2FP.BF16.F32.PACK_AB R6, RZ, R216 ;  /* 0x000000d8ff06723e */ /* 0x000fc600000010ff */
[----:B------:R-:W4:Y:S01]  /*26700*/  LDL.LU R179, [R1+0x2b8] ;  /* 0x0002b80001b37983 */ /* 0x000f220000300800 */
[----:B------:R-:W-:-:S03]  /*26710*/  F2FP.BF16.F32.PACK_AB R10, RZ, R215 ;  /* 0x000000d7ff0a723e */ /* 0x000fc600000010ff */
[----:B------:R-:W4:Y:S01]  /*26720*/  LDL.LU R186, [R1+0x2bc] ;  /* 0x0002bc0001ba7983 */ /* 0x000f220000300800 */
[----:B------:R-:W-:-:S03]  /*26730*/  FMUL R222, R222, R2 ;  /* 0x00000002dede7220 */ /* 0x000fc60000400000 */
[----:B------:R-:W4:Y:S04]  /*26740*/  LDL.LU R185, [R1+0x2c0] ;  /* 0x0002c00001b97983 */ /* 0x000f280000300800 */
[----:B------:R-:W4:Y:S04]  /*26750*/  LDL.LU R184, [R1+0x2c4] ;  /* 0x0002c40001b87983 */ /* 0x000f280000300800 */
[----:B------:R-:W4:Y:S04]  /*26760*/  LDL.LU R183, [R1+0x2c8] ;  /* 0x0002c80001b77983 */ /* 0x000f280000300800 */
        /* <DEDUP_REMOVED lines=42> */
[----:B------:R-:W4:Y:S04]  /*26a10*/  LDL.LU R204, [R1+0x314] ;  /* 0x0003140001cc7983 */ /* 0x000f280000300800 */
[----:B------:R0:W-:Y:S04]  /*26a20*/  @P3 STG.E.U16 desc[UR36][R4.64+0x1d0], R10 ;  /* 0x0001d00a04003986 */ /* 0x0001e8000c101524 */
[----:B------:R-:W4:Y:S04]  /*26a30*/  LDL.LU R203, [R1+0x318] ;  /* 0x0003180001cb7983 */ /* 0x000f280000300800 */
[----:B------:R-:W4:Y:S01]  /*26a40*/  LDL.LU R210, [R1+0x31c] ;  /* 0x00031c0001d27983 */ /* 0x000f220000300800 */
[----:B0-----:R-:W-:-:S03]  /*26a50*/  F2FP.BF16.F32.PACK_AB R10, RZ, R226 ;  /* 0x000000e2ff0a723e */ /* 0x001fc600000010ff */
[----:B------:R-:W4:Y:S01]  /*26a60*/  LDL.LU R209, [R1+0x320] ;  /* 0x0003200001d17983 */ /* 0x000f220000300800 */
[-C--:B------:R-:W-:Y:S01]  /*26a70*/  FMUL R224, R224, R2.reuse ;  /* 0x00000002e0e07220 */ /* 0x080fe20000400000 */
[----:B------:R-:W-:Y:S02]  /*26a80*/  ISETP.GT.AND P3, PT, R0, 0xf0, P1 ;  /* 0x000000f00000780c */ /* 0x000fe40000f64270 */
[----:B------:R-:W4:Y:S01]  /*26a90*/  LDL.LU R208, [R1+0x324] ;  /* 0x0003240001d07983 */ /* 0x000f220000300800 */
[----:B------:R-:W-:Y:S02]  /*26aa0*/  PRMT R11, R10, 0x7610, R11 ;  /* 0x000076100a0b7816 */ /* 0x000fe4000000000b */
[----:B------:R-:W-:Y:S01]  /*26ab0*/  F2FP.BF16.F32.PACK_AB R7, RZ, R225 ;  /* 0x000000e1ff07723e */ /* 0x000fe200000010ff */
[----:B------:R-:W4:Y:S01]  /*26ac0*/  LDL.LU R207, [R1+0x328] ;  /* 0x0003280001cf7983 */ /* 0x000f220000300800 */
[----:B------:R-:W-:-:S03]  /*26ad0*/  FMUL R223, R223, R2 ;  /* 0x00000002dfdf7220 */ /* 0x000fc60000400000 */
[----:B------:R-:W4:Y:S04]  /*26ae0*/  LDL.LU R214, [R1+0x32c] ;  /* 0x00032c0001d67983 */ /* 0x000f280000300800 */
[----:B------:R-:W4:Y:S01]  /*26af0*/  LDL.LU R213, [R1+0x330] ;  /* 0x0003300001d57983 */ /* 0x000f220000300800 */
[----:B------:R-:W-:-:S03]  /*26b00*/  FMUL R229, R229, R2 ;  /* 0x00000002e5e57220 */ /* 0x000fc60000400000 */
[----:B------:R-:W4:Y:S01]  /*26b10*/  LDL.LU R212, [R1+0x334] ;  /* 0x0003340001d47983 */ /* 0x000f220000300800 */
[----:B------:R-:W-:-:S03]  /*26b20*/  F2FP.BF16.F32.PACK_AB R6, RZ, R224 ;  /* 0x000000e0ff06723e */ /* 0x000fc600000010ff */
[----:B------:R-:W4:Y:S01]  /*26b30*/  LDL.LU R211, [R1+0x338] ;  /* 0x0003380001d37983 */ /* 0x000f220000300800 */
[----:B------:R-:W-:-:S03]  /*26b40*/  FMUL R228, R228, R2 ;  /* 0x00000002e4e47220 */ /* 0x000fc60000400000 */
[----:B------:R-:W4:Y:S04]  /*26b50*/  LDL.LU R218, [R1+0x33c] ;  /* 0x00033c0001da7983 */ /* 0x000f280000300800 */
[----:B------:R-:W-:Y:S01]  /*26b60*/  @P2 STG.E.U16 desc[UR36][R4.64+0x1d2], R11 ;  /* 0x0001d20b04002986 */ /* 0x000fe2000c101524 */
[----:B------:R-:W-:-:S03]  /*26b70*/  ISETP.GT.AND P2, PT, R0, 0xf1, P1 ;  /* 0x000000f10000780c */ /* 0x000fc60000f44270 */
[----:B------:R-:W4:Y:S01]  /*26b80*/  LDL.LU R217, [R1+0x340] ;  /* 0x0003400001d97983 */ /* 0x000f220000300800 */
[----:B------:R-:W-:-:S03]  /*26b90*/  F2FP.BF16.F32.PACK_AB R10, RZ, R223 ;  /* 0x000000dfff0a723e */ /* 0x000fc600000010ff */
[----:B------:R0:W-:Y:S01]  /*26ba0*/  @P4 STG.E.U16 desc[UR36][R8.64+0x1e0], R7 ;  /* 0x0001e00708004986 */ /* 0x0001e2000c101524 */
[C---:B------:R-:W-:Y:S02]  /*26bb0*/  ISETP.GT.AND P4, PT, R0.reuse, 0xf8, P0 ;  /* 0x000000f80000780c */ /* 0x040fe40000784270 */
[----:B------:R-:W-:Y:S01]  /*26bc0*/  ISETP.GT.AND P0, PT, R0, 0xf9, P0 ;  /* 0x000000f90000780c */ /* 0x000fe20000704270 */
[----:B------:R-:W4:Y:S01]  /*26bd0*/  LDL.LU R216, [R1+0x344] ;  /* 0x0003440001d87983 */ /* 0x000f220000300800 */
[----:B------:R-:W-:-:S03]  /*26be0*/  FMUL R230, R230, R2 ;  /* 0x00000002e6e67220 */ /* 0x000fc60000400000 */
[----:B------:R-:W4:Y:S01]  /*26bf0*/  LDL.LU R215, [R1+0x348] ;  /* 0x0003480001d77983 */ /* 0x000f220000300800 */
[----:B------:R-:W-:-:S03]  /*26c00*/  FMUL R231, R231, R2 ;  /* 0x00000002e7e77220 */ /* 0x000fc60000400000 */
[----:B------:R-:W4:Y:S01]  /*26c10*/  LDL.LU R222, [R1+0x34c] ;  /* 0x00034c0001de7983 */ /* 0x000f220000300800 */
[----:B0-----:R-:W-:-:S03]  /*26c20*/  F2FP.BF16.F32.PACK_AB R7, RZ, R229 ;  /* 0x000000e5ff07723e */ /* 0x001fc600000010ff */
[----:B------:R-:W4:Y:S01]  /*26c30*/  LDL.LU R221, [R1+0x350] ;  /* 0x0003500001dd7983 */ /* 0x000f220000300800 */
[----:B------:R-:W-:-:S03]  /*26c40*/  FMUL R227, R227, R2 ;  /* 0x00000002e3e37220 */ /* 0x000fc60000400000 */
[----:B------:R-:W4:Y:S04]  /*26c50*/  LDL.LU R220, [R1+0x354] ;  /* 0x0003540001dc7983 */ /* 0x000f280000300800 */
[----:B------:R0:W-:Y:S01]  /*26c60*/  @P5 STG.E.U16 desc[UR36][R8.64+0x1e2], R6 ;  /* 0x0001e20608005986 */ /* 0x0001e2000c101524 */
[----:B------:R-:W-:-:S03]  /*26c70*/  PRMT R12, R7, 0x7610, R12 ;  /* 0x00007610070c7816 */ /* 0x000fc6000000000c */
[----:B------:R-:W4:Y:S04]  /*26c80*/  LDL.LU R219, [R1+0x358] ;  /* 0x0003580001db7983 */ /* 0x000f280000300800 */
[----:B------:R-:W4:Y:S01]  /*26c90*/  LDL.LU R226, [R1+0x35c] ;  /* 0x00035c0001e27983 */ /* 0x000f220000300800 */
[----:B0-----:R-:W-:-:S03]  /*26ca0*/  F2FP.BF16.F32.PACK_AB R6, RZ, R228 ;  /* 0x000000e4ff06723e */ /* 0x001fc600000010ff */
[----:B------:R-:W4:Y:S04]  /*26cb0*/  LDL.LU R225, [R1+0x360] ;  /* 0x0003600001e17983 */ /* 0x000f280000300800 */
[----:B------:R0:W-:Y:S01]  /*26cc0*/  @P3 STG.E.U16 desc[UR36][R4.64+0x1e0], R10 ;  /* 0x0001e00a04003986 */ /* 0x0001e2000c101524 */
[----:B------:R-:W-:-:S03]  /*26cd0*/  PRMT R7, R6, 0x7610, R7 ;  /* 0x0000761006077816 */ /* 0x000fc60000000007 */
[----:B------:R-:W4:Y:S01]  /*26ce0*/  LDL.LU R224, [R1+0x364] ;  /* 0x0003640001e07983 */ /* 0x000f220000300800 */
[----:B------:R-:W-:-:S03]  /*26cf0*/  F2FP.BF16.F32.PACK_AB R6, RZ, R231 ;  /* 0x000000e7ff06723e */ /* 0x000fc600000010ff */
[----:B------:R-:W4:Y:S01]  /*26d00*/  LDL.LU R223, [R1+0x368] ;  /* 0x0003680001df7983 */ /* 0x000f220000300800 */
[----:B0-----:R-:W-:-:S03]  /*26d10*/  F2FP.BF16.F32.PACK_AB R10, RZ, R230 ;  /* 0x000000e6ff0a723e */ /* 0x001fc600000010ff */
[----:B------:R-:W4:Y:S01]  /*26d20*/  LDL.LU R230, [R1+0x36c] ;  /* 0x00036c0001e67983 */ /* 0x000f220000300800 */
[----:B------:R-:W-:-:S03]  /*26d30*/  F2FP.BF16.F32.PACK_AB R11, RZ, R227 ;  /* 0x000000e3ff0b723e */ /* 0x000fc600000010ff */
[----:B------:R-:W4:Y:S01]  /*26d40*/  LDL.LU R229, [R1+0x370] ;  /* 0x0003700001e57983 */ /* 0x000f220000300800 */
[----:B------:R-:W-:-:S03]  /*26d50*/  ISETP.GT.AND P3, PT, R0, 0xf8, P1 ;  /* 0x000000f80000780c */ /* 0x000fc60000f64270 */
[----:B------:R-:W4:Y:S01]  /*26d60*/  LDL.LU R228, [R1+0x374] ;  /* 0x0003740001e47983 */ /* 0x000f220000300800 */
[----:B------:R-:W-:-:S03]  /*26d70*/  ISETP.GT.AND P1, PT, R0, 0xf9, P1 ;  /* 0x000000f90000780c */ /* 0x000fc60000f24270 */
[----:B------:R-:W4:Y:S04]  /*26d80*/  LDL.LU R227, [R1+0x378] ;  /* 0x0003780001e37983 */ /* 0x000f280000300800 */
[----:B------:R-:W-:Y:S04]  /*26d90*/  @P2 STG.E.U16 desc[UR36][R4.64+0x1e2], R10 ;  /* 0x0001e20a04002986 */ /* 0x000fe8000c101524 */
[----:B------:R-:W4:Y:S04]  /*26da0*/  LDL.LU R231, [R1+0x388] ;  /* 0x0003880001e77983 */ /* 0x000f280000300800 */
[----:B------:R0:W-:Y:S04]  /*26db0*/  @P4 STG.E.U16 desc[UR36][R8.64+0x1f0], R12 ;  /* 0x0001f00c08004986 */ /* 0x0001e8000c101524 */
[----:B------:R1:W-:Y:S04]  /*26dc0*/  @P0 STG.E.U16 desc[UR36][R8.64+0x1f2], R7 ;  /* 0x0001f20708000986 */ /* 0x0003e8000c101524 */
[----:B0-----:R-:W2:Y:S01]  /*26dd0*/  LDL.LU R12, [R1+0x20c] ;  /* 0x00020c00010c7983 */ /* 0x001ea20000300800 */
[----:B-1----:R-:W-:-:S03]  /*26de0*/  PRMT R7, R6, 0x7610, R7 ;  /* 0x0000761006077816 */ /* 0x002fc60000000007 */
[----:B------:R-:W3:Y:S04]  /*26df0*/  LDL.LU R6, [R1+0x200] ;  /* 0x0002000001067983 */ /* 0x000ee80000300800 */
[----:B------:R0:W-:Y:S04]  /*26e00*/  @P3 STG.E.U16 desc[UR36][R4.64+0x1f0], R11 ;  /* 0x0001f00b04003986 */ /* 0x0001e8000c101524 */
[----:B------:R1:W-:Y:S04]  /*26e10*/  @P1 STG.E.U16 desc[UR36][R4.64+0x1f2], R7 ;  /* 0x0001f20704001986 */ /* 0x0003e8000c101524 */
[----:B0-----:R-:W4:Y:S04]  /*26e20*/  LDL.LU R11, [R1+0x208] ;  /* 0x00020800010b7983 */ /* 0x001f280000300800 */
[----:B-1----:R-:W2:Y:S01]  /*26e30*/  LDL.LU R5, [R1+0x204] ;  /* 0x0002040001057983 */ /* 0x002ea20000300800 */
[----:B------:R-:W-:Y:S01]  /*26e40*/  ISETP.GT.AND P0, PT, R3, 0x80, PT ;  /* 0x000000800300780c */ /* 0x000fe20003f04270 */
[----:B------:R-:W-:-:S03]  /*26e50*/  USHF.L.U32 UR11, UR8, 0x8, URZ ;  /* 0x00000008080b7899 */ /* 0x000fc6000800063f */
[C---:B------:R-:W-:Y:S01]  /*26e60*/  ISETP.GT.AND P4, PT, R0.reuse, RZ, P0 ;  /* 0x000000ff0000720c */ /* 0x040fe20000784270 */
[----:B------:R-:W-:Y:S01]  /*26e70*/  USHF.L.U64.HI UR10, UR8, 0x8, UR9 ;  /* 0x00000008080a7899 */ /* 0x000fe20008010209 */
[----:B------:R-:W-:Y:S02]  /*26e80*/  ISETP.GT.AND P1, PT, R3, 0x88, PT ;  /* 0x000000880300780c */ /* 0x000fe40003f24270 */
[----:B------:R-:W-:Y:S01]  /*26e90*/  ISETP.GT.AND P2, PT, R0, 0x1, P0 ;  /* 0x000000010000780c */ /* 0x000fe20000744270 */
[----:B---3--:R-:W-:-:S05]  /*26ea0*/  FMUL R6, R6, R2 ;  /* 0x0000000206067220 */ /* 0x008fca0000400000 */
[----:B------:R-:W-:Y:S02]  /*26eb0*/  F2FP.BF16.F32.PACK_AB R4, RZ, R6 ;  /* 0x00000006ff04723e */ /* 0x000fe400000010ff */
[----:B------:R-:W-:Y:S02]  /*26ec0*/  IADD3 R6, P3, R8, UR11, RZ ;  /* 0x0000000b08067c10 */ /* 0x000fe4000ff7e0ff */
[----:B------:R-:W-:Y:S02]  /*26ed0*/  PRMT R10, R4, 0x7610, R10 ;  /* 0x00007610040a7816 */ /* 0x000fe4000000000a */
[----:B------:R-:W-:Y:S02]  /*26ee0*/  IADD3.X R7, R9, UR10, RZ, P3, !PT ;  /* 0x0000000a09077c10 */ /* 0x000fe40009ffe4ff */
[----:B------:R-:W-:Y:S01]  /*26ef0*/  ISETP.GT.AND P3, PT, R0, RZ, P1 ;  /* 0x000000ff0000720c */ /* 0x000fe20000f64270 */
[-C--:B----4-:R-:W-:Y:S02]  /*26f00*/  FMUL R4, R11, R2.reuse ;  /* 0x000000020b047220 */ /* 0x090fe40000400000 */
[----:B------:R0:W-:Y:S01]  /*26f10*/  @P4 STG.E.U16 desc[UR36][R6.64], R10 ;  /* 0x0000000a06004986 */ /* 0x0001e2000c101524 */
[----:B--2---:R-:W-:-:S02]  /*26f20*/  FMUL R5, R5, R2 ;  /* 0x0000000205057220 */ /* 0x004fc40000400000 */
[----:B------:R-:W-:Y:S01]  /*26f30*/  F2FP.BF16.F32.PACK_AB R4, RZ, R4 ;  /* 0x00000004ff04723e */ /* 0x000fe200000010ff */
[----:B------:R-:W-:Y:S02]  /*26f40*/  FMUL R12, R12, R2 ;  /* 0x000000020c0c7220 */ /* 0x000fe40000400000 */
[----:B------:R-:W-:Y:S02]  /*26f50*/  F2FP.BF16.F32.PACK_AB R5, RZ, R5 ;  /* 0x00000005ff05723e */ /* 0x000fe400000010ff */
[----:B0-----:R-:W-:Y:S02]  /*26f60*/  IADD3 R10, P5, R6, UR5, RZ ;  /* 0x00000005060a7c10 */ /* 0x001fe4000ffbe0ff */
[----:B------:R-:W-:Y:S02]  /*26f70*/  PRMT R13, R4, 0x7610, R13 ;  /* 0x00007610040d7816 */ /* 0x000fe4000000000d */
[----:B------:R-:W-:Y:S02]  /*26f80*/  IADD3.X R11, R7, UR4, RZ, P5, !PT ;  /* 0x00000004070b7c10 */ /* 0x000fe4000affe4ff */
[----:B------:R-:W-:Y:S01]  /*26f90*/  F2FP.BF16.F32.PACK_AB R12, RZ, R12 ;  /* 0x0000000cff0c723e */ /* 0x000fe200000010ff */
[----:B------:R-:W-:Y:S04]  /*26fa0*/  @P2 STG.E.U16 desc[UR36][R6.64+0x2], R5 ;  /* 0x0000020506002986 */ /* 0x000fe8000c101524 */
[----:B------:R0:W-:Y:S04]  /*26fb0*/  @P3 STG.E.U16 desc[UR36][R10.64], R13 ;  /* 0x0000000d0a003986 */ /* 0x0001e8000c101524 */
[----:B0-----:R-:W2:Y:S01]  /*26fc0*/  LDL.LU R11, [R1+0x210] ;  /* 0x00021000010b7983 */ /* 0x001ea20000300800 */
[----:B------:R-:W-:-:S03]  /*26fd0*/  PRMT R13, R12, 0x7610, R13 ;  /* 0x000076100c0d7816 */ /* 0x000fc6000000000d */
[----:B------:R-:W3:Y:S04]  /*26fe0*/  LDL.LU R10, [R1+0x218] ;  /* 0x00021800010a7983 */ /* 0x000ee80000300800 */
[----:B------:R-:W4:Y:S01]  /*26ff0*/  LDL.LU R12, [R1+0x214] ;  /* 0x00021400010c7983 */ /* 0x000f220000300800 */
[----:B------:R-:W-:Y:S02]  /*27000*/  ISETP.GT.AND P4, PT, R0, 0x1, P1 ;  /* 0x000000010000780c */ /* 0x000fe40000f84270 */
[----:B------:R-:W-:-:S04]  /*27010*/  IADD3 R4, P2, R6, UR5, RZ ;  /* 0x0000000506047c10 */ /* 0x000fc8000ff5e0ff */
[----:B------:R-:W-:-:S07]  /*27020*/  IADD3.X R5, R7, UR4, RZ, P2, !PT ;  /* 0x0000000407057c10 */ /* 0x000fce00097fe4ff */
[----:B------:R0:W-:Y:S04]  /*27030*/  @P4 STG.E.U16 desc[UR36][R4.64+0x2], R13 ;  /* 0x0000020d04004986 */ /* 0x0001e8000c101524 */
[----:B0-----:R-:W3:Y:S04]  /*27040*/  LDL.LU R13, [R1+0x228] ;  /* 0x00022800010d7983 */ /* 0x001ee80000300800 */
[----:B------:R-:W3:Y:S01]  /*27050*/  LDL.LU R4, [R1+0x394] ;  /* 0x0003940001047983 */ /* 0x000ee20000300800 */
[----:B----4-:R-:W-:-:S05]  /*27060*/  FMUL R12, R12, R2 ;  /* 0x000000020c0c7220 */ /* 0x010fca0000400000 */
[----:B------:R-:W-:Y:S02]  /*27070*/  F2FP.BF16.F32.PACK_AB R5, RZ, R12 ;  /* 0x0000000cff05723e */ /* 0x000fe400000010ff */
[----:B------:R-:W4:Y:S01]  /*27080*/  LDL.LU R12, [R1+0x21c] ;  /* 0x00021c00010c7983 */ /* 0x000f220000300800 */
[----:B--2---:R-:W-:Y:S01]  /*27090*/  FMUL R11, R11, R2 ;  /* 0x000000020b0b7220 */ /* 0x004fe20000400000 */
[C---:B------:R-:W-:Y:S02]  /*270a0*/  ISETP.GT.AND P3, PT, R0.reuse, 0x8, P0 ;  /* 0x000000080000780c */ /* 0x040fe40000764270 */
[C---:B------:R-:W-:Y:S02]  /*270b0*/  ISETP.GT.AND P4, PT, R0.reuse, 0x9, P0 ;  /* 0x000000090000780c */ /* 0x040fe40000784270 */
[----:B------:R-:W-:Y:S02]  /*270c0*/  F2FP.BF16.F32.PACK_AB R11, RZ, R11 ;  /* 0x0000000bff0b723e */ /* 0x000fe400000010ff */
[----:B------:R-:W-:-:S02]  /*270d0*/  ISETP.GT.AND P2, PT, R0, 0x8, P1 ;  /* 0x000000080000780c */ /* 0x000fc40000f44270 */
[----:B------:R-:W-:Y:S01]  /*270e0*/  PRMT R128, R11, 0x7610, R128 ;  /* 0x000076100b807816 */ /* 0x000fe20000000080 */
[-C--:B---3--:R-:W-:Y:S01]  /*270f0*/  FMUL R10, R10, R2.reuse ;  /* 0x000000020a0a7220 */ /* 0x088fe20000400000 */
[----:B------:R-:W-:Y:S01]  /*27100*/  PRMT R11, R5, 0x7610, R11 ;  /* 0x00007610050b7816 */ /* 0x000fe2000000000b */
[----:B------:R-:W-:Y:S02]  /*27110*/  IMAD.U32 R5, RZ, RZ, UR4 ;  /* 0x00000004ff057e24 */ /* 0x000fe4000f8e00ff */
[----:B------:R-:W-:Y:S01]  /*27120*/  FMUL R236, R4, R2 ;  /* 0x0000000204ec7220 */ /* 0x000fe20000400000 */
[----:B------:R-:W-:Y:S01]  /*27130*/  IMAD.U32 R4, RZ, RZ, UR5 ;  /* 0x00000005ff047e24 */ /* 0x000fe2000f8e00ff */
[----:B------:R-:W-:-:S04]  /*27140*/  F2FP.BF16.F32.PACK_AB R10, RZ, R10 ;  /* 0x0000000aff0a723e */ /* 0x000fc800000010ff */
[----:B------:R-:W-:-:S04]  /*27150*/  IADD3 R4, P5, P6, R4, UR11, R8 ;  /* 0x0000000b04047c10 */ /* 0x000fc8000febe008 */
[----:B------:R-:W-:Y:S01]  /*27160*/  IADD3.X R5, R5, UR10, R9, P5, P6 ;  /* 0x0000000a05057c10 */ /* 0x000fe2000afec409 */
[----:B------:R-:W-:Y:S01]  /*27170*/  @P3 STG.E.U16 desc[UR36][R6.64+0x10], R128 ;  /* 0x0000108006003986 */ /* 0x000fe2000c101524 */
[----:B------:R-:W-:-:S03]  /*27180*/  ISETP.GT.AND P3, PT, R0, 0x9, P1 ;  /* 0x000000090000780c */ /* 0x000fc60000f64270 */
[----:B------:R0:W-:Y:S01]  /*27190*/  @P4 STG.E.U16 desc[UR36][R6.64+0x12], R11 ;  /* 0x0000120b06004986 */ /* 0x0001e2000c101524 */
[----:B------:R-:W-:-:S03]  /*271a0*/  FMUL R14, R14, R2 ;  /* 0x000000020e0e7220 */ /* 0x000fc60000400000 */
[----:B------:R1:W-:Y:S01]  /*271b0*/  @P2 STG.E.U16 desc[UR36][R4.64+0x10], R10 ;  /* 0x0000100a04002986 */ /* 0x0003e2000c101524 */
[C---:B------:R-:W-:Y:S01]  /*271c0*/  ISETP.GT.AND P2, PT, R0.reuse, 0x10, P0 ;  /* 0x000000100000780c */ /* 0x040fe20000744270 */
[-C--:B------:R-:W-:Y:S01]  /*271d0*/  FMUL R15, R15, R2.reuse ;  /* 0x000000020f0f7220 */ /* 0x080fe20000400000 */
[C---:B------:R-:W-:Y:S02]  /*271e0*/  ISETP.GT.AND P4, PT, R0.reuse, 0x11, P0 ;  /* 0x000000110000780c */ /* 0x040fe40000784270 */
[----:B------:R-:W-:Y:S01]  /*271f0*/  ISETP.GT.AND P5, PT, R0, 0x10, P1 ;  /* 0x000000100000780c */ /* 0x000fe20000fa4270 */
[----:B------:R-:W-:Y:S01]  /*27200*/  FMUL R13, R13, R2 ;  /* 0x000000020d0d7220 */ /* 0x000fe20000400000 */
[----:B0-----:R-:W-:Y:S02]  /*27210*/  F2FP.BF16.F32.PACK_AB R11, RZ, R15 ;  /* 0x0000000fff0b723e */ /* 0x001fe400000010ff */
[----:B-1----:R-:W-:Y:S01]  /*27220*/  F2FP.BF16.F32.PACK_AB R10, RZ, R14 ;  /* 0x0000000eff0a723e */ /* 0x002fe200000010ff */
        /* <DEDUP_REMOVED lines=53> */
[----:B------:R-:W-:-:S04]  /*27580*/  F2FP.BF16.F32.PACK_AB R12, RZ, R12 ;  /* 0x0000000cff0c723e */ /* 0x000fc800000010ff */
[----:B------:R-:W-:Y:S02]  /*27590*/  PRMT R14, R12, 0x7610, R14 ;  /* 0x000076100c0e7816 */ /* 0x000fe4000000000e */
[----:B------:R-:W-:-:S03]  /*275a0*/  F2FP.BF16.F32.PACK_AB R12, RZ, R13 ;  /* 0x0000000dff0c723e */ /* 0x000fc600000010ff */
[----:B------:R-:W-:Y:S04]  /*275b0*/  @P3 STG.E.U16 desc[UR36][R4.64+0x12], R14 ;  /* 0x0000120e04003986 */ /* 0x000fe8000c101524 */
[----:B------:R0:W-:Y:S01]  /*275c0*/  @P2 STG.E.U16 desc[UR36][R6.64+0x20], R11 ;  /* 0x0000200b06002986 */ /* 0x0001e2000c101524 */
[C---:B------:R-:W-:Y:S02]  /*275d0*/  ISETP.GT.AND P2, PT, R0.reuse, 0x11, P1 ;  /* 0x000000110000780c */ /* 0x040fe40000f44270 */
[C---:B------:R-:W-:Y:S01]  /*275e0*/  ISETP.GT.AND P3, PT, R0.reuse, 0x18, P0 ;  /* 0x000000180000780c */ /* 0x040fe20000764270 */
[----:B------:R-:W-:Y:S01]  /*275f0*/  @P4 STG.E.U16 desc[UR36][R6.64+0x22], R10 ;  /* 0x0000220a06004986 */ /* 0x000fe2000c101524 */
[----:B------:R-:W-:-:S03]  /*27600*/  ISETP.GT.AND P4, PT, R0, 0x19, P0 ;  /* 0x000000190000780c */ /* 0x000fc60000784270 */
[----:B------:R1:W-:Y:S01]  /*27610*/  @P5 STG.E.U16 desc[UR36][R4.64+0x20], R12 ;  /* 0x0000200c04005986 */ /* 0x0003e2000c101524 */
[----:B------:R-:W-:Y:S02]  /*27620*/  ISETP.GT.AND P5, PT, R0, 0x18, P1 ;  /* 0x000000180000780c */ /* 0x000fe40000fa4270 */
[----:B0-----:R-:W-:Y:S02]  /*27630*/  F2FP.BF16.F32.PACK_AB R11, RZ, R20 ;  /* 0x00000014ff0b723e */ /* 0x001fe400000010ff */
[----:B-1----:R-:W-:-:S04]  /*27640*/  F2FP.BF16.F32.PACK_AB R12, RZ, R21 ;  /* 0x00000015ff0c723e */ /* 0x002fc800000010ff */
[----:B------:R-:W-:Y:S02]  /*27650*/  PRMT R13, R12, 0x7610, R13 ;  /* 0x000076100c0d7816 */ /* 0x000fe4000000000d */
[----:B------:R-:W-:Y:S02]  /*27660*/  F2FP.BF16.F32.PACK_AB R10, RZ, R19 ;  /* 0x00000013ff0a723e */ /* 0x000fe400000010ff */
        /* <DEDUP_REMOVED lines=151> */
[----:B------:R-:W-:Y:S01]  /*27fe0*/  ISETP.GT.AND P5, PT, R0, 0x78, P1 ;  /* 0x000000780000780c */ /* 0x000fe20000fa4270 */
[----:B------:R-:W-:Y:S01]  /*27ff0*/  FMUL R202, R202, R2 ;  /* 0x00000002caca7220 */ /* 0x000fe20000400000 */
[----:B0-----:R-:W-:Y:S02]  /*28000*/  F2FP.BF16.F32.PACK_AB R11, RZ, R197 ;  /* 0x000000c5ff0b723e */ /* 0x001fe400000010ff */
[----:B-1----:R-:W-:-:S04]  /*28010*/  F2FP.BF16.F32.PACK_AB R12, RZ, R198 ;  /* 0x000000c6ff0c723e */ /* 0x002fc800000010ff */
[----:B------:R-:W-:Y:S02]  /*28020*/  PRMT R13, R12, 0x7610, R13 ;  /* 0x000076100c0d7816 */ /* 0x000fe4000000000d */
[----:B------:R-:W-:Y:S02]  /*28030*/  F2FP.BF16.F32.PACK_AB R10, RZ, R196 ;  /* 0x000000c4ff0a723e */ /* 0x000fe400000010ff */
[----:B------:R-:W-:Y:S01]  /*28040*/  F2FP.BF16.F32.PACK_AB R12, RZ, R195 ;  /* 0x000000c3ff0c723e */ /* 0x000fe200000010ff */
[----:B------:R-:W-:Y:S01]  /*28050*/  @P2 STG.E.U16 desc[UR36][R4.64+0xe2], R13 ;  /* 0x0000e20d04002986 */ /* 0x000fe2000c101524 */
[----:B------:R-:W-:-:S03]  /*28060*/  ISETP.GT.AND P2, PT, R0, 0x79, P1 ;  /* 0x000000790000780c */ /* 0x000fc60000f44270 */
[----:B------:R-:W-:Y:S01]  /*28070*/  @P3 STG.E.U16 desc[UR36][R6.64+0xf0], R11 ;  /* 0x0000f00b06003986 */ /* 0x000fe2000c101524 */
[----:B------:R-:W-:-:S03]  /*28080*/  ISETP.GT.AND P3, PT, R0, 0x80, P0 ;  /* 0x000000800000780c */ /* 0x000fc60000764270 */
[----:B------:R-:W-:Y:S01]  /*28090*/  @P4 STG.E.U16 desc[UR36][R6.64+0xf2], R10 ;  /* 0x0000f20a06004986 */ /* 0x000fe2000c101524 */
[----:B------:R-:W-:-:S03]  /*280a0*/  ISETP.GT.AND P4, PT, R0, 0x81, P0 ;  /* 0x000000810000780c */ /* 0x000fc60000784270 */
[----:B------:R0:W-:Y:S01]  /*280b0*/  @P5 STG.E.U16 desc[UR36][R4.64+0xf0], R12 ;  /* 0x0000f00c04005986 */ /* 0x0001e2000c101524 */
[----:B------:R-:W-:Y:S01]  /*280c0*/  ISETP.GT.AND P5, PT, R0, 0x80, P1 ;  /* 0x000000800000780c */ /* 0x000fe20000fa4270 */
[-C--:B------:R-:W-:Y:S01]  /*280d0*/  FMUL R201, R201, R2.reuse ;  /* 0x00000002c9c97220 */ /* 0x080fe20000400000 */
[-C--:B------:R-:W-:Y:S01]  /*280e0*/  FMUL R200, R200, R2.reuse ;  /* 0x00000002c8c87220 */ /* 0x080fe20000400000 */
[----:B------:R-:W-:Y:S01]  /*280f0*/  FMUL R199, R199, R2 ;  /* 0x00000002c7c77220 */ /* 0x000fe20000400000 */
[----:B0-----:R-:W-:-:S04]  /*28100*/  F2FP.BF16.F32.PACK_AB R12, RZ, R202 ;  /* 0x000000caff0c723e */ /* 0x001fc800000010ff */
[----:B------:R-:W-:Y:S02]  /*28110*/  PRMT R13, R12, 0x7610, R13 ;  /* 0x000076100c0d7816 */ /* 0x000fe4000000000d */
[----:B------:R-:W-:Y:S02]  /*28120*/  F2FP.BF16.F32.PACK_AB R11, RZ, R201 ;  /* 0x000000c9ff0b723e */ /* 0x000fe400000010ff */
[----:B------:R-:W-:Y:S01]  /*28130*/  F2FP.BF16.F32.PACK_AB R10, RZ, R200 ;  /* 0x000000c8ff0a723e */ /* 0x000fe200000010ff */
[----:B------:R-:W-:Y:S01]  /*28140*/  FMUL R206, R206, R2 ;  /* 0x00000002cece7220 */ /* 0x000fe20000400000 */
        /* <DEDUP_REMOVED lines=147> */
[-C--:B------:R-:W-:Y:S01]  /*28a80*/  FMUL R130, R130, R2.reuse ;  /* 0x0000000282827220 */ /* 0x080fe20000400000 */
[-C--:B------:R-:W-:Y:S01]  /*28a90*/  FMUL R131, R131, R2.reuse ;  /* 0x0000000283837220 */ /* 0x080fe20000400000 */
[-C--:B------:R-:W-:Y:S01]  /*28aa0*/  FMUL R132, R132, R2.reuse ;  /* 0x0000000284847220 */ /* 0x080fe20000400000 */
[----:B0-----:R-:W-:Y:S01]  /*28ab0*/  F2FP.BF16.F32.PACK_AB R12, RZ, R129 ;  /* 0x00000081ff0c723e */ /* 0x001fe200000010ff */
[----:B------:R-:W-:Y:S01]  /*28ac0*/  FMUL R133, R133, R2 ;  /* 0x0000000285857220 */ /* 0x000fe20000400000 */
[----:B------:R-:W-:Y:S01]  /*28ad0*/  F2FP.BF16.F32.PACK_AB R10, RZ, R236 ;  /* 0x000000ecff0a723e */ /* 0x000fe200000010ff */
        /* <DEDUP_REMOVED lines=21> */
[----:B------:R-:W-:Y:S01]  /*28c30*/  FMUL R143, R143, R2 ;  /* 0x000000028f8f7220 */ /* 0x000fe20000400000 */
[----:B-1----:R-:W-:Y:S01]  /*28c40*/  F2FP.BF16.F32.PACK_AB R12, RZ, R130 ;  /* 0x00000082ff0c723e */ /* 0x002fe200000010ff */
[-C--:B------:R-:W-:Y:S01]  /*28c50*/  FMUL R144, R144, R2.reuse ;  /* 0x0000000290907220 */ /* 0x080fe20000400000 */
[-C--:B------:R-:W-:Y:S01]  /*28c60*/  FMUL R145, R145, R2.reuse ;  /* 0x0000000291917220 */ /* 0x080fe20000400000 */
[----:B------:R-:W-:Y:S01]  /*28c70*/  FMUL R146, R146, R2 ;  /* 0x0000000292927220 */ /* 0x000fe20000400000 */
[----:B------:R-:W-:Y:S01]  /*28c80*/  PRMT R13, R12, 0x7610, R13 ;  /* 0x000076100c0d7816 */ /* 0x000fe2000000000d */
[----:B------:R-:W2:Y:S01]  /*28c90*/  LDL.LU R127, [R1+0x674] ;  /* 0x00067400017f7983 */ /* 0x000ea20000300800 */
[----:B------:R-:W-:-:S02]  /*28ca0*/  F2FP.BF16.F32.PACK_AB R10, RZ, R132 ;  /* 0x00000084ff0a723e */ /* 0x000fc400000010ff */
[----:B------:R-:W-:Y:S01]  /*28cb0*/  F2FP.BF16.F32.PACK_AB R12, RZ, R133 ;  /* 0x00000085ff0c723e */ /* 0x000fe200000010ff */
        /* <DEDUP_REMOVED lines=12> */
[----:B---3--:R-:W-:-:S03]  /*28d80*/  F2FP.BF16.F32.PACK_AB R12, RZ, R134 ;  /* 0x00000086ff0c723e */ /* 0x008fc600000010ff */
[----:B------:R-:W3:Y:S01]  /*28d90*/  LDL.LU R130, [R1+0x668] ;  /* 0x0006680001827983 */ /* 0x000ee20000300800 */
[----:B------:R-:W-:-:S03]  /*28da0*/  PRMT R13, R12, 0x7610, R13 ;  /* 0x000076100c0d7816 */ /* 0x000fc6000000000d */
[----:B------:R-:W3:Y:S01]  /*28db0*/  LDL.LU R131, [R1+0x664] ;  /* 0x0006640001837983 */ /* 0x000ee20000300800 */
        /* <DEDUP_REMOVED lines=10> */
[----:B------:R-:W3:Y:S01]  /*28e60*/  LDL.LU R132, [R1+0x660] ;  /* 0x0006600001847983 */ /* 0x000ee20000300800 */
[----:B-1----:R-:W-:-:S03]  /*28e70*/  F2FP.BF16.F32.PACK_AB R10, RZ, R140 ;  /* 0x0000008cff0a723e */ /* 0x002fc600000010ff */
[----:B------:R-:W3:Y:S01]  /*28e80*/  LDL.LU R133, [R1+0x65c] ;  /* 0x00065c0001857983 */ /* 0x000ee20000300800 */
[----:B------:R-:W-:-:S03]  /*28e90*/  F2FP.BF16.F32.PACK_AB R12, RZ, R138 ;  /* 0x0000008aff0c723e */ /* 0x000fc600000010ff */
        /* <DEDUP_REMOVED lines=14> */
[----:B------:R-:W3:Y:S01]  /*28f80*/  LDL.LU R136, [R1+0x650] ;  /* 0x0006500001887983 */ /* 0x000ee20000300800 */
[----:B-1----:R-:W-:Y:S01]  /*28f90*/  F2FP.BF16.F32.PACK_AB R10, RZ, R144 ;  /* 0x00000090ff0a723e */ /* 0x002fe200000010ff */
[----:B------:R-:W-:Y:S02]  /*28fa0*/  FMUL R148, R148, R2 ;  /* 0x0000000294947220 */ /* 0x000fe40000400000 */
[----:B------:R-:W3:Y:S01]  /*28fb0*/  LDL.LU R137, [R1+0x64c] ;  /* 0x00064c0001897983 */ /* 0x000ee20000300800 */
[----:B------:R-:W-:Y:S01]  /*28fc0*/  F2FP.BF16.F32.PACK_AB R12, RZ, R142 ;  /* 0x0000008eff0c723e */ /* 0x000fe200000010ff */
[----:B------:R-:W-:-:S02]  /*28fd0*/  FMUL R149, R149, R2 ;  /* 0x0000000295957220 */ /* 0x000fc40000400000 */
[----:B------:R-:W3:Y:S01]  /*28fe0*/  LDL.LU R138, [R1+0x648] ;  /* 0x00064800018a7983 */ /* 0x000ee20000300800 */
[----:B------:R-:W-:Y:S02]  /*28ff0*/  PRMT R13, R12, 0x7610, R13 ;  /* 0x000076100c0d7816 */ /* 0x000fe4000000000d */
[----:B------:R-:W-:Y:S01]  /*29000*/  F2FP.BF16.F32.PACK_AB R12, RZ, R145 ;  /* 0x00000091ff0c723e */ /* 0x000fe200000010ff */
[----:B------:R-:W3:Y:S04]  /*29010*/  LDL.LU R139, [R1+0x644] ;  /* 0x00064400018b7983 */ /* 0x000ee80000300800 */
[----:B------:R-:W-:Y:S01]  /*29020*/  @P2 STG.E.U16 desc[UR36][R4.64+0x1c2], R13 ;  /* 0x0001c20d04002986 */ /* 0x000fe2000c101524 */
[----:B------:R-:W-:-:S03]  /*29030*/  ISETP.GT.AND P2, PT, R0, 0xe9, P1 ;  /* 0x000000e90000780c */ /* 0x000fc60000f44270 */
[----:B------:R0:W-:Y:S04]  /*29040*/  @P3 STG.E.U16 desc[UR36][R6.64+0x1d0], R11 ;  /* 0x0001d00b06003986 */ /* 0x0001e8000c101524 */
[----:B------:R-:W-:Y:S01]  /*29050*/  @P4 STG.E.U16 desc[UR36][R6.64+0x1d2], R10 ;  /* 0x0001d20a06004986 */ /* 0x000fe2000c101524 */
[----:B------:R-:W-:-:S03]  /*29060*/  ISETP.GT.AND P3, PT, R0, 0xf0, P0 ;  /* 0x000000f00000780c */ /* 0x000fc60000764270 */
[----:B------:R1:W-:Y:S01]  /*29070*/  @P5 STG.E.U16 desc[UR36][R4.64+0x1d0], R12 ;  /* 0x0001d00c04005986 */ /* 0x0003e2000c101524 */
[C---:B------:R-:W-:Y:S02]  /*29080*/  ISETP.GT.AND P4, PT, R0.reuse, 0xf1, P0 ;  /* 0x000000f10000780c */ /* 0x040fe40000784270 */
[----:B------:R-:W-:Y:S01]  /*29090*/  ISETP.GT.AND P5, PT, R0, 0xf0, P1 ;  /* 0x000000f00000780c */ /* 0x000fe20000fa4270 */
[----:B------:R-:W3:Y:S01]  /*290a0*/  LDL.LU R140, [R1+0x640] ;  /* 0x00064000018c7983 */ /* 0x000ee20000300800 */
[----:B0-----:R-:W-:Y:S01]  /*290b0*/  F2FP.BF16.F32.PACK_AB R11, RZ, R147 ;  /* 0x00000093ff0b723e */ /* 0x001fe200000010ff */
[----:B------:R-:W-:Y:S02]  /*290c0*/  FMUL R151, R151, R2 ;  /* 0x0000000297977220 */ /* 0x000fe40000400000 */
[----:B------:R-:W3:Y:S01]  /*290d0*/  LDL.LU R141, [R1+0x63c] ;  /* 0x00063c00018d7983 */ /* 0x000ee20000300800 */
[----:B-1----:R-:W-:-:S03]  /*290e0*/  F2FP.BF16.F32.PACK_AB R12, RZ, R146 ;  /* 0x00000092ff0c723e */ /* 0x002fc600000010ff */
[----:B------:R-:W3:Y:S01]  /*290f0*/  LDL.LU R142, [R1+0x638] ;  /* 0x00063800018e7983 */ /* 0x000ee20000300800 */
[----:B------:R-:W-:Y:S01]  /*29100*/  PRMT R13, R12, 0x7610, R13 ;  /* 0x000076100c0d7816 */ /* 0x000fe2000000000d */
[----:B------:R-:W-:Y:S01]  /*29110*/  FMUL R156, R156, R2 ;  /* 0x000000029c9c7220 */ /* 0x000fe20000400000 */
[----:B------:R-:W-:Y:S01]  /*29120*/  F2FP.BF16.F32.PACK_AB R10, RZ, R148 ;  /* 0x00000094ff0a723e */ /* 0x000fe200000010ff */
[----:B------:R-:W3:Y:S01]  /*29130*/  LDL.LU R143, [R1+0x634] ;  /* 0x00063400018f7983 */ /* 0x000ee20000300800 */
[----:B------:R-:W-:-:S03]  /*29140*/  F2FP.BF16.F32.PACK_AB R12, RZ, R149 ;  /* 0x00000095ff0c723e */ /* 0x000fc600000010ff */
[----:B------:R-:W-:Y:S01]  /*29150*/  @P2 STG.E.U16 desc[UR36][R4.64+0x1d2], R13 ;  /* 0x0001d20d04002986 */ /* 0x000fe2000c101524 */
[----:B------:R-:W-:Y:S01]  /*29160*/  ISETP.GT.AND P2, PT, R0, 0xf1, P1 ;  /* 0x000000f10000780c */ /* 0x000fe20000f44270 */
[-C--:B------:R-:W-:Y:S02]  /*29170*/  FMUL R150, R150, R2.reuse ;  /* 0x0000000296967220 */ /* 0x080fe40000400000 */
[----:B------:R-:W3:Y:S01]  /*29180*/  LDL.LU R144, [R1+0x630] ;  /* 0x0006300001907983 */ /* 0x000ee20000300800 */
[----:B------:R-:W-:-:S03]  /*29190*/  FMUL R17, R17, R2 ;  /* 0x0000000211117220 */ /* 0x000fc60000400000 */
[----:B------:R-:W3:Y:S01]  /*291a0*/  LDL.LU R145, [R1+0x62c] ;  /* 0x00062c0001917983 */ /* 0x000ee20000300800 */
[----:B------:R-:W-:-:S03]  /*291b0*/  FMUL R16, R16, R2 ;  /* 0x0000000210107220 */ /* 0x000fc60000400000 */
[----:B------:R-:W3:Y:S04]  /*291c0*/  LDL.LU R146, [R1+0x628] ;  /* 0x0006280001927983 */ /* 0x000ee80000300800 */
[----:B------:R0:W-:Y:S04]  /*291d0*/  @P3 STG.E.U16 desc[UR36][R6.64+0x1e0], R11 ;  /* 0x0001e00b06003986 */ /* 0x0001e8000c101524 */
[----:B------:R-:W3:Y:S04]  /*291e0*/  LDL.LU R147, [R1+0x624] ;  /* 0x0006240001937983 */ /* 0x000ee80000300800 */
[----:B------:R1:W-:Y:S01]  /*291f0*/  @P4 STG.E.U16 desc[UR36][R6.64+0x1e2], R10 ;  /* 0x0001e20a06004986 */ /* 0x0003e2000c101524 */
[----:B0-----:R-:W-:-:S03]  /*29200*/  F2FP.BF16.F32.PACK_AB R11, RZ, R151 ;  /* 0x00000097ff0b723e */ /* 0x001fc600000010ff */
[----:B------:R-:W3:Y:S04]  /*29210*/  LDL.LU R148, [R1+0x620] ;  /* 0x0006200001947983 */ /* 0x000ee80000300800 */
[----:B------:R0:W-:Y:S01]  /*29220*/  @P5 STG.E.U16 desc[UR36][R4.64+0x1e0], R12 ;  /* 0x0001e00c04005986 */ /* 0x0001e2000c101524 */
[----:B-1----:R-:W-:-:S03]  /*29230*/  F2FP.BF16.F32.PACK_AB R10, RZ, R156 ;  /* 0x0000009cff0a723e */ /* 0x002fc600000010ff */
[----:B------:R-:W3:Y:S01]  /*29240*/  LDL.LU R149, [R1+0x61c] ;  /* 0x00061c0001957983 */ /* 0x000ee20000300800 */
[----:B------:R-:W-:Y:S02]  /*29250*/  PRMT R14, R11, 0x7610, R14 ;  /* 0x000076100b0e7816 */ /* 0x000fe4000000000e */
[----:B------:R-:W-:Y:S02]  /*29260*/  F2FP.BF16.F32.PACK_AB R13, RZ, R17 ;  /* 0x00000011ff0d723e */ /* 0x000fe400000010ff */
[----:B------:R-:W-:Y:S02]  /*29270*/  PRMT R11, R10, 0x7610, R11 ;  /* 0x000076100a0b7816 */ /* 0x000fe4000000000b */
[----:B0-----:R-:W-:Y:S02]  /*29280*/  F2FP.BF16.F32.PACK_AB R12, RZ, R150 ;  /* 0x00000096ff0c723e */ /* 0x001fe400000010ff */
[----:B------:R-:W3:Y:S01]  /*29290*/  LDL.LU R150, [R1+0x618] ;  /* 0x0006180001967983 */ /* 0x000ee20000300800 */
[----:B------:R-:W-:-:S03]  /*292a0*/  F2FP.BF16.F32.PACK_AB R10, RZ, R16 ;  /* 0x00000010ff0a723e */ /* 0x000fc600000010ff */
[----:B------:R-:W3:Y:S04]  /*292b0*/  LDL.LU R151, [R1+0x614] ;  /* 0x0006140001977983 */ /* 0x000ee80000300800 */
[----:B------:R0:W5:Y:S04]  /*292c0*/  LDL.LU R156, [R1+0x610] ;  /* 0x00061000019c7983 */ /* 0x0001680000300800 */
[----:B------:R0:W5:Y:S04]  /*292d0*/  LDL.LU R17, [R1+0x60c] ;  /* 0x00060c0001117983 */ /* 0x0001680000300800 */
[----:B------:R1:W-:Y:S04]  /*292e0*/  @P2 STG.E.U16 desc[UR36][R4.64+0x1e2], R12 ;  /* 0x0001e20c04002986 */ /* 0x0003e8000c101524 */
[----:B------:R0:W5:Y:S04]  /*292f0*/  LDL.LU R16, [R1+0x608] ;  /* 0x0006080001107983 */ /* 0x0001680000300800 */
[----:B-1----:R-:W2:Y:S04]  /*29300*/  LDL.LU R12, [R1+0x8] ;  /* 0x00000800010c7983 */ /* 0x002ea80000300800 */
[----:B------:R-:W4:Y:S04]  /*29310*/  LDL.LU R235, [R1+0xb0] ;  /* 0x0000b00001eb7983 */ /* 0x000f280000300800 */
[----:B------:R-:W3:Y:S04]  /*29320*/  LDL.LU R231, [R1+0xb4] ;  /* 0x0000b40001e77983 */ /* 0x000ee80000300800 */
        /* <DEDUP_REMOVED lines=64> */
[----:B------:R-:W3:Y:S01]  /*29730*/  LDL.LU R168, [R1+0x1b8] ;  /* 0x0001b80001a87983 */ /* 0x000ee20000300800 */
[----:B------:R-:W-:-:S03]  /*29740*/  ISETP.GT.AND P3, PT, R0, 0xf8, P0 ;  /* 0x000000f80000780c */ /* 0x000fc60000764270 */
[----:B------:R-:W3:Y:S01]  /*29750*/  LDL.LU R169, [R1+0x1bc] ;  /* 0x0001bc0001a97983 */ /* 0x000ee20000300800 */
[----:B------:R-:W-:-:S03]  /*29760*/  ISETP.GT.AND P0, PT, R0, 0xf9, P0 ;  /* 0x000000f90000780c */ /* 0x000fc60000704270 */
        /* <DEDUP_REMOVED lines=16> */
[----:B------:R1:W-:Y:S04]  /*29870*/  @P3 STG.E.U16 desc[UR36][R6.64+0x1f0], R14 ;  /* 0x0001f00e06003986 */ /* 0x0003e8000c101524 */
[----:B------:R0:W-:Y:S04]  /*29880*/  @P0 STG.E.U16 desc[UR36][R6.64+0x1f2], R11 ;  /* 0x0001f20b06000986 */ /* 0x0001e8000c101524 */
[----:B-1----:R-:W4:Y:S04]  /*29890*/  LDL.LU R14, [R1+0xc] ;  /* 0x00000c00010e7983 */ /* 0x002f280000300800 */
[----:B0-----:R-:W3:Y:S04]  /*298a0*/  LDL.LU R11, [R1] ;  /* 0x00000000010b7983 */ /* 0x001ee80000300800 */
[----:B------:R-:W4:Y:S01]  /*298b0*/  LDL.LU R7, [R1+0x4] ;  /* 0x0000040001077983 */ /* 0x000f220000300800 */
[----:B------:R-:W-:-:S02]  /*298c0*/  ISETP.GT.AND P4, PT, R0, 0xf8, P1 ;  /* 0x000000f80000780c */ /* 0x000fc40000f84270 */
[----:B------:R-:W-:Y:S01]  /*298d0*/  ISETP.GT.AND P1, PT, R0, 0xf9, P1 ;  /* 0x000000f90000780c */ /* 0x000fe20000f24270 */
[----:B------:R-:W-:Y:S01]  /*298e0*/  USHF.L.U32 UR11, UR8, 0x9, URZ ;  /* 0x00000009080b7899 */ /* 0x000fe2000800063f */
[----:B------:R-:W-:Y:S01]  /*298f0*/  PRMT R6, R10, 0x7610, R6 ;  /* 0x000076100a067816 */ /* 0x000fe20000000006 */
[----:B------:R-:W-:Y:S01]  /*29900*/  USHF.L.U64.HI UR10, UR8, 0x9, UR9 ;  /* 0x00000009080a7899 */ /* 0x000fe20008010209 */
[----:B------:R-:W-:-:S04]  /*29910*/  ISETP.GT.AND P3, PT, R3, 0x100, PT ;  /* 0x000001000300780c */ /* 0x000fc80003f64270 */
[----:B------:R-:W-:-:S03]  /*29920*/  ISETP.GT.AND P0, PT, R0, RZ, P3 ;  /* 0x000000ff0000720c */ /* 0x000fc60001f04270 */
[----:B------:R-:W-:Y:S04]  /*29930*/  @P4 STG.E.U16 desc[UR36][R4.64+0x1f0], R13 ;  /* 0x0001f00d04004986 */ /* 0x000fe8000c101524 */
[----:B------:R0:W-:Y:S01]  /*29940*/  @P1 STG.E.U16 desc[UR36][R4.64+0x1f2], R6 ;  /* 0x0001f20604001986 */ /* 0x0001e2000c101524 */
[----:B--2---:R-:W-:Y:S01]  /*29950*/  FMUL R12, R12, R2 ;  /* 0x000000020c0c7220 */ /* 0x004fe20000400000 */
[----:B------:R-:W-:Y:S02]  /*29960*/  ISETP.GT.AND P2, PT, R3, 0x108, PT ;  /* 0x000001080300780c */ /* 0x000fe40003f44270 */
[----:B------:R-:W-:Y:S01]  /*29970*/  ISETP.GT.AND P1, PT, R0, 0x1, P3 ;  /* 0x000000010000780c */ /* 0x000fe20001f24270 */
[----:B0-----:R-:W-:Y:S01]  /*29980*/  IMAD.U32 R4, RZ, RZ, UR11 ;  /* 0x0000000bff047e24 */ /* 0x001fe2000f8e00ff */
[----:B------:R-:W-:Y:S01]  /*29990*/  IADD3 R6, P4, R8, UR11, RZ ;  /* 0x0000000b08067c10 */ /* 0x000fe2000ff9e0ff */
[----:B------:R-:W-:-:S03]  /*299a0*/  IMAD.U32 R5, RZ, RZ, UR10 ;  /* 0x0000000aff057e24 */ /* 0x000fc6000f8e00ff */
[----:B------:R-:W-:Y:S02]  /*299b0*/  IADD3 R4, P5, P6, R8, UR5, R4 ;  /* 0x0000000508047c10 */ /* 0x000fe4000febe004 */
[----:B------:R-:W-:Y:S02]  /*299c0*/  F2FP.BF16.F32.PACK_AB R12, RZ, R12 ;  /* 0x0000000cff0c723e */ /* 0x000fe400000010ff */
[----:B------:R-:W-:Y:S02]  /*299d0*/  IADD3.X R5, R9, UR4, R5, P5, P6 ;  /* 0x0000000409057c10 */ /* 0x000fe4000afec405 */
[----:B------:R-:W-:Y:S01]  /*299e0*/  ISETP.GT.AND P5, PT, R0, RZ, P2 ;  /* 0x000000ff0000720c */ /* 0x000fe200017a4270 */
[-C--:B---3--:R-:W-:Y:S01]  /*299f0*/  FMUL R10, R11, R2.reuse ;  /* 0x000000020b0a7220 */ /* 0x088fe20000400000 */
[----:B----4-:R-:W-:-:S04]  /*29a00*/  FMUL R11, R7, R2 ;  /* 0x00000002070b7220 */ /* 0x010fc80000400000 */
[----:B------:R-:W-:Y:S02]  /*29a10*/  F2FP.BF16.F32.PACK_AB R10, RZ, R10 ;  /* 0x0000000aff0a723e */ /* 0x000fe400000010ff */
[----:B------:R-:W-:Y:S02]  /*29a20*/  IADD3.X R7, R9, UR10, RZ, P4, !PT ;  /* 0x0000000a09077c10 */ /* 0x000fe4000a7fe4ff */
[----:B------:R-:W-:Y:S02]  /*29a30*/  PRMT R13, R10, 0x7610, R13 ;  /* 0x000076100a0d7816 */ /* 0x000fe4000000000d */
[----:B------:R-:W-:Y:S02]  /*29a40*/  F2FP.BF16.F32.PACK_AB R11, RZ, R11 ;  /* 0x0000000bff0b723e */ /* 0x000fe400000010ff */
[----:B------:R-:W-:Y:S01]  /*29a50*/  IADD3 R10, P4, R6, UR5, RZ ;  /* 0x00000005060a7c10 */ /* 0x000fe2000ff9e0ff */
[----:B------:R0:W-:Y:S01]  /*29a60*/  @P0 STG.E.U16 desc[UR36][R6.64], R13 ;  /* 0x0000000d06000986 */ /* 0x0001e2000c101524 */
[----:B------:R-:W-:-:S02]  /*29a70*/  PRMT R15, R11, 0x7610, R15 ;  /* 0x000076100b0f7816 */ /* 0x000fc4000000000f */
[----:B------:R-:W-:-:S03]  /*29a80*/  IADD3.X R11, R7, UR4, RZ, P4, !PT ;  /* 0x00000004070b7c10 */ /* 0x000fc6000a7fe4ff */
[----:B------:R1:W-:Y:S01]  /*29a90*/  @P1 STG.E.U16 desc[UR36][R6.64+0x2], R15 ;  /* 0x0000020f06001986 */ /* 0x0003e2000c101524 */
[----:B0-----:R-:W-:-:S03]  /*29aa0*/  PRMT R13, R12, 0x7610, R13 ;  /* 0x000076100c0d7816 */ /* 0x001fc6000000000d */
[----:B------:R-:W2:Y:S04]  /*29ab0*/  LDL.LU R12, [R1+0x10] ;  /* 0x00001000010c7983 */ /* 0x000ea80000300800 */
[----:B-1----:R-:W3:Y:S04]  /*29ac0*/  LDL.LU R15, [R1+0x18] ;  /* 0x00001800010f7983 */ /* 0x002ee80000300800 */
[----:B------:R0:W-:Y:S04]  /*29ad0*/  @P5 STG.E.U16 desc[UR36][R10.64], R13 ;  /* 0x0000000d0a005986 */ /* 0x0001e8000c101524 */
[----:B0-----:R-:W4:Y:S01]  /*29ae0*/  LDL.LU R11, [R1+0x14] ;  /* 0x00001400010b7983 */ /* 0x001f220000300800 */
[----:B------:R-:W-:Y:S01]  /*29af0*/  FMUL R14, R14, R2 ;  /* 0x000000020e0e7220 */ /* 0x000fe20000400000 */
[----:B------:R-:W-:-:S02]  /*29b00*/  ISETP.GT.AND P0, PT, R0, 0x1, P2 ;  /* 0x000000010000780c */ /* 0x000fc40001704270 */
[----:B------:R-:W-:Y:S02]  /*29b10*/  IADD3 R10, P6, R6, UR5, RZ ;  /* 0x00000005060a7c10 */ /* 0x000fe4000ffde0ff */
[----:B------:R-:W-:Y:S02]  /*29b20*/  F2FP.BF16.F32.PACK_AB R14, RZ, R14 ;  /* 0x0000000eff0e723e */ /* 0x000fe400000010ff */
[----:B------:R-:W-:Y:S02]  /*29b30*/  ISETP.GT.AND P4, PT, R0, 0x9, P3 ;  /* 0x000000090000780c */ /* 0x000fe40001f84270 */
[----:B------:R-:W-:Y:S02]  /*29b40*/  PRMT R18, R14, 0x7610, R18 ;  /* 0x000076100e127816 */ /* 0x000fe40000000012 */
[C---:B------:R-:W-:Y:S02]  /*29b50*/  ISETP.GT.AND P1, PT, R0.reuse, 0x8, P3 ;  /* 0x000000080000780c */ /* 0x040fe40001f24270 */
[----:B------:R-:W-:Y:S01]  /*29b60*/  ISETP.GT.AND P5, PT, R0, 0x8, P2 ;  /* 0x000000080000780c */ /* 0x000fe200017a4270 */
[-C--:B--2---:R-:W-:Y:S01]  /*29b70*/  FMUL R12, R12, R2.reuse ;  /* 0x000000020c0c7220 */ /* 0x084fe20000400000 */
[----:B---3--:R-:W-:-:S04]  /*29b80*/  FMUL R15, R15, R2 ;  /* 0x000000020f0f7220 */ /* 0x008fc80000400000 */
[----:B------:R-:W-:-:S04]  /*29b90*/  F2FP.BF16.F32.PACK_AB R12, RZ, R12 ;  /* 0x0000000cff0c723e */ /* 0x000fc800000010ff */
[----:B------:R-:W-:Y:S02]  /*29ba0*/  PRMT R14, R12, 0x7610, R14 ;  /* 0x000076100c0e7816 */ /* 0x000fe4000000000e */
[----:B------:R-:W-:Y:S02]  /*29bb0*/  F2FP.BF16.F32.PACK_AB R12, RZ, R15 ;  /* 0x0000000fff0c723e */ /* 0x000fe400000010ff */
[----:B------:R-:W2:Y:S01]  /*29bc0*/  LDL.LU R15, [R1+0xa0] ;  /* 0x0000a000010f7983 */ /* 0x000ea20000300800 */
[----:B----4-:R-:W-:Y:S01]  /*29bd0*/  FMUL R13, R11, R2 ;  /* 0x000000020b0d7220 */ /* 0x010fe20000400000 */
[----:B------:R-:W-:-:S05]  /*29be0*/  IADD3.X R11, R7, UR4, RZ, P6, !PT ;  /* 0x00000004070b7c10 */ /* 0x000fca000b7fe4ff */
[----:B------:R0:W-:Y:S01]  /*29bf0*/  @P0 STG.E.U16 desc[UR36][R10.64+0x2], R18 ;  /* 0x000002120a000986 */ /* 0x0001e2000c101524 */
[----:B------:R-:W-:-:S05]  /*29c00*/  F2FP.BF16.F32.PACK_AB R13, RZ, R13 ;  /* 0x0000000dff0d723e */ /* 0x000fca00000010ff */
[----:B------:R1:W-:Y:S04]  /*29c10*/  @P4 STG.E.U16 desc[UR36][R6.64+0x12], R13 ;  /* 0x0000120d06004986 */ /* 0x0003e8000c101524 */
[----:B0-----:R-:W3:Y:S01]  /*29c20*/  LDL.LU R11, [R1+0x20] ;  /* 0x00002000010b7983 */ /* 0x001ee20000300800 */
[----:B------:R-:W-:-:S03]  /*29c30*/  PRMT R10, R12, 0x7610, R10 ;  /* 0x000076100c0a7816 */ /* 0x000fc6000000000a */
[----:B------:R-:W4:Y:S04]  /*29c40*/  LDL.LU R12, [R1+0x1c] ;  /* 0x00001c00010c7983 */ /* 0x000f280000300800 */
[----:B-1----:R-:W2:Y:S04]  /*29c50*/  LDL.LU R13, [R1+0x28] ;  /* 0x00002800010d7983 */ /* 0x002ea80000300800 */
[----:B------:R-:W-:Y:S04]  /*29c60*/  @P1 STG.E.U16 desc[UR36][R6.64+0x10], R14 ;  /* 0x0000100e06001986 */ /* 0x000fe8000c101524 */
[----:B------:R0:W-:Y:S04]  /*29c70*/  @P5 STG.E.U16 desc[UR36][R4.64+0x10], R10 ;  /* 0x0000100a04005986 */ /* 0x0001e8000c101524 */
[----:B0-----:R-:W2:Y:S01]  /*29c80*/  LDL.LU R10, [R1+0x24] ;  /* 0x00002400010a7983 */ /* 0x001ea20000300800 */
[----:B------:R-:W-:-:S02]  /*29c90*/  ISETP.GT.AND P0, PT, R0, 0x9, P2 ;  /* 0x000000090000780c */ /* 0x000fc40001704270 */
[C---:B------:R-:W-:Y:S02]  /*29ca0*/  ISETP.GT.AND P1, PT, R0.reuse, 0x10, P3 ;  /* 0x000000100000780c */ /* 0x040fe40001f24270 */
[C---:B------:R-:W-:Y:S02]  /*29cb0*/  ISETP.GT.AND P4, PT, R0.reuse, 0x11, P3 ;  /* 0x000000110000780c */ /* 0x040fe40001f84270 */
[----:B------:R-:W-:Y:S01]  /*29cc0*/  ISETP.GT.AND P5, PT, R0, 0x10, P2 ;  /* 0x000000100000780c */ /* 0x000fe200017a4270 */
[-C--:B---3--:R-:W-:Y:S01]  /*29cd0*/  FMUL R11, R11, R2.reuse ;  /* 0x000000020b0b7220 */ /* 0x088fe20000400000 */
[----:B----4-:R-:W-:-:S04]  /*29ce0*/  FMUL R12, R12, R2 ;  /* 0x000000020c0c7220 */ /* 0x010fc80000400000 */
[----:B------:R-:W-:Y:S01]  /*29cf0*/  F2FP.BF16.F32.PACK_AB R11, RZ, R11 ;  /* 0x0000000bff0b723e */ /* 0x000fe200000010ff */
[----:B--2---:R-:W-:Y:S01]  /*29d00*/  FMUL R13, R13, R2 ;  /* 0x000000020d0d7220 */ /* 0x004fe20000400000 */
[----:B------:R-:W-:-:S04]  /*29d10*/  F2FP.BF16.F32.PACK_AB R12, RZ, R12 ;  /* 0x0000000cff0c723e */ /* 0x000fc800000010ff */
[----:B------:R-:W-:Y:S02]  /*29d20*/  PRMT R14, R12, 0x7610, R14 ;  /* 0x000076100c0e7816 */ /* 0x000fe4000000000e */
[----:B------:R-:W-:Y:S02]  /*29d30*/  PRMT R12, R11, 0x7610, R12 ;  /* 0x000076100b0c7816 */ /* 0x000fe4000000000c */
[----:B------:R-:W-:Y:S01]  /*29d40*/  F2FP.BF16.F32.PACK_AB R11, RZ, R13 ;  /* 0x0000000dff0b723e */ /* 0x000fe200000010ff */
[----:B------:R-:W-:Y:S03]  /*29d50*/  @P0 STG.E.U16 desc[UR36][R4.64+0x12], R14 ;  /* 0x0000120e04000986 */ /* 0x000fe6000c101524 */
[----:B------:R-:W-:Y:S01]  /*29d60*/  PRMT R13, R11, 0x7610, R13 ;  /* 0x000076100b0d7816 */ /* 0x000fe2000000000d */
[----:B------:R0:W-:Y:S01]  /*29d70*/  @P1 STG.E.U16 desc[UR36][R6.64+0x20], R12 ;  /* 0x0000200c06001986 */ /* 0x0001e2000c101524 */
[----:B------:R-:W-:-:S05]  /*29d80*/  FMUL R10, R10, R2 ;  /* 0x000000020a0a7220 */ /* 0x000fca0000400000 */
[----:B------:R-:W-:Y:S01]  /*29d90*/  F2FP.BF16.F32.PACK_AB R10, RZ, R10 ;  /* 0x0000000aff0a723e */ /* 0x000fe200000010ff */
[----:B0-----:R-:W2:Y:S04]  /*29da0*/  LDL.LU R12, [R1+0x2c] ;  /* 0x00002c00010c7983 */ /* 0x001ea80000300800 */
[----:B------:R-:W3:Y:S04]  /*29db0*/  LDL.LU R11, [R1+0x30] ;  /* 0x00003000010b7983 */ /* 0x000ee80000300800 */
[----:B------:R0:W-:Y:S04]  /*29dc0*/  @P4 STG.E.U16 desc[UR36][R6.64+0x22], R10 ;  /* 0x0000220a06004986 */ /* 0x0001e8000c101524 */
[----:B------:R1:W-:Y:S04]  /*29dd0*/  @P5 STG.E.U16 desc[UR36][R4.64+0x20], R13 ;  /* 0x0000200d04005986 */ /* 0x0003e8000c101524 */
[----:B0-----:R-:W4:Y:S04]  /*29de0*/  LDL.LU R10, [R1+0x34] ;  /* 0x00003400010a7983 */ /* 0x001f280000300800 */
[----:B-1----:R-:W4:Y:S01]  /*29df0*/  LDL.LU R13, [R1+0x38] ;  /* 0x00003800010d7983 */ /* 0x002f220000300800 */
[----:B------:R-:W-:-:S02]  /*29e00*/  ISETP.GT.AND P0, PT, R0, 0x11, P2 ;  /* 0x000000110000780c */ /* 0x000fc40001704270 */
[C---:B------:R-:W-:Y:S02]  /*29e10*/  ISETP.GT.AND P1, PT, R0.reuse, 0x18, P3 ;  /* 0x000000180000780c */ /* 0x040fe40001f24270 */
[C---:B------:R-:W-:Y:S02]  /*29e20*/  ISETP.GT.AND P4, PT, R0.reuse, 0x19, P3 ;  /* 0x000000190000780c */ /* 0x040fe40001f84270 */
[----:B------:R-:W-:Y:S01]  /*29e30*/  ISETP.GT.AND P5, PT, R0, 0x18, P2 ;  /* 0x000000180000780c */ /* 0x000fe200017a4270 */
[-C--:B--2---:R-:W-:Y:S01]  /*29e40*/  FMUL R12, R12, R2.reuse ;  /* 0x000000020c0c7220 */ /* 0x084fe20000400000 */
[----:B---3--:R-:W-:-:S04]  /*29e50*/  FMUL R11, R11, R2 ;  /* 0x000000020b0b7220 */ /* 0x008fc80000400000 */
[----:B------:R-:W-:Y:S02]  /*29e60*/  F2FP.BF16.F32.PACK_AB R12, RZ, R12 ;  /* 0x0000000cff0c723e */ /* 0x000fe400000010ff */
[----:B------:R-:W-:Y:S02]  /*29e70*/  F2FP.BF16.F32.PACK_AB R11, RZ, R11 ;  /* 0x0000000bff0b723e */ /* 0x000fe400000010ff */
[----:B------:R-:W-:Y:S02]  /*29e80*/  PRMT R14, R12, 0x7610, R14 ;  /* 0x000076100c0e7816 */ /* 0x000fe4000000000e */
[----:B------:R-:W-:-:S03]  /*29e90*/  PRMT R12, R11, 0x7610, R12 ;  /* 0x000076100b0c7816 */ /* 0x000fc6000000000c */
[----:B------:R-:W-:Y:S01]  /*29ea0*/  @P0 STG.E.U16 desc[UR36][R4.64+0x22], R14 ;  /* 0x0000220e04000986 */ /* 0x000fe2000c101524 */
[-C--:B----4-:R-:W-:Y:S01]  /*29eb0*/  FMUL R10, R10, R2.reuse ;  /* 0x000000020a0a7220 */ /* 0x090fe20000400000 */
[----:B------:R-:W-:-:S04]  /*29ec0*/  FMUL R13, R13, R2 ;  /* 0x000000020d0d7220 */ /* 0x000fc80000400000 */
[----:B------:R-:W-:Y:S02]  /*29ed0*/  F2FP.BF16.F32.PACK_AB R10, RZ, R10 ;  /* 0x0000000aff0a723e */ /* 0x000fe400000010ff */
[----:B------:R-:W-:Y:S01]  /*29ee0*/  F2FP.BF16.F32.PACK_AB R11, RZ, R13 ;  /* 0x0000000dff0b723e */ /* 0x000fe200000010ff */
[----:B------:R0:W-:Y:S03]  /*29ef0*/  @P1 STG.E.U16 desc[UR36][R6.64+0x30], R12 ;  /* 0x0000300c06001986 */ /* 0x0001e6000c101524 */
[----:B------:R-:W-:Y:S01]  /*29f00*/  PRMT R13, R11, 0x7610, R13 ;  /* 0x000076100b0d7816 */ /* 0x000fe2000000000d */
[----:B------:R1:W-:Y:S04]  /*29f10*/  @P4 STG.E.U16 desc[UR36][R6.64+0x32], R10 ;  /* 0x0000320a06004986 */ /* 0x0003e8000c101524 */
[----:B0-----:R-:W2:Y:S04]  /*29f20*/  LDL.LU R12, [R1+0x3c] ;  /* 0x00003c00010c7983 */ /* 0x001ea80000300800 */
[----:B------:R-:W3:Y:S04]  /*29f30*/  LDL.LU R11, [R1+0x40] ;  /* 0x00004000010b7983 */ /* 0x000ee80000300800 */
[----:B-1----:R-:W4:Y:S04]  /*29f40*/  LDL.LU R10, [R1+0x44] ;  /* 0x00004400010a7983 */ /* 0x002f280000300800 */
[----:B------:R0:W-:Y:S04]  /*29f50*/  @P5 STG.E.U16 desc[UR36][R4.64+0x30], R13 ;  /* 0x0000300d04005986 */ /* 0x0001e8000c101524 */
[----:B0-----:R-:W4:Y:S01]  /*29f60*/  LDL.LU R13, [R1+0x48] ;  /* 0x00004800010d7983 */ /* 0x001f220000300800 */
[----:B------:R-:W-:-:S02]  /*29f70*/  ISETP.GT.AND P0, PT, R0, 0x19, P2 ;  /* 0x000000190000780c */ /* 0x000fc40001704270 */
[C---:B------:R-:W-:Y:S02]  /*29f80*/  ISETP.GT.AND P1, PT, R0.reuse, 0x20, P3 ;  /* 0x000000200000780c */ /* 0x040fe40001f24270 */
[C---:B------:R-:W-:Y:S02]  /*29f90*/  ISETP.GT.AND P4, PT, R0.reuse, 0x21, P3 ;  /* 0x000000210000780c */ /* 0x040fe40001f84270 */
[----:B------:R-:W-:Y:S01]  /*29fa0*/  ISETP.GT.AND P5, PT, R0, 0x20, P2 ;  /* 0x000000200000780c */ /* 0x000fe200017a4270 */
[-C--:B--2---:R-:W-:Y:S01]  /*29fb0*/  FMUL R12, R12, R2.reuse ;  /* 0x000000020c0c7220 */ /* 0x084fe20000400000 */
[----:B---3--:R-:W-:-:S04]  /*29fc0*/  FMUL R11, R11, R2 ;  /* 0x000000020b0b7220 */ /* 0x008fc80000400000 */
[----:B------:R-:W-:Y:S02]  /*29fd0*/  F2FP.BF16.F32.PACK_AB R12, RZ, R12 ;  /* 0x0000000cff0c723e */ /* 0x000fe400000010ff */
[----:B------:R-:W-:Y:S01]  /*29fe0*/  F2FP.BF16.F32.PACK_AB R11, RZ, R11 ;  /* 0x0000000bff0b723e */ /* 0x000fe200000010ff */
[----:B----4-:R-:W-:Y:S01]  /*29ff0*/  FMUL R10, R10, R2 ;  /* 0x000000020a0a7220 */ /* 0x010fe20000400000 */
[----:B------:R-:W-:Y:S02]  /*2a000*/  PRMT R14, R12, 0x7610, R14 ;  /* 0x000076100c0e7816 */ /* 0x000fe4000000000e */
[----:B------:R-:W-:Y:S02]  /*2a010*/  PRMT R12, R11, 0x7610, R12 ;  /* 0x000076100b0c7816 */ /* 0x000fe4000000000c */
[----:B------:R-:W-:Y:S01]  /*2a020*/  F2FP.BF16.F32.PACK_AB R10, RZ, R10 ;  /* 0x0000000aff0a723e */ /* 0x000fe200000010ff */
[----:B------:R-:W-:Y:S01]  /*2a030*/  @P0 STG.E.U16 desc[UR36][R4.64+0x32], R14 ;  /* 0x0000320e04000986 */ /* 0x000fe2000c101524 */
[----:B------:R-:W-:-:S03]  /*2a040*/  FMUL R13, R13, R2 ;  /* 0x000000020d0d7220 */ /* 0x000fc60000400000 */
[----:B------:R0:W-:Y:S02]  /*2a050*/  @P1 STG.E.U16 desc[UR36][R6.64+0x40], R12 ;  /* 0x0000400c06001986 */ /* 0x0001e4000c101524 */
[----:B------:R-:W-:-:S04]  /*2a060*/  F2FP.BF16.F32.PACK_AB R11, RZ, R13 ;  /* 0x0000000dff0b723e */ /* 0x000fc800000010ff */
[----:B------:R-:W-:Y:S01]  /*2a070*/  PRMT R13, R11, 0x7610, R13 ;  /* 0x000076100b0d7816 */ /* 0x000fe2000000000d */
        /* <DEDUP_REMOVED lines=54> */
[----:B------:R-:W-:Y:S01]  /*2a3e0*/  ISETP.GT.AND P4, PT, R0, 0x39, P3 ;  /* 0x000000390000780c */ /* 0x000fe20001f84270 */
[-C--:B--2---:R-:W-:Y:S01]  /*2a3f0*/  FMUL R12, R12, R2.reuse ;  /* 0x000000020c0c7220 */ /* 0x084fe20000400000 */
[----:B---3--:R-:W-:-:S04]  /*2a400*/  FMUL R11, R11, R2 ;  /* 0x000000020b0b7220 */ /* 0x008fc80000400000 */
[----:B------:R-:W-:Y:S02]  /*2a410*/  F2FP.BF16.F32.PACK_AB R12, RZ, R12 ;  /* 0x0000000cff0c723e */ /* 0x000fe400000010ff */
[----:B------:R-:W-:Y:S02]  /*2a420*/  F2FP.BF16.F32.PACK_AB R11, RZ, R11 ;  /* 0x0000000bff0b723e */ /* 0x000fe400000010ff */
[----:B------:R-:W-:Y:S02]  /*2a430*/  PRMT R14, R12, 0x7610, R14 ;  /* 0x000076100c0e7816 */ /* 0x000fe4000000000e */
[----:B------:R-:W-:Y:S01]  /*2a440*/  PRMT R12, R11, 0x7610, R12 ;  /* 0x000076100b0c7816 */ /* 0x000fe2000000000c */
[-C--:B----4-:R-:W-:Y:S01]  /*2a450*/  FMUL R10, R10, R2.reuse ;  /* 0x000000020a0a7220 */ /* 0x090fe20000400000 */
[----:B------:R-:W-:-:S04]  /*2a460*/  FMUL R13, R13, R2 ;  /* 0x000000020d0d7220 */ /* 0x000fc80000400000 */
[----:B------:R-:W-:Y:S01]  /*2a470*/  F2FP.BF16.F32.PACK_AB R10, RZ, R10 ;  /* 0x0000000aff0a723e */ /* 0x000fe200000010ff */
[----:B------:R0:W-:Y:S01]  /*2a480*/  @P0 STG.E.U16 desc[UR36][R4.64+0x62], R14 ;  /* 0x0000620e04000986 */ /* 0x0001e2000c101524 */
[----:B------:R-:W-:-:S03]  /*2a490*/  F2FP.BF16.F32.PACK_AB R11, RZ, R13 ;  /* 0x0000000dff0b723e */ /* 0x000fc600000010ff */
[----:B------:R1:W-:Y:S04]  /*2a4a0*/  @P1 STG.E.U16 desc[UR36][R6.64+0x70], R12 ;  /* 0x0000700c06001986 */ /* 0x0003e8000c101524 */
[----:B------:R-:W2:Y:S04]  /*2a4b0*/  LDL.LU R13, [R1+0x88] ;  /* 0x00008800010d7983 */ /* 0x000ea80000300800 */
[----:B0-----:R-:W3:Y:S01]  /*2a4c0*/  LDL.LU R14, [R1+0x9c] ;  /* 0x00009c00010e7983 */ /* 0x001ee20000300800 */
[----:B-1----:R-:W-:-:S03]  /*2a4d0*/  PRMT R12, R11, 0x7610, R12 ;  /* 0x000076100b0c7816 */ /* 0x002fc6000000000c */
[----:B------:R0:W-:Y:S04]  /*2a4e0*/  @P4 STG.E.U16 desc[UR36][R6.64+0x72], R10 ;  /* 0x0000720a06004986 */ /* 0x0001e8000c101524 */
[----:B------:R-:W4:Y:S04]  /*2a4f0*/  LDL.LU R11, [R1+0x7c] ;  /* 0x00007c00010b7983 */ /* 0x000f280000300800 */
[----:B0-----:R-:W2:Y:S01]  /*2a500*/  LDL.LU R10, [R1+0x80] ;  /* 0x00008000010a7983 */ /* 0x001ea20000300800 */
[C---:B------:R-:W-:Y:S02]  /*2a510*/  ISETP.GT.AND P5, PT, R0.reuse, 0x38, P2 ;  /* 0x000000380000780c */ /* 0x040fe400017a4270 */
[----:B------:R-:W-:-:S02]  /*2a520*/  ISETP.GT.AND P0, PT, R0, 0x39, P2 ;  /* 0x000000390000780c */ /* 0x000fc40001704270 */
[----:B------:R-:W-:-:S09]  /*2a530*/  ISETP.GT.AND P1, PT, R0, 0x40, P3 ;  /* 0x000000400000780c */ /* 0x000fd20001f24270 */
[----:B------:R0:W-:Y:S04]  /*2a540*/  @P5 STG.E.U16 desc[UR36][R4.64+0x70], R12 ;  /* 0x0000700c04005986 */ /* 0x0001e8000c101524 */
[----:B0-----:R-:W3:Y:S01]  /*2a550*/  LDL.LU R12, [R1+0x84] ;  /* 0x00008400010c7983 */ /* 0x001ee20000300800 */
[-C--:B----4-:R-:W-:Y:S01]  /*2a560*/  FMUL R11, R11, R2.reuse ;  /* 0x000000020b0b7220 */ /* 0x090fe20000400000 */
[----:B--2---:R-:W-:-:S04]  /*2a570*/  FMUL R10, R10, R2 ;  /* 0x000000020a0a7220 */ /* 0x004fc80000400000 */
[----:B------:R-:W-:Y:S02]  /*2a580*/  F2FP.BF16.F32.PACK_AB R11, RZ, R11 ;  /* 0x0000000bff0b723e */ /* 0x000fe400000010ff */
[----:B------:R-:W-:-:S03]  /*2a590*/  F2FP.BF16.F32.PACK_AB R10, RZ, R10 ;  /* 0x0000000aff0a723e */ /* 0x000fc600000010ff */
[----:B------:R0:W-:Y:S04]  /*2a5a0*/  @P0 STG.E.U16 desc[UR36][R4.64+0x72], R11 ;  /* 0x0000720b04000986 */ /* 0x0001e8000c101524 */
[----:B------:R1:W-:Y:S04]  /*2a5b0*/  @P1 STG.E.U16 desc[UR36][R6.64+0x80], R10 ;  /* 0x0000800a06001986 */ /* 0x0003e8000c101524 */
[----:B0-----:R-:W2:Y:S04]  /*2a5c0*/  LDL.LU R11, [R1+0x90] ;  /* 0x00009000010b7983 */ /* 0x001ea80000300800 */
[----:B-1----:R-:W4:Y:S01]  /*2a5d0*/  LDL.LU R10, [R1+0x8c] ;  /* 0x00008c00010a7983 */ /* 0x002f220000300800 */
[----:B------:R-:W-:-:S02]  /*2a5e0*/  ISETP.GT.AND P4, PT, R0, 0x41, P3 ;  /* 0x000000410000780c */ /* 0x000fc40001f84270 */
[----:B------:R-:W-:Y:S01]  /*2a5f0*/  ISETP.GT.AND P5, PT, R0, 0x40, P2 ;  /* 0x000000400000780c */ /* 0x000fe200017a4270 */
[-C--:B---3--:R-:W-:Y:S01]  /*2a600*/  FMUL R12, R12, R2.reuse ;  /* 0x000000020c0c7220 */ /* 0x088fe20000400000 */
[----:B------:R-:W-:Y:S01]  /*2a610*/  ISETP.GT.AND P0, PT, R0, 0x41, P2 ;  /* 0x000000410000780c */ /* 0x000fe20001704270 */
[----:B------:R-:W-:-:S03]  /*2a620*/  FMUL R13, R13, R2 ;  /* 0x000000020d0d7220 */ /* 0x000fc60000400000 */
[----:B------:R-:W-:Y:S02]  /*2a630*/  F2FP.BF16.F32.PACK_AB R12, RZ, R12 ;  /* 0x0000000cff0c723e */ /* 0x000fe400000010ff */
[----:B------:R-:W-:-:S03]  /*2a640*/  F2FP.BF16.F32.PACK_AB R13, RZ, R13 ;  /* 0x0000000dff0d723e */ /* 0x000fc600000010ff */
[----:B------:R0:W-:Y:S04]  /*2a650*/  @P4 STG.E.U16 desc[UR36][R6.64+0x82], R12 ;  /* 0x0000820c06004986 */ /* 0x0001e8000c101524 */
[----:B------:R1:W-:Y:S04]  /*2a660*/  @P5 STG.E.U16 desc[UR36][R4.64+0x80], R13 ;  /* 0x0000800d04005986 */ /* 0x0003e8000c101524 */
[----:B0-----:R-:W3:Y:S04]  /*2a670*/  LDL.LU R12, [R1+0x94] ;  /* 0x00009400010c7983 */ /* 0x001ee80000300800 */
[----:B-1----:R-:W3:Y:S01]  /*2a680*/  LDL.LU R13, [R1+0x98] ;  /* 0x00009800010d7983 */ /* 0x002ee20000300800 */
[----:B----4-:R-:W-:-:S05]  /*2a690*/  FMUL R10, R10, R2 ;  /* 0x000000020a0a7220 */ /* 0x010fca0000400000 */
[----:B------:R-:W-:-:S05]  /*2a6a0*/  F2FP.BF16.F32.PACK_AB R10, RZ, R10 ;  /* 0x0000000aff0a723e */ /* 0x000fca00000010ff */
[----:B------:R0:W-:Y:S04]  /*2a6b0*/  @P0 STG.E.U16 desc[UR36][R4.64+0x82], R10 ;  /* 0x0000820a04000986 */ /* 0x0001e8000c101524 */
[----:B0-----:R-:W4:Y:S01]  /*2a6c0*/  LDL.LU R10, [R1+0xa4] ;  /* 0x0000a400010a7983 */ /* 0x001f220000300800 */
[----:B------:R-:W-:Y:S01]  /*2a6d0*/  ISETP.GT.AND P1, PT, R0, 0x48, P3 ;  /* 0x000000480000780c */ /* 0x000fe20001f24270 */
[----:B--2---:R-:W-:-:S05]  /*2a6e0*/  FMUL R11, R11, R2 ;  /* 0x000000020b0b7220 */ /* 0x004fca0000400000 */
[----:B------:R-:W-:-:S07]  /*2a6f0*/  F2FP.BF16.F32.PACK_AB R11, RZ, R11 ;  /* 0x0000000bff0b723e */ /* 0x000fce00000010ff */
[----:B------:R0:W-:Y:S04]  /*2a700*/  @P1 STG.E.U16 desc[UR36][R6.64+0x90], R11 ;  /* 0x0000900b06001986 */ /* 0x0001e8000c101524 */
[----:B0-----:R-:W2:Y:S01]  /*2a710*/  LDL.LU R11, [R1+0xa8] ;  /* 0x0000a800010b7983 */ /* 0x001ea20000300800 */
[----:B----4-:R-:W-:-:S05]  /*2a720*/  FMUL R10, R10, R2 ;  /* 0x000000020a0a7220 */ /* 0x010fca0000400000 */
[----:B------:R-:W-:-:S04]  /*2a730*/  F2FP.BF16.F32.PACK_AB R10, RZ, R10 ;  /* 0x0000000aff0a723e */ /* 0x000fc800000010ff */
[----:B------:R-:W-:Y:S02]  /*2a740*/  PRMT R18, R10, 0x7610, R18 ;  /* 0x000076100a127816 */ /* 0x000fe40000000012 */
[----:B------:R-:W4:Y:S01]  /*2a750*/  LDL.LU R10, [R1+0xac] ;  /* 0x0000ac00010a7983 */ /* 0x000f220000300800 */
[----:B------:R-:W-:Y:S01]  /*2a760*/  ISETP.GT.AND P4, PT, R0, 0x49, P3 ;  /* 0x000000490000780c */ /* 0x000fe20001f84270 */
[-C--:B---3--:R-:W-:Y:S01]  /*2a770*/  FMUL R12, R12, R2.reuse ;  /* 0x000000020c0c7220 */ /* 0x088fe20000400000 */
[C---:B------:R-:W-:Y:S01]  /*2a780*/  ISETP.GT.AND P5, PT, R0.reuse, 0x48, P2 ;  /* 0x000000480000780c */ /* 0x040fe200017a4270 */
[-C--:B------:R-:W-:Y:S01]  /*2a790*/  FMUL R13, R13, R2.reuse ;  /* 0x000000020d0d7220 */ /* 0x080fe20000400000 */
[C---:B------:R-:W-:Y:S02]  /*2a7a0*/  ISETP.GT.AND P0, PT, R0.reuse, 0x49, P2 ;  /* 0x000000490000780c */ /* 0x040fe40001704270 */
[----:B------:R-:W-:Y:S01]  /*2a7b0*/  ISETP.GT.AND P1, PT, R0, 0x50, P3 ;  /* 0x000000500000780c */ /* 0x000fe20001f24270 */
[----:B------:R-:W-:Y:S01]  /*2a7c0*/  FMUL R14, R14, R2 ;  /* 0x000000020e0e7220 */ /* 0x000fe20000400000 */
[----:B------:R-:W-:Y:S01]  /*2a7d0*/  F2FP.BF16.F32.PACK_AB R12, RZ, R12 ;  /* 0x0000000cff0c723e */ /* 0x000fe200000010ff */
[-C--:B--2---:R-:W-:Y:S01]  /*2a7e0*/  FMUL R11, R11, R2.reuse ;  /* 0x000000020b0b7220 */ /* 0x084fe20000400000 */
[----:B------:R-:W-:Y:S01]  /*2a7f0*/  FMUL R15, R15, R2 ;  /* 0x000000020f0f7220 */ /* 0x000fe20000400000 */
[----:B------:R-:W-:-:S03]  /*2a800*/  F2FP.BF16.F32.PACK_AB R13, RZ, R13 ;  /* 0x0000000dff0d723e */ /* 0x000fc600000010ff */
[----:B------:R-:W-:Y:S01]  /*2a810*/  F2FP.BF16.F32.PACK_AB R11, RZ, R11 ;  /* 0x0000000bff0b723e */ /* 0x000fe200000010ff */
[----:B------:R-:W-:Y:S01]  /*2a820*/  @P4 STG.E.U16 desc[UR36][R6.64+0x92], R12 ;  /* 0x0000920c06004986 */ /* 0x000fe2000c101524 */
[----:B------:R-:W-:Y:S02]  /*2a830*/  F2FP.BF16.F32.PACK_AB R14, RZ, R14 ;  /* 0x0000000eff0e723e */ /* 0x000fe400000010ff */
[----:B------:R-:W-:Y:S01]  /*2a840*/  PRMT R19, R11, 0x7610, R19 ;  /* 0x000076100b137816 */ /* 0x000fe20000000013 */
[----:B------:R-:W-:Y:S01]  /*2a850*/  FMUL R11, R235, R2 ;  /* 0x00000002eb0b7220 */ /* 0x000fe20000400000 */
[C---:B------:R-:W-:Y:S01]  /*2a860*/  ISETP.GT.AND P4, PT, R0.reuse, 0x51, P3 ;  /* 0x000000510000780c */ /* 0x040fe20001f84270 */
[----:B------:R0:W-:Y:S01]  /*2a870*/  @P5 STG.E.U16 desc[UR36][R4.64+0x90], R13 ;  /* 0x0000900d04005986 */ /* 0x0001e2000c101524 */
[----:B------:R-:W-:Y:S02]  /*2a880*/  F2FP.BF16.F32.PACK_AB R15, RZ, R15 ;  /* 0x0000000fff0f723e */ /* 0x000fe400000010ff */
[C---:B------:R-:W-:Y:S01]  /*2a890*/  ISETP.GT.AND P5, PT, R0.reuse, 0x50, P2 ;  /* 0x000000500000780c */ /* 0x040fe200017a4270 */
[----:B------:R-:W-:Y:S01]  /*2a8a0*/  @P0 STG.E.U16 desc[UR36][R4.64+0x92], R14 ;  /* 0x0000920e04000986 */ /* 0x000fe2000c101524 */
[----:B------:R-:W-:-:S03]  /*2a8b0*/  ISETP.GT.AND P0, PT, R0, 0x51, P2 ;  /* 0x000000510000780c */ /* 0x000fc60001704270 */
[----:B------:R-:W-:Y:S01]  /*2a8c0*/  @P1 STG.E.U16 desc[UR36][R6.64+0xa0], R15 ;  /* 0x0000a00f06001986 */ /* 0x000fe2000c101524 */
[----:B------:R-:W-:Y:S02]  /*2a8d0*/  ISETP.GT.AND P1, PT, R0, 0x58, P3 ;  /* 0x000000580000780c */ /* 0x000fe40001f24270 */
[----:B0-----:R-:W-:Y:S01]  /*2a8e0*/  F2FP.BF16.F32.PACK_AB R13, RZ, R11 ;  /* 0x0000000bff0d723e */ /* 0x001fe200000010ff */
[----:B------:R-:W-:Y:S01]  /*2a8f0*/  FMUL R11, R232, R2 ;  /* 0x00000002e80b7220 */ /* 0x000fe20000400000 */
[----:B------:R0:W-:Y:S04]  /*2a900*/  @P4 STG.E.U16 desc[UR36][R6.64+0xa2], R18 ;  /* 0x0000a21206004986 */ /* 0x0001e8000c101524 */
[----:B------:R-:W-:Y:S01]  /*2a910*/  F2FP.BF16.F32.PACK_AB R11, RZ, R11 ;  /* 0x0000000bff0b723e */ /* 0x000fe200000010ff */
[----:B------:R-:W-:Y:S01]  /*2a920*/  @P5 STG.E.U16 desc[UR36][R4.64+0xa0], R19 ;  /* 0x0000a01304005986 */ /* 0x000fe2000c101524 */
[----:B------:R-:W-:-:S02]  /*2a930*/  ISETP.GT.AND P4, PT, R0, 0x59, P3 ;  /* 0x000000590000780c */ /* 0x000fc40001f84270 */
[----:B------:R-:W-:Y:S02]  /*2a940*/  ISETP.GT.AND P5, PT, R0, 0x58, P2 ;  /* 0x000000580000780c */ /* 0x000fe400017a4270 */
[----:B0-----:R-:W-:Y:S01]  /*2a950*/  PRMT R18, R11, 0x7610, R18 ;  /* 0x000076100b127816 */ /* 0x001fe20000000012 */
[-C--:B------:R-:W-:Y:S01]  /*2a960*/  FMUL R11, R234, R2.reuse ;  /* 0x00000002ea0b7220 */ /* 0x080fe20000400000 */
[----:B----4-:R-:W-:-:S05]  /*2a970*/  FMUL R10, R10, R2 ;  /* 0x000000020a0a7220 */ /* 0x010fca0000400000 */
[----:B------:R-:W-:Y:S01]  /*2a980*/  F2FP.BF16.F32.PACK_AB R12, RZ, R10 ;  /* 0x0000000aff0c723e */ /* 0x000fe200000010ff */
[----:B------:R-:W-:-:S05]  /*2a990*/  FMUL R10, R231, R2 ;  /* 0x00000002e70a7220 */ /* 0x000fca0000400000 */
[----:B------:R-:W-:Y:S02]  /*2a9a0*/  F2FP.BF16.F32.PACK_AB R10, RZ, R10 ;  /* 0x0000000aff0a723e */ /* 0x000fe400000010ff */
[----:B------:R-:W-:Y:S02]  /*2a9b0*/  PRMT R14, R12, 0x7610, R14 ;  /* 0x000076100c0e7816 */ /* 0x000fe4000000000e */
[----:B------:R-:W-:Y:S01]  /*2a9c0*/  PRMT R15, R10, 0x7610, R15 ;  /* 0x000076100a0f7816 */ /* 0x000fe2000000000f */
[----:B------:R-:W-:Y:S02]  /*2a9d0*/  FMUL R10, R233, R2 ;  /* 0x00000002e90a7220 */ /* 0x000fe40000400000 */
[----:B------:R-:W-:Y:S03]  /*2a9e0*/  @P0 STG.E.U16 desc[UR36][R4.64+0xa2], R14 ;  /* 0x0000a20e04000986 */ /* 0x000fe6000c101524 */
[----:B------:R-:W-:Y:S01]  /*2a9f0*/  F2FP.BF16.F32.PACK_AB R12, RZ, R10 ;  /* 0x0000000aff0c723e */ /* 0x000fe200000010ff */
[----:B------:R0:W-:Y:S01]  /*2aa00*/  @P1 STG.E.U16 desc[UR36][R6.64+0xb0], R13 ;  /* 0x0000b00d06001986 */ /* 0x0001e2000c101524 */
[----:B------:R-:W-:Y:S01]  /*2aa10*/  FMUL R10, R227, R2 ;  /* 0x00000002e30a7220 */ /* 0x000fe20000400000 */
[----:B------:R-:W-:-:S02]  /*2aa20*/  ISETP.GT.AND P0, PT, R0, 0x59, P2 ;  /* 0x000000590000780c */ /* 0x000fc40001704270 */
[----:B------:R-:W-:Y:S02]  /*2aa30*/  ISETP.GT.AND P1, PT, R0, 0x60, P3 ;  /* 0x000000600000780c */ /* 0x000fe40001f24270 */
[----:B------:R-:W-:Y:S02]  /*2aa40*/  F2FP.BF16.F32.PACK_AB R10, RZ, R10 ;  /* 0x0000000aff0a723e */ /* 0x000fe400000010ff */
[----:B0-----:R-:W-:Y:S01]  /*2aa50*/  F2FP.BF16.F32.PACK_AB R13, RZ, R11 ;  /* 0x0000000bff0d723e */ /* 0x001fe200000010ff */
[----:B------:R-:W-:Y:S01]  /*2aa60*/  FMUL R11, R228, R2 ;  /* 0x00000002e40b7220 */ /* 0x000fe20000400000 */
[----:B------:R0:W-:Y:S01]  /*2aa70*/  @P4 STG.E.U16 desc[UR36][R6.64+0xb2], R15 ;  /* 0x0000b20f06004986 */ /* 0x0001e2000c101524 */
[----:B------:R-:W-:-:S03]  /*2aa80*/  PRMT R14, R12, 0x7610, R14 ;  /* 0x000076100c0e7816 */ /* 0x000fc6000000000e */
[----:B------:R-:W-:Y:S01]  /*2aa90*/  F2FP.BF16.F32.PACK_AB R11, RZ, R11 ;  /* 0x0000000bff0b723e */ /* 0x000fe200000010ff */
[----:B------:R1:W-:Y:S01]  /*2aaa0*/  @P5 STG.E.U16 desc[UR36][R4.64+0xb0], R18 ;  /* 0x0000b01204005986 */ /* 0x0003e2000c101524 */
[C---:B------:R-:W-:Y:S02]  /*2aab0*/  ISETP.GT.AND P4, PT, R0.reuse, 0x61, P3 ;  /* 0x000000610000780c */ /* 0x040fe40001f84270 */
[----:B------:R-:W-:Y:S02]  /*2aac0*/  ISETP.GT.AND P5, PT, R0, 0x60, P2 ;  /* 0x000000600000780c */ /* 0x000fe400017a4270 */
[----:B0-----:R-:W-:Y:S01]  /*2aad0*/  PRMT R15, R10, 0x7610, R15 ;  /* 0x000076100a0f7816 */ /* 0x001fe2000000000f */
[-C--:B------:R-:W-:Y:S01]  /*2aae0*/  FMUL R10, R229, R2.reuse ;  /* 0x00000002e50a7220 */ /* 0x080fe20000400000 */
[----:B-1----:R-:W-:Y:S01]  /*2aaf0*/  PRMT R18, R11, 0x7610, R18 ;  /* 0x000076100b127816 */ /* 0x002fe20000000012 */
[----:B------:R-:W-:Y:S01]  /*2ab00*/  FMUL R11, R230, R2 ;  /* 0x00000002e60b7220 */ /* 0x000fe20000400000 */
[----:B------:R-:W-:Y:S02]  /*2ab10*/  @P0 STG.E.U16 desc[UR36][R4.64+0xb2], R14 ;  /* 0x0000b20e04000986 */ /* 0x000fe4000c101524 */
[----:B------:R-:W-:Y:S01]  /*2ab20*/  F2FP.BF16.F32.PACK_AB R12, RZ, R10 ;  /* 0x0000000aff0c723e */ /* 0x000fe200000010ff */
[----:B------:R-:W-:Y:S01]  /*2ab30*/  FMUL R10, R223, R2 ;  /* 0x00000002df0a7220 */ /* 0x000fe20000400000 */
[----:B------:R0:W-:Y:S01]  /*2ab40*/  @P1 STG.E.U16 desc[UR36][R6.64+0xc0], R13 ;  /* 0x0000c00d06001986 */ /* 0x0001e2000c101524 */
        /* <DEDUP_REMOVED lines=189> */
[C---:B------:R-:W-:Y:S01]  /*2b720*/  ISETP.GT.AND P0, PT, R0.reuse, 0xb1, P2 ;  /* 0x000000b10000780c */ /* 0x040fe20001704270 */
[----:B------:R0:W-:Y:S01]  /*2b730*/  @P1 STG.E.U16 desc[UR36][R6.64+0x160], R13 ;  /* 0x0001600d06001986 */ /* 0x0001e2000c101524 */
[----:B------:R-:W-:-:S02]  /*2b740*/  ISETP.GT.AND P1, PT, R0, 0xb8, P3 ;  /* 0x000000b80000780c */ /* 0x000fc40001f24270 */
[----:B------:R-:W-:Y:S01]  /*2b750*/  F2FP.BF16.F32.PACK_AB R10, RZ, R10 ;  /* 0x0000000aff0a723e */ /* 0x000fe200000010ff */
[----:B------:R1:W-:Y:S01]  /*2b760*/  @P4 STG.E.U16 desc[UR36][R6.64+0x162], R15 ;  /* 0x0001620f06004986 */ /* 0x0003e2000c101524 */
[----:B0-----:R-:W-:Y:S01]  /*2b770*/  F2FP.BF16.F32.PACK_AB R13, RZ, R11 ;  /* 0x0000000bff0d723e */ /* 0x001fe200000010ff */
[-C--:B------:R-:W-:Y:S01]  /*2b780*/  FMUL R11, R184, R2.reuse ;  /* 0x00000002b80b7220 */ /* 0x080fe20000400000 */
[----:B------:R-:W-:Y:S01]  /*2b790*/  PRMT R14, R12, 0x7610, R14 ;  /* 0x000076100c0e7816 */ /* 0x000fe2000000000e */
[----:B------:R0:W-:Y:S01]  /*2b7a0*/  @P5 STG.E.U16 desc[UR36][R4.64+0x160], R18 ;  /* 0x0001601204005986 */ /* 0x0001e2000c101524 */
[----:B-1----:R-:W-:Y:S02]  /*2b7b0*/  PRMT R15, R10, 0x7610, R15 ;  /* 0x000076100a0f7816 */ /* 0x002fe4000000000f */
[----:B------:R-:W-:Y:S01]  /*2b7c0*/  F2FP.BF16.F32.PACK_AB R11, RZ, R11 ;  /* 0x0000000bff0b723e */ /* 0x000fe200000010ff */
[----:B------:R-:W-:Y:S01]  /*2b7d0*/  FMUL R10, R185, R2 ;  /* 0x00000002b90a7220 */ /* 0x000fe20000400000 */
[C---:B------:R-:W-:Y:S01]  /*2b7e0*/  ISETP.GT.AND P4, PT, R0.reuse, 0xb9, P3 ;  /* 0x000000b90000780c */ /* 0x040fe20001f84270 */
[----:B------:R-:W-:Y:S01]  /*2b7f0*/  @P0 STG.E.U16 desc[UR36][R4.64+0x162], R14 ;  /* 0x0001620e04000986 */ /* 0x000fe2000c101524 */
[----:B------:R-:W-:-:S02]  /*2b800*/  ISETP.GT.AND P5, PT, R0, 0xb8, P2 ;  /* 0x000000b80000780c */ /* 0x000fc400017a4270 */
[----:B0-----:R-:W-:Y:S01]  /*2b810*/  PRMT R18, R11, 0x7610, R18 ;  /* 0x000076100b127816 */ /* 0x001fe20000000012 */
[----:B------:R-:W-:Y:S01]  /*2b820*/  FMUL R11, R186, R2 ;  /* 0x00000002ba0b7220 */ /* 0x000fe20000400000 */
[----:B------:R0:W-:Y:S01]  /*2b830*/  @P1 STG.E.U16 desc[UR36][R6.64+0x170], R13 ;  /* 0x0001700d06001986 */ /* 0x0001e2000c101524 */
[C---:B------:R-:W-:Y:S02]  /*2b840*/  ISETP.GT.AND P0, PT, R0.reuse, 0xb9, P2 ;  /* 0x000000b90000780c */ /* 0x040fe40001704270 */
[----:B------:R-:W-:Y:S01]  /*2b850*/  F2FP.BF16.F32.PACK_AB R12, RZ, R10 ;  /* 0x0000000aff0c723e */ /* 0x000fe200000010ff */
[-C--:B------:R-:W-:Y:S01]  /*2b860*/  FMUL R10, R179, R2.reuse ;  /* 0x00000002b30a7220 */ /* 0x080fe20000400000 */
[----:B------:R-:W-:Y:S02]  /*2b870*/  ISETP.GT.AND P1, PT, R0, 0xc0, P3 ;  /* 0x000000c00000780c */ /* 0x000fe40001f24270 */
[----:B------:R1:W-:Y:S01]  /*2b880*/  @P4 STG.E.U16 desc[UR36][R6.64+0x172], R15 ;  /* 0x0001720f06004986 */ /* 0x0003e2000c101524 */
[----:B0-----:R-:W-:Y:S01]  /*2b890*/  F2FP.BF16.F32.PACK_AB R13, RZ, R11 ;  /* 0x0000000bff0d723e */ /* 0x001fe200000010ff */
[----:B------:R-:W-:Y:S01]  /*2b8a0*/  FMUL R11, R180, R2 ;  /* 0x00000002b40b7220 */ /* 0x000fe20000400000 */
[----:B------:R-:W-:-:S02]  /*2b8b0*/  F2FP.BF16.F32.PACK_AB R10, RZ, R10 ;  /* 0x0000000aff0a723e */ /* 0x000fc400000010ff */
[----:B------:R-:W-:Y:S02]  /*2b8c0*/  PRMT R14, R12, 0x7610, R14 ;  /* 0x000076100c0e7816 */ /* 0x000fe4000000000e */
[----:B------:R-:W-:Y:S02]  /*2b8d0*/  F2FP.BF16.F32.PACK_AB R11, RZ, R11 ;  /* 0x0000000bff0b723e */ /* 0x000fe400000010ff */
[----:B------:R-:W-:Y:S01]  /*2b8e0*/  ISETP.GT.AND P4, PT, R0, 0xc1, P3 ;  /* 0x000000c10000780c */ /* 0x000fe20001f84270 */
[----:B------:R0:W-:Y:S01]  /*2b8f0*/  @P5 STG.E.U16 desc[UR36][R4.64+0x170], R18 ;  /* 0x0001701204005986 */ /* 0x0001e2000c101524 */
[----:B-1----:R-:W-:Y:S01]  /*2b900*/  PRMT R15, R10, 0x7610, R15 ;  /* 0x000076100a0f7816 */ /* 0x002fe2000000000f */
[----:B------:R-:W-:Y:S01]  /*2b910*/  FMUL R10, R181, R2 ;  /* 0x00000002b50a7220 */ /* 0x000fe20000400000 */
[C---:B------:R-:W-:Y:S01]  /*2b920*/  ISETP.GT.AND P5, PT, R0.reuse, 0xc0, P2 ;  /* 0x000000c00000780c */ /* 0x040fe200017a4270 */
[----:B------:R-:W-:Y:S01]  /*2b930*/  @P0 STG.E.U16 desc[UR36][R4.64+0x172], R14 ;  /* 0x0001720e04000986 */ /* 0x000fe2000c101524 */
[----:B------:R-:W-:-:S03]  /*2b940*/  ISETP.GT.AND P0, PT, R0, 0xc1, P2 ;  /* 0x000000c10000780c */ /* 0x000fc60001704270 */
[----:B------:R1:W-:Y:S01]  /*2b950*/  @P1 STG.E.U16 desc[UR36][R6.64+0x180], R13 ;  /* 0x0001800d06001986 */ /* 0x0003e2000c101524 */
[----:B------:R-:W-:Y:S02]  /*2b960*/  ISETP.GT.AND P1, PT, R0, 0xc8, P3 ;  /* 0x000000c80000780c */ /* 0x000fe40001f24270 */
[----:B0-----:R-:W-:Y:S01]  /*2b970*/  PRMT R18, R11, 0x7610, R18 ;  /* 0x000076100b127816 */ /* 0x001fe20000000012 */
[----:B------:R-:W-:Y:S01]  /*2b980*/  FMUL R11, R182, R2 ;  /* 0x00000002b60b7220 */ /* 0x000fe20000400000 */
[----:B------:R-:W-:Y:S01]  /*2b990*/  F2FP.BF16.F32.PACK_AB R12, RZ, R10 ;  /* 0x0000000aff0c723e */ /* 0x000fe200000010ff */
[-C--:B------:R-:W-:Y:S01]  /*2b9a0*/  FMUL R10, R175, R2.reuse ;  /* 0x00000002af0a7220 */ /* 0x080fe20000400000 */
[----:B------:R0:W-:Y:S02]  /*2b9b0*/  @P4 STG.E.U16 desc[UR36][R6.64+0x182], R15 ;  /* 0x0001820f06004986 */ /* 0x0001e4000c101524 */
[----:B-1----:R-:W-:Y:S01]  /*2b9c0*/  F2FP.BF16.F32.PACK_AB R13, RZ, R11 ;  /* 0x0000000bff0d723e */ /* 0x002fe200000010ff */
[----:B------:R-:W-:Y:S01]  /*2b9d0*/  FMUL R11, R176, R2 ;  /* 0x00000002b00b7220 */ /* 0x000fe20000400000 */
[----:B------:R-:W-:-:S02]  /*2b9e0*/  F2FP.BF16.F32.PACK_AB R10, RZ, R10 ;  /* 0x0000000aff0a723e */ /* 0x000fc400000010ff */
[----:B------:R-:W-:Y:S02]  /*2b9f0*/  PRMT R14, R12, 0x7610, R14 ;  /* 0x000076100c0e7816 */ /* 0x000fe4000000000e */
[----:B------:R-:W-:Y:S02]  /*2ba00*/  ISETP.GT.AND P4, PT, R0, 0xc9, P3 ;  /* 0x000000c90000780c */ /* 0x000fe40001f84270 */
[----:B------:R-:W-:Y:S01]  /*2ba10*/  F2FP.BF16.F32.PACK_AB R11, RZ, R11 ;  /* 0x0000000bff0b723e */ /* 0x000fe200000010ff */
[----:B------:R1:W-:Y:S01]  /*2ba20*/  @P5 STG.E.U16 desc[UR36][R4.64+0x180], R18 ;  /* 0x0001801204005986 */ /* 0x0003e2000c101524 */
[----:B0-----:R-:W-:Y:S01]  /*2ba30*/  PRMT R15, R10, 0x7610, R15 ;  /* 0x000076100a0f7816 */ /* 0x001fe2000000000f */
[----:B------:R-:W-:Y:S01]  /*2ba40*/  FMUL R10, R177, R2 ;  /* 0x00000002b10a7220 */ /* 0x000fe20000400000 */
[C---:B------:R-:W-:Y:S01]  /*2ba50*/  ISETP.GT.AND P5, PT, R0.reuse, 0xc8, P2 ;  /* 0x000000c80000780c */ /* 0x040fe200017a4270 */
[----:B------:R-:W-:Y:S01]  /*2ba60*/  @P0 STG.E.U16 desc[UR36][R4.64+0x182], R14 ;  /* 0x0001820e04000986 */ /* 0x000fe2000c101524 */
[----:B------:R-:W-:-:S03]  /*2ba70*/  ISETP.GT.AND P0, PT, R0, 0xc9, P2 ;  /* 0x000000c90000780c */ /* 0x000fc60001704270 */
[----:B------:R0:W-:Y:S01]  /*2ba80*/  @P1 STG.E.U16 desc[UR36][R6.64+0x190], R13 ;  /* 0x0001900d06001986 */ /* 0x0001e2000c101524 */
[----:B------:R-:W-:Y:S02]  /*2ba90*/  ISETP.GT.AND P1, PT, R0, 0xd0, P3 ;  /* 0x000000d00000780c */ /* 0x000fe40001f24270 */
[----:B-1----:R-:W-:Y:S01]  /*2baa0*/  PRMT R18, R11, 0x7610, R18 ;  /* 0x000076100b127816 */ /* 0x002fe20000000012 */
[----:B------:R-:W-:Y:S01]  /*2bab0*/  FMUL R11, R178, R2 ;  /* 0x00000002b20b7220 */ /* 0x000fe20000400000 */
[----:B------:R-:W-:Y:S01]  /*2bac0*/  F2FP.BF16.F32.PACK_AB R12, RZ, R10 ;  /* 0x0000000aff0c723e */ /* 0x000fe200000010ff */
[-C--:B------:R-:W-:Y:S01]  /*2bad0*/  FMUL R10, R171, R2.reuse ;  /* 0x00000002ab0a7220 */ /* 0x080fe20000400000 */
[----:B------:R1:W-:Y:S01]  /*2bae0*/  @P4 STG.E.U16 desc[UR36][R6.64+0x192], R15 ;  /* 0x0001920f06004986 */ /* 0x0003e2000c101524 */
[----:B------:R-:W-:Y:S02]  /*2baf0*/  ISETP.GT.AND P4, PT, R0, 0xd1, P3 ;  /* 0x000000d10000780c */ /* 0x000fe40001f84270 */
[----:B0-----:R-:W-:Y:S01]  /*2bb00*/  F2FP.BF16.F32.PACK_AB R13, RZ, R11 ;  /* 0x0000000bff0d723e */ /* 0x001fe200000010ff */
[----:B------:R-:W-:Y:S01]  /*2bb10*/  FMUL R11, R172, R2 ;  /* 0x00000002ac0b7220 */ /* 0x000fe20000400000 */
[----:B------:R-:W-:Y:S01]  /*2bb20*/  PRMT R14, R12, 0x7610, R14 ;  /* 0x000076100c0e7816 */ /* 0x000fe2000000000e */
[----:B------:R0:W-:Y:S01]  /*2bb30*/  @P5 STG.E.U16 desc[UR36][R4.64+0x190], R18 ;  /* 0x0001901204005986 */ /* 0x0001e2000c101524 */
[----:B------:R-:W-:-:S02]  /*2bb40*/  F2FP.BF16.F32.PACK_AB R10, RZ, R10 ;  /* 0x0000000aff0a723e */ /* 0x000fc400000010ff */
[----:B------:R-:W-:Y:S01]  /*2bb50*/  F2FP.BF16.F32.PACK_AB R11, RZ, R11 ;  /* 0x0000000bff0b723e */ /* 0x000fe200000010ff */
[----:B------:R-:W-:Y:S01]  /*2bb60*/  @P0 STG.E.U16 desc[UR36][R4.64+0x192], R14 ;  /* 0x0001920e04000986 */ /* 0x000fe2000c101524 */
[----:B------:R-:W-:Y:S02]  /*2bb70*/  ISETP.GT.AND P5, PT, R0, 0xd0, P2 ;  /* 0x000000d00000780c */ /* 0x000fe400017a4270 */
[----:B-1----:R-:W-:Y:S01]  /*2bb80*/  PRMT R15, R10, 0x7610, R15 ;  /* 0x000076100a0f7816 */ /* 0x002fe2000000000f */
[----:B------:R1:W-:Y:S01]  /*2bb90*/  @P1 STG.E.U16 desc[UR36][R6.64+0x1a0], R13 ;  /* 0x0001a00d06001986 */ /* 0x0003e2000c101524 */
[----:B------:R-:W-:Y:S01]  /*2bba0*/  ISETP.GT.AND P1, PT, R0, 0xd1, P2 ;  /* 0x000000d10000780c */ /* 0x000fe20001724270 */
[-C--:B------:R-:W-:Y:S01]  /*2bbb0*/  FMUL R10, R173, R2.reuse ;  /* 0x00000002ad0a7220 */ /* 0x080fe20000400000 */
[----:B0-----:R-:W-:Y:S01]  /*2bbc0*/  PRMT R18, R11, 0x7610, R18 ;  /* 0x000076100b127816 */ /* 0x001fe20000000012 */
[-C--:B------:R-:W-:Y:S01]  /*2bbd0*/  FMUL R11, R174, R2.reuse ;  /* 0x00000002ae0b7220 */ /* 0x080fe20000400000 */
[----:B------:R0:W-:Y:S01]  /*2bbe0*/  @P4 STG.E.U16 desc[UR36][R6.64+0x1a2], R15 ;  /* 0x0001a20f06004986 */ /* 0x0001e2000c101524 */
[----:B------:R-:W-:Y:S01]  /*2bbf0*/  FMUL R12, R167, R2 ;  /* 0x00000002a70c7220 */ /* 0x000fe20000400000 */
[----:B------:R-:W-:-:S02]  /*2bc00*/  ISETP.GT.AND P4, PT, R0, 0xd8, P3 ;  /* 0x000000d80000780c */ /* 0x000fc40001f84270 */
[----:B------:R-:W-:Y:S02]  /*2bc10*/  F2FP.BF16.F32.PACK_AB R11, RZ, R11 ;  /* 0x0000000bff0b723e */ /* 0x000fe400000010ff */
[----:B-1----:R-:W-:Y:S01]  /*2bc20*/  F2FP.BF16.F32.PACK_AB R13, RZ, R10 ;  /* 0x0000000aff0d723e */ /* 0x002fe200000010ff */
[----:B------:R-:W-:Y:S01]  /*2bc30*/  FMUL R10, R168, R2 ;  /* 0x00000002a80a7220 */ /* 0x000fe20000400000 */
[----:B------:R1:W-:Y:S01]  /*2bc40*/  @P5 STG.E.U16 desc[UR36][R4.64+0x1a0], R18 ;  /* 0x0001a01204005986 */ /* 0x0003e2000c101524 */
[----:B------:R-:W-:Y:S02]  /*2bc50*/  PRMT R14, R11, 0x7610, R14 ;  /* 0x000076100b0e7816 */ /* 0x000fe4000000000e */
[----:B------:R-:W-:Y:S01]  /*2bc60*/  ISETP.GT.AND P5, PT, R0, 0xd9, P3 ;  /* 0x000000d90000780c */ /* 0x000fe20001fa4270 */
[----:B------:R2:W-:Y:S01]  /*2bc70*/  @P1 STG.E.U16 desc[UR36][R4.64+0x1a2], R13 ;  /* 0x0001a20d04001986 */ /* 0x0005e2000c101524 */
[----:B------:R-:W-:Y:S01]  /*2bc80*/  F2FP.BF16.F32.PACK_AB R11, RZ, R10 ;  /* 0x0000000aff0b723e */ /* 0x000fe200000010ff */
[----:B------:R-:W-:Y:S01]  /*2bc90*/  FMUL R10, R169, R2 ;  /* 0x00000002a90a7220 */ /* 0x000fe20000400000 */
[----:B------:R-:W-:-:S02]  /*2bca0*/  F2FP.BF16.F32.PACK_AB R12, RZ, R12 ;  /* 0x0000000cff0c723e */ /* 0x000fc400000010ff */
[C---:B------:R-:W-:Y:S02]  /*2bcb0*/  ISETP.GT.AND P0, PT, R0.reuse, 0xd8, P2 ;  /* 0x000000d80000780c */ /* 0x040fe40001704270 */
[C---:B------:R-:W-:Y:S02]  /*2bcc0*/  ISETP.GT.AND P1, PT, R0.reuse, 0xd9, P2 ;  /* 0x000000d90000780c */ /* 0x040fe40001724270 */
[----:B------:R-:W-:Y:S02]  /*2bcd0*/  ISETP.GT.AND P6, PT, R0, 0xe0, P3 ;  /* 0x000000e00000780c */ /* 0x000fe40001fc4270 */
[----:B0-----:R-:W-:Y:S02]  /*2bce0*/  PRMT R15, R12, 0x7610, R15 ;  /* 0x000076100c0f7816 */ /* 0x001fe4000000000f */
[----:B-1----:R-:W-:Y:S01]  /*2bcf0*/  PRMT R18, R11, 0x7610, R18 ;  /* 0x000076100b127816 */ /* 0x002fe20000000012 */
[----:B------:R-:W-:Y:S01]  /*2bd00*/  FMUL R11, R170, R2 ;  /* 0x00000002aa0b7220 */ /* 0x000fe20000400000 */
[----:B------:R-:W-:Y:S01]  /*2bd10*/  F2FP.BF16.F32.PACK_AB R12, RZ, R10 ;  /* 0x0000000aff0c723e */ /* 0x000fe200000010ff */
[----:B------:R0:W-:Y:S01]  /*2bd20*/  @P4 STG.E.U16 desc[UR36][R6.64+0x1b0], R14 ;  /* 0x0001b00e06004986 */ /* 0x0001e2000c101524 */
[----:B------:R-:W-:-:S02]  /*2bd30*/  FMUL R10, R163, R2 ;  /* 0x00000002a30a7220 */ /* 0x000fc40000400000 */
[----:B--2---:R-:W-:Y:S01]  /*2bd40*/  F2FP.BF16.F32.PACK_AB R13, RZ, R11 ;  /* 0x0000000bff0d723e */ /* 0x004fe200000010ff */
[----:B------:R1:W-:Y:S01]  /*2bd50*/  @P5 STG.E.U16 desc[UR36][R6.64+0x1b2], R15 ;  /* 0x0001b20f06005986 */ /* 0x0003e2000c101524 */
[----:B------:R-:W-:Y:S01]  /*2bd60*/  FMUL R11, R164, R2 ;  /* 0x00000002a40b7220 */ /* 0x000fe20000400000 */
[----:B------:R-:W-:Y:S02]  /*2bd70*/  ISETP.GT.AND P4, PT, R0, 0xe1, P3 ;  /* 0x000000e10000780c */ /* 0x000fe40001f84270 */
[----:B------:R-:W-:Y:S01]  /*2bd80*/  @P0 STG.E.U16 desc[UR36][R4.64+0x1b0], R18 ;  /* 0x0001b01204000986 */ /* 0x000fe2000c101524 */
[----:B0-----:R-:W-:Y:S02]  /*2bd90*/  PRMT R14, R12, 0x7610, R14 ;  /* 0x000076100c0e7816 */ /* 0x001fe4000000000e */
[----:B------:R-:W-:Y:S01]  /*2bda0*/  F2FP.BF16.F32.PACK_AB R12, RZ, R10 ;  /* 0x0000000aff0c723e */ /* 0x000fe200000010ff */
[----:B------:R-:W-:Y:S01]  /*2bdb0*/  FMUL R10, R165, R2 ;  /* 0x00000002a50a7220 */ /* 0x000fe20000400000 */
[C---:B------:R-:W-:Y:S01]  /*2bdc0*/  ISETP.GT.AND P5, PT, R0.reuse, 0xe0, P2 ;  /* 0x000000e00000780c */ /* 0x040fe200017a4270 */
[----:B------:R-:W-:Y:S04]  /*2bdd0*/  @P1 STG.E.U16 desc[UR36][R4.64+0x1b2], R14 ;  /* 0x0001b20e04001986 */ /* 0x000fe8000c101524 */
[----:B------:R-:W-:Y:S01]  /*2bde0*/  @P6 STG.E.U16 desc[UR36][R6.64+0x1c0], R13 ;  /* 0x0001c00d06006986 */ /* 0x000fe2000c101524 */
[----:B------:R-:W-:-:S02]  /*2bdf0*/  ISETP.GT.AND P6, PT, R0, 0xe1, P2 ;  /* 0x000000e10000780c */ /* 0x000fc400017c4270 */
[----:B------:R-:W-:Y:S02]  /*2be00*/  F2FP.BF16.F32.PACK_AB R11, RZ, R11 ;  /* 0x0000000bff0b723e */ /* 0x000fe400000010ff */
[----:B------:R-:W-:Y:S02]  /*2be10*/  F2FP.BF16.F32.PACK_AB R10, RZ, R10 ;  /* 0x0000000aff0a723e */ /* 0x000fe400000010ff */
[----:B-1----:R-:W-:Y:S02]  /*2be20*/  PRMT R15, R11, 0x7610, R15 ;  /* 0x000076100b0f7816 */ /* 0x002fe4000000000f */
[----:B------:R-:W-:Y:S01]  /*2be30*/  PRMT R21, R10, 0x7610, R21 ;  /* 0x000076100a157816 */ /* 0x000fe20000000015 */
[----:B------:R-:W-:Y:S01]  /*2be40*/  @P4 STG.E.U16 desc[UR36][R6.64+0x1c2], R12 ;  /* 0x0001c20c06004986 */ /* 0x000fe2000c101524 */
[-C--:B------:R-:W-:Y:S01]  /*2be50*/  FMUL R10, R159, R2.reuse ;  /* 0x000000029f0a7220 */ /* 0x080fe20000400000 */
[----:B------:R-:W-:Y:S01]  /*2be60*/  FMUL R11, R160, R2 ;  /* 0x00000002a00b7220 */ /* 0x000fe20000400000 */
[C---:B------:R-:W-:Y:S01]  /*2be70*/  ISETP.GT.AND P4, PT, R0.reuse, 0xe8, P3 ;  /* 0x000000e80000780c */ /* 0x040fe20001f84270 */
[----:B------:R-:W-:Y:S01]  /*2be80*/  @P5 STG.E.U16 desc[UR36][R4.64+0x1c0], R15 ;  /* 0x0001c00f04005986 */ /* 0x000fe2000c101524 */
[----:B------:R-:W-:-:S03]  /*2be90*/  ISETP.GT.AND P5, PT, R0, 0xe9, P3 ;  /* 0x000000e90000780c */ /* 0x000fc60001fa4270 */
[----:B------:R0:W-:Y:S01]  /*2bea0*/  @P6 STG.E.U16 desc[UR36][R4.64+0x1c2], R21 ;  /* 0x0001c21504006986 */ /* 0x0001e2000c101524 */
[----:B------:R-:W-:Y:S02]  /*2beb0*/  ISETP.GT.AND P6, PT, R0, 0xe8, P2 ;  /* 0x000000e80000780c */ /* 0x000fe400017c4270 */
[C---:B------:R-:W-:Y:S02]  /*2bec0*/  ISETP.GT.AND P1, PT, R3.reuse, 0x180, PT ;  /* 0x000001800300780c */ /* 0x040fe40003f24270 */
[----:B------:R-:W-:Y:S01]  /*2bed0*/  ISETP.GT.AND P0, PT, R3, 0x188, PT ;  /* 0x000001880300780c */ /* 0x000fe20003f04270 */
[----:B------:R-:W-:Y:S01]  /*2bee0*/  FMUL R3, R166, R2 ;  /* 0x00000002a6037220 */ /* 0x000fe20000400000 */
[----:B------:R-:W-:Y:S02]  /*2bef0*/  F2FP.BF16.F32.PACK_AB R10, RZ, R10 ;  /* 0x0000000aff0a723e */ /* 0x000fe400000010ff */
[----:B------:R-:W-:Y:S02]  /*2bf00*/  F2FP.BF16.F32.PACK_AB R11, RZ, R11 ;  /* 0x0000000bff0b723e */ /* 0x000fe400000010ff */
[----:B------:R-:W-:-:S02]  /*2bf10*/  F2FP.BF16.F32.PACK_AB R20, RZ, R3 ;  /* 0x00000003ff14723e */ /* 0x000fc400000010ff */
[----:B0-----:R-:W-:Y:S02]  /*2bf20*/  PRMT R21, R10, 0x7610, R21 ;  /* 0x000076100a157816 */ /* 0x001fe40000000015 */
[----:B------:R-:W-:Y:S01]  /*2bf30*/  PRMT R22, R11, 0x7610, R22 ;  /* 0x000076100b167816 */ /* 0x000fe20000000016 */
[----:B------:R0:W-:Y:S01]  /*2bf40*/  @P4 STG.E.U16 desc[UR36][R6.64+0x1d0], R20 ;  /* 0x0001d01406004986 */ /* 0x0001e2000c101524 */
[----:B------:R-:W-:-:S03]  /*2bf50*/  FMUL R19, R162, R2 ;  /* 0x00000002a2137220 */ /* 0x000fc60000400000 */
[----:B------:R-:W-:Y:S01]  /*2bf60*/  @P5 STG.E.U16 desc[UR36][R6.64+0x1d2], R21 ;  /* 0x0001d21506005986 */ /* 0x000fe2000c101524 */
[----:B------:R-:W-:-:S03]  /*2bf70*/  ISETP.GT.AND P4, PT, R0, 0xf0, P3 ;  /* 0x000000f00000780c */ /* 0x000fc60001f84270 */
[----:B------:R-:W-:Y:S01]  /*2bf80*/  @P6 STG.E.U16 desc[UR36][R4.64+0x1d0], R22 ;  /* 0x0001d01604006986 */ /* 0x000fe2000c101524 */
[C---:B------:R-:W-:Y:S01]  /*2bf90*/  ISETP.GT.AND P6, PT, R0.reuse, 0xe9, P2 ;  /* 0x000000e90000780c */ /* 0x040fe200017c4270 */
[-C--:B------:R-:W-:Y:S01]  /*2bfa0*/  FMUL R18, R161, R2.reuse ;  /* 0x00000002a1127220 */ /* 0x080fe20000400000 */
[----:B------:R-:W-:Y:S02]  /*2bfb0*/  ISETP.GT.AND P5, PT, R0, 0xf1, P3 ;  /* 0x000000f10000780c */ /* 0x000fe40001fa4270 */
[----:B------:R-:W-:Y:S01]  /*2bfc0*/  F2FP.BF16.F32.PACK_AB R19, RZ, R19 ;  /* 0x00000013ff13723e */ /* 0x000fe200000010ff */
[----:B------:R-:W-:Y:S01]  /*2bfd0*/  FMUL R14, R154, R2 ;  /* 0x000000029a0e7220 */ /* 0x000fe20000400000 */
[----:B------:R-:W-:Y:S02]  /*2bfe0*/  F2FP.BF16.F32.PACK_AB R18, RZ, R18 ;  /* 0x00000012ff12723e */ /* 0x000fe400000010ff */
[----:B0-----:R-:W-:Y:S02]  /*2bff0*/  PRMT R20, R19, 0x7610, R20 ;  /* 0x0000761013147816 */ /* 0x001fe40000000014 */
[----:B------:R-:W-:-:S03]  /*2c000*/  F2FP.BF16.F32.PACK_AB R14, RZ, R14 ;  /* 0x0000000eff0e723e */ /* 0x000fc600000010ff */
[----:B------:R-:W-:Y:S01]  /*2c010*/  @P6 STG.E.U16 desc[UR36][R4.64+0x1d2], R18 ;  /* 0x0001d21204006986 */ /* 0x000fe2000c101524 */
[----:B------:R-:W-:-:S03]  /*2c020*/  ISETP.GT.AND P6, PT, R0, 0xf0, P2 ;  /* 0x000000f00000780c */ /* 0x000fc600017c4270 */
[----:B------:R-:W-:Y:S01]  /*2c030*/  @P4 STG.E.U16 desc[UR36][R6.64+0x1e0], R20 ;  /* 0x0001e01406004986 */ /* 0x000fe2000c101524 */
[C---:B------:R-:W-:Y:S01]  /*2c040*/  ISETP.GT.AND P4, PT, R0.reuse, 0xf1, P2 ;  /* 0x000000f10000780c */ /* 0x040fe20001784270 */
[-C--:B------:R-:W-:Y:S01]  /*2c050*/  FMUL R13, R155, R2.reuse ;  /* 0x000000029b0d7220 */ /* 0x080fe20000400000 */
[-C--:B------:R-:W-:Y:S01]  /*2c060*/  FMUL R15, R157, R2.reuse ;  /* 0x000000029d0f7220 */ /* 0x080fe20000400000 */
[----:B------:R-:W-:Y:S01]  /*2c070*/  @P5 STG.E.U16 desc[UR36][R6.64+0x1e2], R14 ;  /* 0x0001e20e06005986 */ /* 0x000fe2000c101524 */
[----:B------:R-:W-:Y:S01]  /*2c080*/  ISETP.GT.AND P5, PT, R0, 0xf8, P3 ;  /* 0x000000f80000780c */ /* 0x000fe20001fa4270 */
[-C--:B------:R-:W-:Y:S01]  /*2c090*/  FMUL R12, R158, R2.reuse ;  /* 0x000000029e0c7220 */ /* 0x080fe20000400000 */
[----:B------:R-:W-:Y:S02]  /*2c0a0*/  F2FP.BF16.F32.PACK_AB R13, RZ, R13 ;  /* 0x0000000dff0d723e */ /* 0x000fe400000010ff */
[----:B------:R-:W-:Y:S02]  /*2c0b0*/  F2FP.BF16.F32.PACK_AB R15, RZ, R15 ;  /* 0x0000000fff0f723e */ /* 0x000fe400000010ff */
[----:B------:R-:W-:Y:S01]  /*2c0c0*/  ISETP.GT.AND P3, PT, R0, 0xf9, P3 ;  /* 0x000000f90000780c */ /* 0x000fe20001f64270 */
[----:B------:R-:W-:Y:S01]  /*2c0d0*/  FMUL R3, R23, R2 ;  /* 0x0000000217037220 */ /* 0x000fe20000400000 */
[----:B------:R-:W-:Y:S01]  /*2c0e0*/  F2FP.BF16.F32.PACK_AB R12, RZ, R12 ;  /* 0x0000000cff0c723e */ /* 0x000fe200000010ff */
[----:B------:R0:W-:Y:S01]  /*2c0f0*/  @P6 STG.E.U16 desc[UR36][R4.64+0x1e0], R13 ;  /* 0x0001e00d04006986 */ /* 0x0001e2000c101524 */
[-C--:B------:R-:W-:Y:S01]  /*2c100*/  FMUL R10, R152, R2.reuse ;  /* 0x00000002980a7220 */ /* 0x080fe20000400000 */
[----:B------:R-:W-:-:S02]  /*2c110*/  FMUL R11, R153, R2 ;  /* 0x00000002990b7220 */ /* 0x000fc40000400000 */
[----:B------:R-:W-:Y:S01]  /*2c120*/  @P4 STG.E.U16 desc[UR36][R4.64+0x1e2], R15 ;  /* 0x0001e20f04004986 */ /* 0x000fe2000c101524 */
[C---:B------:R-:W-:Y:S02]  /*2c130*/  ISETP.GT.AND P4, PT, R0.reuse, 0xf8, P2 ;  /* 0x000000f80000780c */ /* 0x040fe40001784270 */
[C---:B------:R-:W-:Y:S01]  /*2c140*/  ISETP.GT.AND P2, PT, R0.reuse, 0xf9, P2 ;  /* 0x000000f90000780c */ /* 0x040fe20001744270 */
[----:B------:R-:W-:Y:S01]  /*2c150*/  @P5 STG.E.U16 desc[UR36][R6.64+0x1f0], R12 ;  /* 0x0001f00c06005986 */ /* 0x000fe2000c101524 */
[----:B------:R-:W-:Y:S02]  /*2c160*/  F2FP.BF16.F32.PACK_AB R3, RZ, R3 ;  /* 0x00000003ff03723e */ /* 0x000fe400000010ff */
[----:B------:R-:W-:Y:S02]  /*2c170*/  ISETP.GT.AND P5, PT, R0, RZ, P1 ;  /* 0x000000ff0000720c */ /* 0x000fe40000fa4270 */
[----:B------:R-:W-:Y:S02]  /*2c180*/  F2FP.BF16.F32.PACK_AB R10, RZ, R10 ;  /* 0x0000000aff0a723e */ /* 0x000fe400000010ff */
[----:B------:R-:W-:Y:S01]  /*2c190*/  F2FP.BF16.F32.PACK_AB R11, RZ, R11 ;  /* 0x0000000bff0b723e */ /* 0x000fe200000010ff */
[----:B------:R-:W-:Y:S01]  /*2c1a0*/  IMAD.U32 R19, RZ, RZ, UR8 ;  /* 0x00000008ff137e24 */ /* 0x000fe2000f8e00ff */
[----:B0-----:R-:W-:Y:S01]  /*2c1b0*/  PRMT R13, R10, 0x7610, R13 ;  /* 0x000076100a0d7816 */ /* 0x001fe2000000000d */
[----:B------:R0:W-:Y:S01]  /*2c1c0*/  @P3 STG.E.U16 desc[UR36][R6.64+0x1f2], R3 ;  /* 0x0001f20306003986 */ /* 0x0001e2000c101524 */
[----:B------:R-:W-:Y:S01]  /*2c1d0*/  UIMAD UR10, UR9, 0x300, URZ ;  /* 0x00000300090a78a4 */ /* 0x000fe2000f8e023f */
[----:B------:R-:W-:Y:S01]  /*2c1e0*/  FMUL R24, R24, R2 ;  /* 0x0000000218187220 */ /* 0x000fe20000400000 */
[----:B------:R-:W-:Y:S01]  /*2c1f0*/  IMAD.WIDE.U32 R8, R19, 0x300, R8 ;  /* 0x0000030013087825 */ /* 0x000fe200078e0008 */
[----:B------:R-:W-:Y:S01]  /*2c200*/  @P4 STG.E.U16 desc[UR36][R4.64+0x1f0], R13 ;  /* 0x0001f00d04004986 */ /* 0x000fe2000c101524 */
[----:B0-----:R-:W-:-:S02]  /*2c210*/  PRMT R7, R11, 0x7610, R7 ;  /* 0x000076100b077816 */ /* 0x001fc40000000007 */
[----:B------:R-:W-:Y:S01]  /*2c220*/  VIADD R11, R9, UR10 ;  /* 0x0000000a090b7c36 */ /* 0x000fe20008000000 */
[----:B------:R-:W-:Y:S01]  /*2c230*/  F2FP.BF16.F32.PACK_AB R24, RZ, R24 ;  /* 0x00000018ff18723e */ /* 0x000fe200000010ff */
[----:B------:R-:W-:Y:S01]  /*2c240*/  @P5 IMAD.MOV.U32 R10, RZ, RZ, R8 ;  /* 0x000000ffff0a5224 */ /* 0x000fe200078e0008 */
[----:B------:R-:W-:Y:S01]  /*2c250*/  @P2 STG.E.U16 desc[UR36][R4.64+0x1f2], R7 ;  /* 0x0001f20704002986 */ /* 0x000fe2000c101524 */
[C---:B------:R-:W-:Y:S02]  /*2c260*/  ISETP.GT.AND P2, PT, R0.reuse, 0x1, P1 ;  /* 0x000000010000780c */ /* 0x040fe40000f44270 */
[C---:B------:R-:W-:Y:S01]  /*2c270*/  ISETP.GT.AND P4, PT, R0.reuse, RZ, P0 ;  /* 0x000000ff0000720c */ /* 0x040fe20000784270 */
[----:B------:R0:W-:Y:S01]  /*2c280*/  @P5 STG.E.U16 desc[UR36][R10.64], R24 ;  /* 0x000000180a005986 */ /* 0x0001e2000c101524 */
[----:B------:R-:W-:Y:S01]  /*2c290*/  ISETP.GT.AND P5, PT, R0, 0x1, P0 ;  /* 0x000000010000780c */ /* 0x000fe200007a4270 */
[-C--:B------:R-:W-:Y:S01]  /*2c2a0*/  FMUL R25, R25, R2.reuse ;  /* 0x0000000219197220 */ /* 0x080fe20000400000 */
[-C--:B------:R-:W-:Y:S01]  /*2c2b0*/  FMUL R26, R26, R2.reuse ;  /* 0x000000021a1a7220 */ /* 0x080fe20000400000 */
[----:B------:R-:W-:Y:S01]  /*2c2c0*/  FMUL R27, R27, R2 ;  /* 0x000000021b1b7220 */ /* 0x000fe20000400000 */
[----:B------:R-:W-:-:S02]  /*2c2d0*/  IADD3 R6, P6, R8, UR5, RZ ;  /* 0x0000000508067c10 */ /* 0x000fc4000ffde0ff */
[----:B------:R-:W-:Y:S02]  /*2c2e0*/  F2FP.BF16.F32.PACK_AB R25, RZ, R25 ;  /* 0x00000019ff19723e */ /* 0x000fe400000010ff */
[----:B------:R-:W-:Y:S02]  /*2c2f0*/  ISETP.GT.AND P3, PT, R0, 0x8, P1 ;  /* 0x000000080000780c */ /* 0x000fe40000f64270 */
[----:B------:R-:W-:Y:S02]  /*2c300*/  F2FP.BF16.F32.PACK_AB R26, RZ, R26 ;  /* 0x0000001aff1a723e */ /* 0x000fe400000010ff */
[----:B0-----:R-:W-:Y:S02]  /*2c310*/  @P2 MOV R10, R8 ;  /* 0x00000008000a2202 */ /* 0x001fe40000000f00 */
[----:B------:R-:W-:Y:S01]  /*2c320*/  IADD3.X R7, R11, UR4, RZ, P6, !PT ;  /* 0x000000040b077c10 */ /* 0x000fe2000b7fe4ff */
[----:B------:R-:W-:Y:S01]  /*2c330*/  FMUL R28, R28, R2 ;  /* 0x000000021c1c7220 */ /* 0x000fe20000400000 */
[----:B------:R-:W-:Y:S01]  /*2c340*/  F2FP.BF16.F32.PACK_AB R27, RZ, R27 ;  /* 0x0000001bff1b723e */ /* 0x000fe200000010ff */
[----:B------:R-:W-:Y:S01]  /*2c350*/  @P2 STG.E.U16 desc[UR36][R10.64+0x2], R25 ;  /* 0x000002190a002986 */ /* 0x000fe2000c101524 */
[----:B------:R-:W-:-:S03]  /*2c360*/  VIADD R9, R9, UR10 ;  /* 0x0000000a09097c36 */ /* 0x000fc60008000000 */
[----:B------:R-:W-:Y:S01]  /*2c370*/  @P4 STG.E.U16 desc[UR36][R6.64], R26 ;  /* 0x0000001a06004986 */ /* 0x000fe2000c101524 */
[----:B------:R-:W-:-:S03]  /*2c380*/  F2FP.BF16.F32.PACK_AB R28, RZ, R28 ;  /* 0x0000001cff1c723e */ /* 0x000fc600000010ff */
[----:B------:R0:W-:Y:S01]  /*2c390*/  @P5 STG.E.U16 desc[UR36][R6.64+0x2], R27 ;  /* 0x0000021b06005986 */ /* 0x0001e2000c101524 */
[----:B------:R-:W-:-:S03]  /*2c3a0*/  ISETP.GT.AND P5, PT, R0, 0x9, P1 ;  /* 0x000000090000780c */ /* 0x000fc60000fa4270 */
[----:B------:R-:W-:Y:S01]  /*2c3b0*/  @P3 STG.E.U16 desc[UR36][R8.64+0x10], R28 ;  /* 0x0000101c08003986 */ /* 0x000fe2000c101524 */
[----:B------:R-:W-:Y:S01]  /*2c3c0*/  ISETP.GT.AND P3, PT, R0, 0x8, P0 ;  /* 0x000000080000780c */ /* 0x000fe20000764270 */
[-C--:B------:R-:W-:Y:S01]  /*2c3d0*/  FMUL R29, R29, R2.reuse ;  /* 0x000000021d1d7220 */ /* 0x080fe20000400000 */
[----:B------:R-:W-:Y:S01]  /*2c3e0*/  FMUL R30, R30, R2 ;  /* 0x000000021e1e7220 */ /* 0x000fe20000400000 */
[----:B------:R-:W-:Y:S02]  /*2c3f0*/  IADD3 R4, P6, R8, UR5, RZ ;  /* 0x0000000508047c10 */ /* 0x000fe4000ffde0ff */
[----:B------:R-:W-:Y:S02]  /*2c400*/  ISETP.GT.AND P2, PT, R0, 0x10, P1 ;  /* 0x000000100000780c */ /* 0x000fe40000f44270 */
[----:B------:R-:W-:Y:S02]  /*2c410*/  F2FP.BF16.F32.PACK_AB R29, RZ, R29 ;  /* 0x0000001dff1d723e */ /* 0x000fe400000010ff */
[----:B0-----:R-:W-:Y:S01]  /*2c420*/  @P5 IMAD.MOV.U32 R6, RZ, RZ, R8 ;  /* 0x000000ffff065224 */ /* 0x001fe200078e0008 */
[----:B------:R-:W-:Y:S01]  /*2c430*/  F2FP.BF16.F32.PACK_AB R30, RZ, R30 ;  /* 0x0000001eff1e723e */ /* 0x000fe200000010ff */
[----:B------:R-:W-:Y:S01]  /*2c440*/  @P5 IMAD.MOV.U32 R7, RZ, RZ, R9 ;  /* 0x000000ffff075224 */ /* 0x000fe200078e0009 */
[----:B------:R-:W-:-:S02]  /*2c450*/  IADD3.X R5, R9, UR4, RZ, P6, !PT ;  /* 0x0000000409057c10 */ /* 0x000fc4000b7fe4ff */
[----:B------:R-:W-:Y:S02]  /*2c460*/  ISETP.GT.AND P4, PT, R0, 0x9, P0 ;  /* 0x000000090000780c */ /* 0x000fe40000784270 */
[----:B------:R0:W-:Y:S01]  /*2c470*/  @P5 STG.E.U16 desc[UR36][R6.64+0x12], R29 ;  /* 0x0000121d06005986 */ /* 0x0001e2000c101524 */
[----:B------:R-:W-:-:S03]  /*2c480*/  FMUL R31, R31, R2 ;  /* 0x000000021f1f7220 */ /* 0x000fc60000400000 */
[----:B------:R-:W-:Y:S01]  /*2c490*/  @P3 STG.E.U16 desc[UR36][R4.64+0x10], R30 ;  /* 0x0000101e04003986 */ /* 0x000fe2000c101524 */
[----:B------:R-:W-:Y:S01]  /*2c4a0*/  ISETP.GT.AND P3, PT, R0, 0x11, P1 ;  /* 0x000000110000780c */ /* 0x000fe20000f64270 */
[-C--:B------:R-:W-:Y:S01]  /*2c4b0*/  FMUL R32, R32, R2.reuse ;  /* 0x0000000220207220 */ /* 0x080fe20000400000 */
[----:B------:R-:W-:Y:S01]  /*2c4c0*/  F2FP.BF16.F32.PACK_AB R31, RZ, R31 ;  /* 0x0000001fff1f723e */ /* 0x000fe200000010ff */
[----:B------:R-:W-:-:S03]  /*2c4d0*/  FMUL R33, R33, R2 ;  /* 0x0000000221217220 */ /* 0x000fc60000400000 */
[----:B------:R-:W-:Y:S01]  /*2c4e0*/  F2FP.BF16.F32.PACK_AB R32, RZ, R32 ;  /* 0x00000020ff20723e */ /* 0x000fe200000010ff */
[----:B0-----:R-:W-:Y:S02]  /*2c4f0*/  @P2 IMAD.MOV.U32 R6, RZ, RZ, R8 ;  /* 0x000000ffff062224 */ /* 0x001fe400078e0008 */
[----:B------:R-:W-:Y:S01]  /*2c500*/  @P2 IMAD.MOV.U32 R7, RZ, RZ, R9 ;  /* 0x000000ffff072224 */ /* 0x000fe200078e0009 */
[----:B------:R-:W-:Y:S01]  /*2c510*/  @P4 STG.E.U16 desc[UR36][R4.64+0x12], R31 ;  /* 0x0000121f04004986 */ /* 0x000fe2000c101524 */
[----:B------:R-:W-:-:S03]  /*2c520*/  F2FP.BF16.F32.PACK_AB R33, RZ, R33 ;  /* 0x00000021ff21723e */ /* 0x000fc600000010ff */
[----:B------:R0:W-:Y:S01]  /*2c530*/  @P2 STG.E.U16 desc[UR36][R6.64+0x20], R32 ;  /* 0x0000202006002986 */ /* 0x0001e2000c101524 */
[C---:B------:R-:W-:Y:S02]  /*2c540*/  ISETP.GT.AND P2, PT, R0.reuse, 0x18, P1 ;  /* 0x000000180000780c */ /* 0x040fe40000f44270 */
[C---:B------:R-:W-:Y:S02]  /*2c550*/  ISETP.GT.AND P4, PT, R0.reuse, 0x10, P0 ;  /* 0x000000100000780c */ /* 0x040fe40000784270 */
[----:B------:R-:W-:Y:S01]  /*2c560*/  ISETP.GT.AND P5, PT, R0, 0x11, P0 ;  /* 0x000000110000780c */ /* 0x000fe200007a4270 */
[-C--:B------:R-:W-:Y:S01]  /*2c570*/  FMUL R34, R34, R2.reuse ;  /* 0x0000000222227220 */ /* 0x080fe20000400000 */
[----:B0-----:R-:W-:Y:S02]  /*2c580*/  @P3 IMAD.MOV.U32 R6, RZ, RZ, R8 ;  /* 0x000000ffff063224 */ /* 0x001fe400078e0008 */
[----:B------:R-:W-:Y:S02]  /*2c590*/  @P3 IMAD.MOV.U32 R7, RZ, RZ, R9 ;  /* 0x000000ffff073224 */ /* 0x000fe400078e0009 */
[-C--:B------:R-:W-:Y:S01]  /*2c5a0*/  FMUL R35, R35, R2.reuse ;  /* 0x0000000223237220 */ /* 0x080fe20000400000 */
[----:B------:R-:W-:-:S02]  /*2c5b0*/  FMUL R36, R36, R2 ;  /* 0x0000000224247220 */ /* 0x000fc40000400000 */
[----:B------:R0:W-:Y:S01]  /*2c5c0*/  @P3 STG.E.U16 desc[UR36][R6.64+0x22], R33 ;  /* 0x0000222106003986 */ /* 0x0001e2000c101524 */
[----:B------:R-:W-:Y:S02]  /*2c5d0*/  ISETP.GT.AND P3, PT, R0, 0x19, P1 ;  /* 0x000000190000780c */ /* 0x000fe40000f64270 */
[----:B------:R-:W-:Y:S02]  /*2c5e0*/  F2FP.BF16.F32.PACK_AB R34, RZ, R34 ;  /* 0x00000022ff22723e */ /* 0x000fe400000010ff */
[----:B------:R-:W-:Y:S01]  /*2c5f0*/  F2FP.BF16.F32.PACK_AB R35, RZ, R35 ;  /* 0x00000023ff23723e */ /* 0x000fe200000010ff */
[----:B------:R-:W-:Y:S01]  /*2c600*/  FMUL R37, R37, R2 ;  /* 0x0000000225257220 */ /* 0x000fe20000400000 */
[----:B------:R-:W-:Y:S01]  /*2c610*/  F2FP.BF16.F32.PACK_AB R36, RZ, R36 ;  /* 0x00000024ff24723e */ /* 0x000fe200000010ff */
[----:B------:R-:W-:Y:S01]  /*2c620*/  @P4 STG.E.U16 desc[UR36][R4.64+0x20], R34 ;  /* 0x0000202204004986 */ /* 0x000fe2000c101524 */
[----:B0-----:R-:W-:Y:S01]  /*2c630*/  @P2 IMAD.MOV.U32 R6, RZ, RZ, R8 ;  /* 0x000000ffff062224 */ /* 0x001fe200078e0008 */
[----:B------:R-:W-:-:S02]  /*2c640*/  @P2 MOV R7, R9 ;  /* 0x0000000900072202 */ /* 0x000fc40000000f00 */
        /* <DEDUP_REMOVED lines=46> */
[----:B------:R-:W-:Y:S01]  /*2c930*/  FMUL R46, R46, R2 ;  /* 0x000000022e2e7220 */ /* 0x000fe20000400000 */
[----:B0-----:R-:W-:Y:S01]  /*2c940*/  @P3 MOV R6, R8 ;  /* 0x0000000800063202 */ /* 0x001fe20000000f00 */
        /* <DEDUP_REMOVED lines=39> */
[----:B0-----:R-:W-:Y:S01]  /*2cbc0*/  @P3 IMAD.MOV.U32 R6, RZ, RZ, R8 ;  /* 0x000000ffff063224 */ /* 0x001fe200078e0008 */
[----:B------:R-:W-:Y:S01]  /*2cbd0*/  @P3 MOV R7, R9 ;  /* 0x0000000900073202 */ /* 0x000fe20000000f00 */
[-C--:B------:R-:W-:Y:S01]  /*2cbe0*/  FMUL R55, R55, R2.reuse ;  /* 0x0000000237377220 */ /* 0x080fe20000400000 */
[----:B------:R-:W-:-:S03]  /*2cbf0*/  FMUL R56, R56, R2 ;  /* 0x0000000238387220 */ /* 0x000fc60000400000 */
        /* <DEDUP_REMOVED lines=47> */
[----:B0-----:R-:W-:Y:S01]  /*2cef0*/  @P2 MOV R6, R8 ;  /* 0x0000000800062202 */ /* 0x001fe20000000f00 */
[----:B------:R-:W-:-:S02]  /*2cf00*/  @P2 IMAD.MOV.U32 R7, RZ, RZ, R9 ;  /* 0x000000ffff072224 */ /* 0x000fc400078e0009 */
        /* <DEDUP_REMOVED lines=361> */
[----:B------:R-:W-:Y:S01]  /*2e5a0*/  ISETP.GT.AND P4, PT, R0, 0xe0, P0 ;  /* 0x000000e00000780c */ /* 0x000fe20000784270 */
[-C--:B------:R-:W-:Y:S01]  /*2e5b0*/  FMUL R138, R138, R2.reuse ;  /* 0x000000028a8a7220 */ /* 0x080fe20000400000 */
[----:B------:R-:W-:Y:S01]  /*2e5c0*/  F2FP.BF16.F32.PACK_AB R137, RZ, R137 ;  /* 0x00000089ff89723e */ /* 0x000fe200000010ff */
[----:B------:R0:W-:Y:S01]  /*2e5d0*/  @P2 STG.E.U16 desc[UR36][R6.64+0x1c0], R136 ;  /* 0x0001c08806002986 */ /* 0x0001e2000c101524 */
[C---:B------:R-:W-:Y:S02]  /*2e5e0*/  ISETP.GT.AND P2, PT, R0.reuse, 0xe8, P1 ;  /* 0x000000e80000780c */ /* 0x040fe40000f44270 */
[----:B------:R-:W-:Y:S01]  /*2e5f0*/  ISETP.GT.AND P5, PT, R0, 0xe1, P0 ;  /* 0x000000e10000780c */ /* 0x000fe200007a4270 */
[----:B------:R-:W-:Y:S01]  /*2e600*/  FMUL R139, R139, R2 ;  /* 0x000000028b8b7220 */ /* 0x000fe20000400000 */
[----:B------:R-:W-:Y:S01]  /*2e610*/  F2FP.BF16.F32.PACK_AB R138, RZ, R138 ;  /* 0x0000008aff8a723e */ /* 0x000fe200000010ff */
[----:B0-----:R-:W-:-:S02]  /*2e620*/  @P3 IMAD.MOV.U32 R6, RZ, RZ, R8 ;  /* 0x000000ffff063224 */ /* 0x001fc400078e0008 */
[----:B------:R-:W-:Y:S02]  /*2e630*/  @P3 IMAD.MOV.U32 R7, RZ, RZ, R9 ;  /* 0x000000ffff073224 */ /* 0x000fe400078e0009 */
[----:B------:R-:W-:-:S03]  /*2e640*/  FMUL R140, R140, R2 ;  /* 0x000000028c8c7220 */ /* 0x000fc60000400000 */
[----:B------:R0:W-:Y:S01]  /*2e650*/  @P3 STG.E.U16 desc[UR36][R6.64+0x1c2], R137 ;  /* 0x0001c28906003986 */ /* 0x0001e2000c101524 */
[C---:B------:R-:W-:Y:S02]  /*2e660*/  ISETP.GT.AND P3, PT, R0.reuse, 0xe9, P1 ;  /* 0x000000e90000780c */ /* 0x040fe40000f64270 */
[----:B------:R-:W-:Y:S01]  /*2e670*/  F2FP.BF16.F32.PACK_AB R139, RZ, R139 ;  /* 0x0000008bff8b723e */ /* 0x000fe200000010ff */
[----:B------:R-:W-:Y:S01]  /*2e680*/  @P4 STG.E.U16 desc[UR36][R4.64+0x1c0], R138 ;  /* 0x0001c08a04004986 */ /* 0x000fe2000c101524 */
[C---:B------:R-:W-:Y:S01]  /*2e690*/  ISETP.GT.AND P4, PT, R0.reuse, 0xf0, P1 ;  /* 0x000000f00000780c */ /* 0x040fe20000f84270 */
[----:B------:R-:W-:Y:S01]  /*2e6a0*/  FMUL R141, R141, R2 ;  /* 0x000000028d8d7220 */ /* 0x000fe20000400000 */
[----:B------:R-:W-:Y:S01]  /*2e6b0*/  F2FP.BF16.F32.PACK_AB R140, RZ, R140 ;  /* 0x0000008cff8c723e */ /* 0x000fe200000010ff */
[----:B------:R-:W-:Y:S01]  /*2e6c0*/  @P5 STG.E.U16 desc[UR36][R4.64+0x1c2], R139 ;  /* 0x0001c28b04005986 */ /* 0x000fe2000c101524 */
[----:B------:R-:W-:Y:S01]  /*2e6d0*/  ISETP.GT.AND P5, PT, R0, 0xe8, P0 ;  /* 0x000000e80000780c */ /* 0x000fe200007a4270 */
[----:B0-----:R-:W-:-:S02]  /*2e6e0*/  @P2 IMAD.MOV.U32 R6, RZ, RZ, R8 ;  /* 0x000000ffff062224 */ /* 0x001fc400078e0008 */
[----:B------:R-:W-:Y:S01]  /*2e6f0*/  @P2 IMAD.MOV.U32 R7, RZ, RZ, R9 ;  /* 0x000000ffff072224 */ /* 0x000fe200078e0009 */
[----:B------:R-:W-:Y:S01]  /*2e700*/  ISETP.GT.AND P6, PT, R0, 0xe9, P0 ;  /* 0x000000e90000780c */ /* 0x000fe200007c4270 */
[-C--:B------:R-:W-:Y:S01]  /*2e710*/  FMUL R142, R142, R2.reuse ;  /* 0x000000028e8e7220 */ /* 0x080fe20000400000 */
[-C--:B------:R-:W-:Y:S01]  /*2e720*/  FMUL R143, R143, R2.reuse ;  /* 0x000000028f8f7220 */ /* 0x080fe20000400000 */
[----:B------:R-:W-:Y:S01]  /*2e730*/  F2FP.BF16.F32.PACK_AB R141, RZ, R141 ;  /* 0x0000008dff8d723e */ /* 0x000fe200000010ff */
[----:B------:R0:W-:Y:S01]  /*2e740*/  @P2 STG.E.U16 desc[UR36][R6.64+0x1d0], R140 ;  /* 0x0001d08c06002986 */ /* 0x0001e2000c101524 */
[----:B------:R-:W-:Y:S01]  /*2e750*/  FMUL R144, R144, R2 ;  /* 0x0000000290907220 */ /* 0x000fe20000400000 */
[----:B------:R-:W-:Y:S02]  /*2e760*/  F2FP.BF16.F32.PACK_AB R142, RZ, R142 ;  /* 0x0000008eff8e723e */ /* 0x000fe400000010ff */
[----:B------:R-:W-:Y:S02]  /*2e770*/  F2FP.BF16.F32.PACK_AB R143, RZ, R143 ;  /* 0x0000008fff8f723e */ /* 0x000fe400000010ff */
[----:B------:R-:W-:Y:S01]  /*2e780*/  F2FP.BF16.F32.PACK_AB R144, RZ, R144 ;  /* 0x00000090ff90723e */ /* 0x000fe200000010ff */
[----:B0-----:R-:W-:-:S02]  /*2e790*/  @P3 IMAD.MOV.U32 R6, RZ, RZ, R8 ;  /* 0x000000ffff063224 */ /* 0x001fc400078e0008 */
[----:B------:R-:W-:Y:S01]  /*2e7a0*/  @P3 IMAD.MOV.U32 R7, RZ, RZ, R9 ;  /* 0x000000ffff073224 */ /* 0x000fe200078e0009 */
[----:B------:R-:W-:-:S04]  /*2e7b0*/  ISETP.GT.AND P2, PT, R0, 0xf1, P1 ;  /* 0x000000f10000780c */ /* 0x000fc80000f44270 */
[----:B------:R0:W-:Y:S01]  /*2e7c0*/  @P3 STG.E.U16 desc[UR36][R6.64+0x1d2], R141 ;  /* 0x0001d28d06003986 */ /* 0x0001e2000c101524 */
[----:B------:R-:W-:-:S03]  /*2e7d0*/  ISETP.GT.AND P3, PT, R0, 0xf8, P1 ;  /* 0x000000f80000780c */ /* 0x000fc60000f64270 */
[----:B------:R-:W-:Y:S01]  /*2e7e0*/  @P5 STG.E.U16 desc[UR36][R4.64+0x1d0], R142 ;  /* 0x0001d08e04005986 */ /* 0x000fe2000c101524 */
[----:B------:R-:W-:-:S03]  /*2e7f0*/  ISETP.GT.AND P1, PT, R0, 0xf9, P1 ;  /* 0x000000f90000780c */ /* 0x000fc60000f24270 */
[----:B------:R-:W-:Y:S01]  /*2e800*/  @P6 STG.E.U16 desc[UR36][R4.64+0x1d2], R143 ;  /* 0x0001d28f04006986 */ /* 0x000fe2000c101524 */
[--C-:B0-----:R-:W-:Y:S01]  /*2e810*/  @P4 IMAD.MOV.U32 R6, RZ, RZ, R8.reuse ;  /* 0x000000ffff064224 */ /* 0x101fe200078e0008 */
[----:B------:R-:W-:Y:S02]  /*2e820*/  @P4 MOV R7, R9 ;  /* 0x0000000900074202 */ /* 0x000fe40000000f00 */
[C---:B------:R-:W-:Y:S02]  /*2e830*/  ISETP.GT.AND P6, PT, R0.reuse, 0xf0, P0 ;  /* 0x000000f00000780c */ /* 0x040fe400007c4270 */
[C---:B------:R-:W-:Y:S01]  /*2e840*/  ISETP.GT.AND P5, PT, R0.reuse, 0xf1, P0 ;  /* 0x000000f10000780c */ /* 0x040fe200007a4270 */
[----:B------:R0:W-:Y:S01]  /*2e850*/  @P4 STG.E.U16 desc[UR36][R6.64+0x1e0], R144 ;  /* 0x0001e09006004986 */ /* 0x0001e2000c101524 */
        /* <DEDUP_REMOVED lines=8> */
[----:B------:R-:W-:Y:S01]  /*2e8e0*/  F2FP.BF16.F32.PACK_AB R145, RZ, R145 ;  /* 0x00000091ff91723e */ /* 0x000fe200000010ff */
[----:B------:R-:W-:Y:S01]  /*2e8f0*/  FMUL R151, R151, R2 ;  /* 0x0000000297977220 */ /* 0x000fe20000400000 */
[--C-:B0-----:R-:W-:Y:S01]  /*2e900*/  @P2 IMAD.MOV.U32 R6, RZ, RZ, R8.reuse ;  /* 0x000000ffff062224 */ /* 0x101fe200078e0008 */
[----:B------:R-:W-:Y:S01]  /*2e910*/  F2FP.BF16.F32.PACK_AB R146, RZ, R146 ;  /* 0x00000092ff92723e */ /* 0x000fe200000010ff */
[--C-:B------:R-:W-:Y:S01]  /*2e920*/  @P2 IMAD.MOV.U32 R7, RZ, RZ, R9.reuse ;  /* 0x000000ffff072224 */ /* 0x100fe200078e0009 */
[----:B------:R-:W-:Y:S01]  /*2e930*/  F2FP.BF16.F32.PACK_AB R147, RZ, R147 ;  /* 0x00000093ff93723e */ /* 0x000fe200000010ff */
[----:B------:R-:W-:Y:S01]  /*2e940*/  @P1 IMAD.MOV.U32 R10, RZ, RZ, R8 ;  /* 0x000000ffff0a1224 */ /* 0x000fe200078e0008 */
[----:B------:R-:W-:Y:S01]  /*2e950*/  F2FP.BF16.F32.PACK_AB R148, RZ, R148 ;  /* 0x00000094ff94723e */ /* 0x000fe200000010ff */
[----:B------:R-:W-:Y:S01]  /*2e960*/  @P1 IMAD.MOV.U32 R11, RZ, RZ, R9 ;  /* 0x000000ffff0b1224 */ /* 0x000fe200078e0009 */
[----:B------:R-:W-:Y:S01]  /*2e970*/  F2FP.BF16.F32.PACK_AB R149, RZ, R149 ;  /* 0x00000095ff95723e */ /* 0x000fe200000010ff */
[----:B------:R0:W-:Y:S01]  /*2e980*/  @P2 STG.E.U16 desc[UR36][R6.64+0x1e2], R145 ;  /* 0x0001e29106002986 */ /* 0x0001e2000c101524 */
[----:B------:R-:W-:-:S02]  /*2e990*/  F2FP.BF16.F32.PACK_AB R150, RZ, R150 ;  /* 0x00000096ff96723e */ /* 0x000fc400000010ff */
[----:B------:R-:W-:Y:S01]  /*2e9a0*/  F2FP.BF16.F32.PACK_AB R151, RZ, R151 ;  /* 0x00000097ff97723e */ /* 0x000fe200000010ff */
[----:B------:R1:W-:Y:S04]  /*2e9b0*/  @P6 STG.E.U16 desc[UR36][R4.64+0x1e0], R146 ;  /* 0x0001e09204006986 */ /* 0x0003e8000c101524 */
[----:B------:R1:W-:Y:S01]  /*2e9c0*/  @P5 STG.E.U16 desc[UR36][R4.64+0x1e2], R147 ;  /* 0x0001e29304005986 */ /* 0x0003e2000c101524 */
[----:B0-----:R-:W-:Y:S02]  /*2e9d0*/  @P0 IMAD.MOV.U32 R6, RZ, RZ, R4 ;  /* 0x000000ffff060224 */ /* 0x001fe400078e0004 */
[----:B------:R-:W-:Y:S01]  /*2e9e0*/  @P0 IMAD.MOV.U32 R7, RZ, RZ, R5 ;  /* 0x000000ffff070224 */ /* 0x000fe200078e0005 */
[----:B------:R1:W-:Y:S04]  /*2e9f0*/  @P3 STG.E.U16 desc[UR36][R8.64+0x1f0], R148 ;  /* 0x0001f09408003986 */ /* 0x0003e8000c101524 */
[----:B------:R1:W-:Y:S04]  /*2ea00*/  @P1 STG.E.U16 desc[UR36][R10.64+0x1f2], R149 ;  /* 0x0001f2950a001986 */ /* 0x0003e8000c101524 */
[----:B------:R1:W-:Y:S04]  /*2ea10*/  @P4 STG.E.U16 desc[UR36][R4.64+0x1f0], R150 ;  /* 0x0001f09604004986 */ /* 0x0003e8000c101524 */
[----:B------:R1:W-:Y:S02]  /*2ea20*/  @P0 STG.E.U16 desc[UR36][R6.64+0x1f2], R151 ;  /* 0x0001f29706000986 */ /* 0x0003e4000c101524 */
.L_x_1048:
[----:B------:R-:W-:Y:S05]  /*2ea30*/  BSYNC B0 ;  /* 0x0000000000007941 */ /* 0x000fea0003800000 */
.L_x_32:
[----:B01----:R-:W2:Y:S04]  /*2ea40*/  LDL.LU R5, [R1+0x600] ;  /* 0x0006000001057983 */ /* 0x003ea80000300800 */
[----:B------:R-:W2:Y:S01]  /*2ea50*/  LDL.LU R4, [R1+0x604] ;  /* 0x0006040001047983 */ /* 0x000ea20000300800 */
[----:B------:R-:W-:Y:S01]  /*2ea60*/  ULDC UR4, c[0x0][0xc] ;  /* 0x0000030000047ab9 */ /* 0x000fe20000000800 */
[----:B------:R-:W-:Y:S01]  /*2ea70*/  ULDC UR5, c[0x0][0x10] ;  /* 0x0000040000057ab9 */ /* 0x000fe20000000800 */
[----:B-----5:R-:W2:Y:S01]  /*2ea80*/  LDC R3, c[0x0][0x14] ;  /* 0x00000500ff037b82 */ /* 0x020ea20000000800 */
[----:B------:R-:W-:Y:S01]  /*2ea90*/  UIMAD.WIDE.U32 UR4, UR4, UR5, URZ ;  /* 0x00000005040472a5 */ /* 0x000fe2000f8e003f */
[----:B----4-:R-:W-:Y:S01]  /*2eaa0*/  PRMT R0, RZ, 0x7610, R0 ;  /* 0x00007610ff007816 */ /* 0x010fe20000000000 */
[----:B------:R-:W-:Y:S01]  /*2eab0*/  UMOV UR42, 0xffffffff ;  /* 0xffffffff002a7882 */ /* 0x000fe20000000000 */
[----:B------:R-:W-:-:S03]  /*2eac0*/  UMOV UR43, 0xffffffff ;  /* 0xffffffff002b7882 */ /* 0x000fc60000000000 */
[----:B--2---:R-:W-:-:S04]  /*2ead0*/  IMAD.WIDE.U32 R4, R3, UR4, R4 ;  /* 0x0000000403047c25 */ /* 0x004fc8000f8e0004 */
[----:B------:R-:W-:Y:S01]  /*2eae0*/  IMAD R3, R3, UR5, RZ ;  /* 0x0000000503037c24 */ /* 0x000fe2000f8e02ff */
[----:B------:R-:W-:Y:S01]  /*2eaf0*/  ULDC.64 UR4, c[0x0][0x650] ;  /* 0x0001940000047ab9 */ /* 0x000fe20000000a00 */
[----:B------:R-:W-:Y:S01]  /*2eb00*/  IMAD.MOV.U32 R7, RZ, RZ, R4 ;  /* 0x000000ffff077224 */ /* 0x000fe200078e0004 */
[----:B------:R-:W-:Y:S01]  /*2eb10*/  ISETP.GE.U32.AND P0, PT, R4, UR4, PT ;  /* 0x0000000404007c0c */ /* 0x000fe2000bf06070 */
[----:B------:R-:W-:-:S05]  /*2eb20*/  IMAD.IADD R6, R5, 0x1, R3 ;  /* 0x0000000105067824 */ /* 0x000fca00078e0203 */
[----:B------:R0:W-:Y:S01]  /*2eb30*/  STL [R1+0x600], R6 ;  /* 0x0006000601007387 */ /* 0x0001e20000100800 */
[----:B------:R-:W-:-:S03]  /*2eb40*/  ISETP.GE.U32.AND.EX P0, PT, R6, UR5, PT, P0 ;  /* 0x0000000506007c0c */ /* 0x000fc6000bf06100 */
[----:B------:R0:W-:Y:S10]  /*2eb50*/  STL [R1+0x604], R7 ;  /* 0x0006040701007387 */ /* 0x0001f40000100800 */
[----:B0-----:R-:W-:Y:S05]  /*2eb60*/  @P0 BRA `(.L_x_1049) ;  /* 0x0000000400880947 */ /* 0x001fea0003800000 */
[----:B------:R-:W0:Y:S01]  /*2eb70*/  S2UR UR6, SR_CTAID.X ;  /* 0x00000000000679c3 */ /* 0x000e220000002500 */
[----:B------:R-:W-:Y:S01]  /*2eb80*/  ULDC.64 UR12, c[0x0][0x628] ;  /* 0x00018a00000c7ab9 */ /* 0x000fe20000000a00 */
[----:B------:R-:W-:Y:S01]  /*2eb90*/  ULDC UR4, c[0x0][0x150] ;  /* 0x0000540000047ab9 */ /* 0x000fe20000000800 */
[----:B------:R-:W-:Y:S01]  /*2eba0*/  ISETP.NE.U32.AND P0, PT, RZ, UR12, PT ;  /* 0x0000000cff007c0c */ /* 0x000fe2000bf05070 */
[----:B------:R-:W-:Y:S01]  /*2ebb0*/  ULDC UR15, c[0x0][0x630] ;  /* 0x00018c00000f7ab9 */ /* 0x000fe20000000800 */
[C---:B------:R-:W-:Y:S01]  /*2ebc0*/  R2UR UR16, R7.reuse ;  /* 0x00000000071072ca */ /* 0x040fe200000e0000 */
[----:B------:R-:W-:Y:S01]  /*2ebd0*/  ULDC UR19, c[0x0][0x154] ;  /* 0x0000550000137ab9 */ /* 0x000fe20000000800 */
[----:B------:R-:W-:Y:S01]  /*2ebe0*/  ISETP.NE.AND.EX P0, PT, RZ, UR13, PT, P0 ;  /* 0x0000000dff007c0c */ /* 0x000fe2000bf05300 */
[----:B------:R-:W1:Y:S01]  /*2ebf0*/  S2UR UR18, SR_CTAID.Y ;  /* 0x00000000001279c3 */ /* 0x000e620000002600 */
[----:B------:R-:W-:Y:S02]  /*2ec00*/  R2UR UR17, R6 ;  /* 0x00000000061172ca */ /* 0x000fe400000e0000 */
[----:B------:R-:W-:-:S02]  /*2ec10*/  R2UR UR10, R7 ;  /* 0x00000000070a72ca */ /* 0x000fc400000e0000 */
[----:B------:R-:W-:Y:S02]  /*2ec20*/  R2UR UR11, R6 ;  /* 0x00000000060b72ca */ /* 0x000fe400000e0000 */
[----:B0-----:R-:W-:-:S05]  /*2ec30*/  I2FP.F32.U32 R0, UR6 ;  /* 0x0000000600007c45 */ /* 0x001fca0008201000 */
[----:B------:R-:W-:-:S04]  /*2ec40*/  FMUL R0, R0, UR4 ;  /* 0x0000000400007c20 */ /* 0x000fc80008400000 */
[----:B------:R0:W2:Y:S01]  /*2ec50*/  F2I.U32.TRUNC.NTZ R3, R0 ;  /* 0x0000000000037305 */ /* 0x0000a2000020f000 */
[----:B-1----:R-:W-:Y:S05]  /*2ec60*/  @!P0 BRA `(.L_x_1050) ;  /* 0x0000000000308947 */ /* 0x002fea0003800000 */
        /* <DEDUP_REMOVED lines=12> */
.L_x_1050:
[----:B------:R-:W-:Y:S01]  /*2ed30*/  USHF.R.U64 UR43, UR10, UR15, UR11 ;  /* 0x0000000f0a2b7299 */ /* 0x000fe2000800120b */
[----:B0-----:R-:W-:Y:S01]  /*2ed40*/  I2FP.F32.U32 R0, UR18 ;  /* 0x0000001200007c45 */ /* 0x001fe20008201000 */
[----:B------:R-:W-:Y:S02]  /*2ed50*/  USHF.R.U32.HI UR4, URZ, UR15, UR11 ;  /* 0x0000000f3f047299 */ /* 0x000fe4000801160b */
[----:B------:R-:W-:Y:S02]  /*2ed60*/  UIADD3 UR10, UP0, URZ, -UR43, URZ ;  /* 0x8000002b3f0a7290 */ /* 0x000fe4000ff1e03f */
[----:B------:R-:W-:Y:S01]  /*2ed70*/  FMUL R0, R0, UR19 ;  /* 0x0000001300007c20 */ /* 0x000fe20008400000 */
[----:B------:R-:W-:Y:S01]  /*2ed80*/  ULDC.64 UR12, c[0x0][0x620] ;  /* 0x00018800000c7ab9 */ /* 0x000fe20000000a00 */
[----:B------:R-:W-:Y:S01]  /*2ed90*/  UIADD3.X UR4, URZ, ~UR4, URZ, UP0, !UPT ;  /* 0x800000043f047290 */ /* 0x000fe200087fe43f */
[----:B------:R-:W-:Y:S01]  /*2eda0*/  UMOV UR8, UR16 ;  /* 0x0000001000087c82 */ /* 0x000fe20008000000 */
[----:B------:R-:W-:-:S02]  /*2edb0*/  UMOV UR9, UR17 ;  /* 0x0000001100097c82 */ /* 0x000fc40008000000 */
[----:B------:R-:W-:Y:S01]  /*2edc0*/  UIMAD UR4, UR4, UR12, URZ ;  /* 0x0000000c040472a4 */ /* 0x000fe2000f8e023f */
[----:B------:R-:W0:Y:S01]  /*2edd0*/  F2I.U32.TRUNC.NTZ R0, R0 ;  /* 0x0000000000007305 */ /* 0x000e22000020f000 */
[----:B------:R-:W-:Y:S01]  /*2ede0*/  UIMAD.WIDE.U32 UR8, UR10, UR12, UR8 ;  /* 0x0000000c0a0872a5 */ /* 0x000fe2000f8e0008 */
[----:B--2---:R-:W-:Y:S01]  /*2edf0*/  R2UR UR12, R3 ;  /* 0x00000000030c72ca */ /* 0x004fe200000e0000 */
[----:B------:R-:W-:Y:S01]  /*2ee00*/  UIMAD UR10, UR10, UR13, UR4 ;  /* 0x0000000d0a0a72a4 */ /* 0x000fe2000f8e0204 */
[----:B------:R-:W-:Y:S01]  /*2ee10*/  ULDC UR11, c[0x0][0x618] ;  /* 0x00018600000b7ab9 */ /* 0x000fe20000000800 */
[----:B------:R-:W-:Y:S02]  /*2ee20*/  ULDC UR21, c[0x0][0x658] ;  /* 0x0001960000157ab9 */ /* 0x000fe40000000800 */
[----:B------:R-:W-:Y:S01]  /*2ee30*/  UIADD3 UR9, UR9, UR10, URZ ;  /* 0x0000000a09097290 */ /* 0x000fe2000fffe03f */
[----:B------:R-:W-:Y:S01]  /*2ee40*/  UMOV UR15, 0xffffffff ;  /* 0xffffffff000f7882 */ /* 0x000fe20000000000 */
[----:B------:R-:W-:Y:S01]  /*2ee50*/  ULDC.64 UR4, c[0x0][0x640] ;  /* 0x0001900000047ab9 */ /* 0x000fe20000000a00 */
[----:B------:R-:W-:Y:S01]  /*2ee60*/  USHF.L.U32 UR15, UR15, UR21, URZ ;  /* 0x000000150f0f7299 */ /* 0x000fe2000800063f */
[----:B------:R-:W-:Y:S01]  /*2ee70*/  ISETP.NE.U32.AND P0, PT, RZ, UR4, PT ;  /* 0x00000004ff007c0c */ /* 0x000fe2000bf05070 */
[----:B------:R-:W-:-:S02]  /*2ee80*/  USHF.R.U64 UR16, UR8, UR11, UR9 ;  /* 0x0000000b08107299 */ /* 0x000fc40008001209 */
[----:B------:R-:W-:Y:S01]  /*2ee90*/  USHF.R.U32.HI UR8, URZ, UR11, UR9 ;  /* 0x0000000b3f087299 */ /* 0x000fe20008011609 */
[----:B0-----:R-:W-:Y:S01]  /*2eea0*/  R2UR UR14, R0 ;  /* 0x00000000000e72ca */ /* 0x001fe200000e0000 */
[----:B------:R-:W-:Y:S01]  /*2eeb0*/  ULDC UR17, c[0x0][0x608] ;  /* 0x0001820000117ab9 */ /* 0x000fe20000000800 */
[----:B------:R-:W-:Y:S01]  /*2eec0*/  ULOP3.LUT UR41, URZ, UR15, URZ, 0x33, !UPT ;  /* 0x0000000f3f297292 */ /* 0x000fe2000f8e333f */
[----:B------:R-:W-:Y:S01]  /*2eed0*/  ISETP.NE.AND.EX P0, PT, RZ, UR5, PT, P0 ;  /* 0x00000005ff007c0c */ /* 0x000fe2000bf05300 */
[----:B------:R-:W-:Y:S02]  /*2eee0*/  USHF.R.U64 UR15, UR16, UR17, UR8 ;  /* 0x00000011100f7299 */ /* 0x000fe40008001208 */
[----:B------:R-:W-:Y:S02]  /*2eef0*/  USHF.R.U32.HI UR8, URZ, UR17, UR8 ;  /* 0x000000113f087299 */ /* 0x000fe40008011608 */
[----:B------:R-:W-:Y:S02]  /*2ef00*/  UIADD3 UR12, -UR12, URZ, URZ ;  /* 0x0000003f0c0c7290 */ /* 0x000fe4000fffe13f */
[----:B------:R-:W-:Y:S01]  /*2ef10*/  USHF.R.U64 UR17, UR15, UR21, UR8 ;  /* 0x000000150f117299 */ /* 0x000fe20008001208 */
[----:B------:R-:W-:Y:S01]  /*2ef20*/  UMOV UR19, 0x1 ;  /* 0x0000000100137882 */ /* 0x000fe20000000000 */
[----:B------:R-:W-:Y:S01]  /*2ef30*/  ULDC UR13, c[0x0][0x144] ;  /* 0x00005100000d7ab9 */ /* 0x000fe20000000800 */
[----:B------:R-:W-:Y:S01]  /*2ef40*/  ULDC UR7, c[0x0][0x600] ;  /* 0x0001800000077ab9 */ /* 0x000fe20000000800 */
[----:B------:R-:W-:-:S02]  /*2ef50*/  USHF.L.U32 UR24, UR19, UR21, URZ ;  /* 0x0000001513187299 */ /* 0x000fc4000800063f */
[----:B------:R-:W-:Y:S02]  /*2ef60*/  USHF.R.U32.HI UR8, URZ, UR21, UR8 ;  /* 0x000000153f087299 */ /* 0x000fe40008011608 */
[----:B------:R-:W-:Y:S02]  /*2ef70*/  UIMAD UR21, UR13, UR12, UR6 ;  /* 0x0000000c0d1572a4 */ /* 0x000fe4000f8e0206 */
[----:B------:R-:W-:Y:S02]  /*2ef80*/  UIADD3 UR20, UR7, -0x1, URZ ;  /* 0xffffffff07147890 */ /* 0x000fe4000fffe03f */
[----:B------:R-:W-:Y:S01]  /*2ef90*/  UIADD3 UR19, -UR14, URZ, URZ ;  /* 0x0000003f0e137290 */ /* 0x000fe2000fffe13f */
[----:B------:R-:W-:Y:S01]  /*2efa0*/  ULDC UR25, c[0x0][0x148] ;  /* 0x0000520000197ab9 */ /* 0x000fe20000000800 */
[----:B------:R-:W-:Y:S01]  /*2efb0*/  ULDC UR22, c[0x0][0x648] ;  /* 0x0001920000167ab9 */ /* 0x000fe20000000800 */
[----:B------:R-:W-:Y:S01]  /*2efc0*/  ULDC UR23, c[0x0][0x638] ;  /* 0x00018e0000177ab9 */ /* 0x000fe20000000800 */
        /* <DEDUP_REMOVED lines=14> */
.L_x_1051:
[----:B------:R-:W-:Y:S01]  /*2f0b0*/  UISETP.NE.AND UP0, UPT, UR46, URZ, UPT ;  /* 0x0000003f2e00728c */ /* 0x000fe2000bf05270 */
[----:B------:R-:W-:Y:S01]  /*2f0c0*/  MOV R0, 0x1 ;  /* 0x0000000100007802 */ /* 0x000fe20000000f00 */
[----:B------:R-:W-:Y:S02]  /*2f0d0*/  USHF.R.U64 UR4, UR6, UR22, UR8 ;  /* 0x0000001606047299 */ /* 0x000fe40008001208 */
[----:B------:R-:W-:Y:S02]  /*2f0e0*/  ULOP3.LUT UR41, UR15, UR41, URZ, 0xc0, !UPT ;  /* 0x000000290f297292 */ /* 0x000fe4000f8ec03f */
[----:B------:R-:W-:Y:S02]  /*2f0f0*/  UIADD3 UR5, -UR4, URZ, URZ ;  /* 0x0000003f04057290 */ /* 0x000fe4000fffe13f */
[----:B------:R-:W-:Y:S02]  /*2f100*/  UIMAD UR41, UR24, UR4, UR41 ;  /* 0x00000004182972a4 */ /* 0x000fe4000f8e0229 */
[----:B------:R-:W-:-:S02]  /*2f110*/  ULOP3.LUT UR16, UR16, UR20, URZ, 0xc0, !UPT ;  /* 0x0000001410107292 */ /* 0x000fc4000f8ec03f */
[----:B------:R-:W-:Y:S02]  /*2f120*/  @UP0 UIMAD UR21, UR25, UR19, UR18 ;  /* 0x00000013191502a4 */ /* 0x000fe4000f8e0212 */
[----:B------:R-:W-:-:S03]  /*2f130*/  UIMAD UR4, UR5, UR23, UR17 ;  /* 0x00000017050472a4 */ /* 0x000fc6000f8e0211 */
[----:B------:R-:W-:Y:S01]  /*2f140*/  ULDC UR5, c[0x0][0x610] ;  /* 0x0001840000057ab9 */ /* 0x000fe20000000800 */
[----:B------:R-:W-:Y:S02]  /*2f150*/  UIMAD UR4, UR4, UR7, UR16 ;  /* 0x00000007040472a4 */ /* 0x000fe4000f8e0210 */
[----:B------:R-:W-:-:S04]  /*2f160*/  UIMAD UR41, UR41, UR5, UR21 ;  /* 0x00000005292972a4 */ /* 0x000fc8000f8e0215 */
[----:B------:R-:W-:Y:S02]  /*2f170*/  USEL UR42, UR4, UR41, !UP0 ;  /* 0x00000029042a7287 */ /* 0x000fe4000c000000 */
[----:B------:R-:W-:-:S12]  /*2f180*/  USEL UR41, UR41, UR4, !UP0 ;  /* 0x0000000429297287 */ /* 0x000fd8000c000000 */
.L_x_1049:
[----:B------:R-:W-:-:S13]  /*2f190*/  LOP3.LUT P0, RZ, R0, 0xff, RZ, 0xc0, !PT ;  /* 0x000000ff00ff7812 */ /* 0x000fda000780c0ff */
[----:B------:R-:W-:Y:S05]  /*2f1a0*/  @P0 BRA `(.L_x_1052) ;  /* 0xfffffd2000800947 */ /* 0x000fea000383ffff */
[----:B------:R-:W-:Y:S05]  /*2f1b0*/  EXIT ;  /* 0x000000000000794d */ /* 0x000fea0003800000 */
.L_x_7:
[----:B------:R-:W2:Y:S01]  /*2f1c0*/  LDL R4, [R1+0x604] ;  /* 0x0006040001047983 */ /* 0x000ea20000100800 */
[----:B------:R-:W-:-:S03]  /*2f1d0*/  ULDC.64 UR4, c[0x0][0x650] ;  /* 0x0001940000047ab9 */ /* 0x000fc60000000a00 */
[----:B------:R-:W3:Y:S01]  /*2f1e0*/  LDL R2, [R1+0x600] ;  /* 0x0006000001027983 */ /* 0x000ee20000100800 */
[----:B------:R-:W-:Y:S01]  /*2f1f0*/  PRMT R0, RZ, 0x7610, R0 ;  /* 0x00007610ff007816 */ /* 0x000fe20000000000 */
[----:B------:R-:W-:Y:S02]  /*2f200*/  IMAD.MOV.U32 R5, RZ, RZ, -0x1 ;  /* 0xffffffffff057424 */ /* 0x000fe400078e00ff */
[----:B------:R-:W-:Y:S02]  /*2f210*/  IMAD.MOV.U32 R3, RZ, RZ, -0x1 ;  /* 0xffffffffff037424 */ /* 0x000fe400078e00ff */
[----:B------:R-:W-:Y:S01]  /*2f220*/  IMAD.MOV.U32 R11, RZ, RZ, -0x1 ;  /* 0xffffffffff0b7424 */ /* 0x000fe200078e00ff */
[----:B--2---:R-:W-:-:S04]  /*2f230*/  ISETP.GE.U32.AND P0, PT, R4, UR4, PT ;  /* 0x0000000404007c0c */ /* 0x004fc8000bf06070 */
[----:B---3--:R-:W-:-:S13]  /*2f240*/  ISETP.GE.U32.AND.EX P0, PT, R2, UR5, PT, P0 ;  /* 0x0000000502007c0c */ /* 0x008fda000bf06100 */
        /* <DEDUP_REMOVED lines=21> */
.L_x_1054:
[----:B------:R-:W-:Y:S01]  /*2f3a0*/  USHF.R.U64 UR4, UR14, UR19, UR15 ;  /* 0x000000130e047299 */ /* 0x000fe2000800120f */
[----:B------:R-:W-:Y:S01]  /*2f3b0*/  R2UR UR7, R2 ;  /* 0x00000000020772ca */ /* 0x000fe200000e0000 */
[----:B------:R-:W-:Y:S02]  /*2f3c0*/  USHF.R.U32.HI UR5, URZ, UR19, UR15 ;  /* 0x000000133f057299 */ /* 0x000fe4000801160f */
[----:B------:R-:W-:Y:S01]  /*2f3d0*/  UIADD3 UR13, UP0, URZ, -UR4, URZ ;  /* 0x800000043f0d7290 */ /* 0x000fe2000ff1e03f */
[----:B------:R-:W-:Y:S01]  /*2f3e0*/  ULDC.64 UR14, c[0x0][0x620] ;  /* 0x00018800000e7ab9 */ /* 0x000fe20000000a00 */
[----:B------:R-:W-:Y:S02]  /*2f3f0*/  UMOV UR6, UR20 ;  /* 0x0000001400067c82 */ /* 0x000fe40008000000 */
[----:B------:R-:W-:Y:S02]  /*2f400*/  UIADD3.X UR5, URZ, ~UR5, URZ, UP0, !UPT ;  /* 0x800000053f057290 */ /* 0x000fe400087fe43f */
[----:B------:R-:W-:-:S02]  /*2f410*/  UISETP.NE.AND UP1, UPT, UR46, URZ, UPT ;  /* 0x0000003f2e00728c */ /* 0x000fc4000bf25270 */
[----:B------:R-:W-:Y:S02]  /*2f420*/  UIMAD UR5, UR5, UR14, URZ ;  /* 0x0000000e050572a4 */ /* 0x000fe4000f8e023f */
[----:B------:R-:W-:Y:S02]  /*2f430*/  UIMAD.WIDE.U32 UR6, UR13, UR14, UR6 ;  /* 0x0000000e0d0672a5 */ /* 0x000fe4000f8e0006 */
[----:B------:R-:W-:Y:S01]  /*2f440*/  UIMAD UR5, UR13, UR15, UR5 ;  /* 0x0000000f0d0572a4 */ /* 0x000fe2000f8e0205 */
[----:B------:R-:W-:Y:S02]  /*2f450*/  ULDC UR14, c[0x0][0x608] ;  /* 0x00018200000e7ab9 */ /* 0x000fe40000000800 */
[----:B------:R-:W-:Y:S01]  /*2f460*/  ULDC UR13, c[0x0][0x618] ;  /* 0x00018600000d7ab9 */ /* 0x000fe20000000800 */
[----:B------:R-:W-:Y:S01]  /*2f470*/  UIADD3 UR5, UR7, UR5, URZ ;  /* 0x0000000507057290 */ /* 0x000fe2000fffe03f */
[----:B------:R-:W-:Y:S01]  /*2f480*/  ULDC UR22, c[0x0][0x658] ;  /* 0x0001960000167ab9 */ /* 0x000fe20000000800 */
[----:B------:R-:W-:-:S02]  /*2f490*/  @UP1 UIMAD UR8, UR11, UR12, UR10 ;  /* 0x0000000c0b0812a4 */ /* 0x000fc4000f8e020a */
[----:B------:R-:W-:Y:S02]  /*2f4a0*/  USHF.R.U64 UR17, UR6, UR13, UR5 ;  /* 0x0000000d06117299 */ /* 0x000fe40008001205 */
[----:B------:R-:W-:Y:S01]  /*2f4b0*/  USHF.R.U32.HI UR5, URZ, UR13, UR5 ;  /* 0x0000000d3f057299 */ /* 0x000fe20008011605 */
[----:B------:R-:W-:Y:S01]  /*2f4c0*/  ULDC.64 UR6, c[0x0][0x640] ;  /* 0x0001900000067ab9 */ /* 0x000fe20000000a00 */
[----:B------:R-:W-:Y:S01]  /*2f4d0*/  UMOV UR10, 0xffffffff ;  /* 0xffffffff000a7882 */ /* 0x000fe20000000000 */
[----:B------:R-:W-:Y:S01]  /*2f4e0*/  ISETP.NE.U32.AND P0, PT, RZ, UR6, PT ;  /* 0x00000006ff007c0c */ /* 0x000fe2000bf05070 */
[----:B------:R-:W-:Y:S02]  /*2f4f0*/  USHF.R.U64 UR18, UR17, UR14, UR5 ;  /* 0x0000000e11127299 */ /* 0x000fe40008001205 */
[----:B------:R-:W-:Y:S01]  /*2f500*/  USHF.R.U32.HI UR5, URZ, UR14, UR5 ;  /* 0x0000000e3f057299 */ /* 0x000fe20008011605 */
[----:B------:R-:W-:Y:S01]  /*2f510*/  ISETP.NE.AND.EX P0, PT, RZ, UR7, PT, P0 ;  /* 0x00000007ff007c0c */ /* 0x000fe2000bf05300 */
[----:B------:R-:W-:-:S02]  /*2f520*/  USHF.L.U32 UR11, UR10, UR22, URZ ;  /* 0x000000160a0b7299 */ /* 0x000fc4000800063f */
[----:B------:R-:W-:Y:S01]  /*2f530*/  USHF.R.U64 UR19, UR18, UR22, UR5 ;  /* 0x0000001612137299 */ /* 0x000fe20008001205 */
[----:B------:R-:W-:Y:S01]  /*2f540*/  ULDC UR20, c[0x0][0x600] ;  /* 0x0001800000147ab9 */ /* 0x000fe20000000800 */
[----:B------:R-:W-:Y:S02]  /*2f550*/  USHF.R.U32.HI UR10, URZ, UR22, UR5 ;  /* 0x000000163f0a7299 */ /* 0x000fe40008011605 */
[----:B------:R-:W-:Y:S02]  /*2f560*/  UIADD3 UR21, UR20, -0x1, URZ ;  /* 0xffffffff14157890 */ /* 0x000fe4000fffe03f */
[----:B------:R-:W-:Y:S01]  /*2f570*/  ULOP3.LUT UR26, URZ, UR11, URZ, 0x33, !UPT ;  /* 0x0000000b3f1a7292 */ /* 0x000fe2000f8e333f */
        /* <DEDUP_REMOVED lines=17> */
.L_x_1055:
[----:B------:R-:W-:Y:S01]  /*2f690*/  USHF.R.U64 UR6, UR5, UR23, UR10 ;  /* 0x0000001705067299 */ /* 0x000fe2000800120a */
[----:B------:R-:W-:Y:S01]  /*2f6a0*/  IMAD.MOV.U32 R0, RZ, RZ, 0x1 ;  /* 0x00000001ff007424 */ /* 0x000fe200078e00ff */
[----:B------:R-:W-:Y:S01]  /*2f6b0*/  USHF.L.U32 UR25, UR25, UR22, URZ ;  /* 0x0000001619197299 */ /* 0x000fe2000800063f */
[----:B------:R-:W-:Y:S01]  /*2f6c0*/  IMAD.U32 R11, RZ, RZ, UR4 ;  /* 0x00000004ff0b7e24 */ /* 0x000fe2000f8e00ff */
[----:B------:R-:W-:Y:S02]  /*2f6d0*/  ULOP3.LUT UR5, UR18, UR26, URZ, 0xc0, !UPT ;  /* 0x0000001a12057292 */ /* 0x000fe4000f8ec03f */
[----:B------:R-:W-:Y:S02]  /*2f6e0*/  UIADD3 UR7, -UR6, URZ, URZ ;  /* 0x0000003f06077290 */ /* 0x000fe4000fffe13f */
[----:B------:R-:W-:Y:S02]  /*2f6f0*/  UIMAD UR6, UR25, UR6, UR5 ;  /* 0x00000006190672a4 */ /* 0x000fe4000f8e0205 */
[----:B------:R-:W-:-:S02]  /*2f700*/  ULOP3.LUT UR17, UR17, UR21, URZ, 0xc0, !UPT ;  /* 0x0000001511117292 */ /* 0x000fc4000f8ec03f */
[----:B------:R-:W-:Y:S02]  /*2f710*/  UIMAD UR5, UR7, UR24, UR19 ;  /* 0x00000018070572a4 */ /* 0x000fe4000f8e0213 */
[----:B------:R-:W-:Y:S01]  /*2f720*/  UISETP.NE.AND UP0, UPT, UR46, URZ, UPT ;  /* 0x0000003f2e00728c */ /* 0x000fe2000bf05270 */
[----:B------:R-:W-:Y:S01]  /*2f730*/  ULDC UR7, c[0x0][0x610] ;  /* 0x0001840000077ab9 */ /* 0x000fe20000000800 */
[----:B------:R-:W-:Y:S02]  /*2f740*/  UIMAD UR5, UR5, UR20, UR17 ;  /* 0x00000014050572a4 */ /* 0x000fe4000f8e0211 */
[----:B------:R-:W-:-:S04]  /*2f750*/  UIMAD UR8, UR6, UR7, UR8 ;  /* 0x00000007060872a4 */ /* 0x000fc8000f8e0208 */
[----:B------:R-:W-:Y:S02]  /*2f760*/  USEL UR6, UR5, UR8, !UP0 ;  /* 0x0000000805067287 */ /* 0x000fe4000c000000 */
[----:B------:R-:W-:-:S04]  /*2f770*/  USEL UR8, UR8, UR5, !UP0 ;  /* 0x0000000508087287 */ /* 0x000fc8000c000000 */
[----:B------:R-:W-:Y:S02]  /*2f780*/  IMAD.U32 R3, RZ, RZ, UR6 ;  /* 0x00000006ff037e24 */ /* 0x000fe4000f8e00ff */
[----:B------:R-:W-:-:S07]  /*2f790*/  IMAD.U32 R5, RZ, RZ, UR8 ;  /* 0x00000008ff057e24 */ /* 0x000fce000f8e00ff */
.L_x_1053:
[----:B------:R-:W-:-:S08]  /*2f7a0*/  NOP ;  /* 0x0000000000007918 */ /* 0x000fd00000000000 */
[----:B0-----:R-:W0:-:S00]  /*2f7b0*/  USETMAXREG.DEALLOC.CTAPOOL 0x18 ;  /* 0x00000018000079c8 */ /* 0x001e0000080e0500 */
[----:B------:R-:W-:-:S13]  /*2f7c0*/  ISETP.NE.AND P0, PT, RZ, UR9, PT ;  /* 0x00000009ff007c0c */ /* 0x000fda000bf05270 */
[----:B------:R-:W-:Y:S05]  /*2f7d0*/  @P0 EXIT ;  /* 0x000000000000094d */ /* 0x000fea0003800000 */
[----:B0-----:R-:W-:Y:S01]  /*2f7e0*/  LOP3.LUT P0, RZ, R0, 0xff, RZ, 0xc0, !PT ;  /* 0x000000ff00ff7812 */ /* 0x001fe2000780c0ff */
[----:B------:R-:W-:Y:S01]  /*2f7f0*/  IMAD.MOV.U32 R0, RZ, RZ, 0x1 ;  /* 0x00000001ff007424 */ /* 0x000fe200078e00ff */
[----:B------:R-:W-:-:S11]  /*2f800*/  MOV R6, RZ ;  /* 0x000000ff00067202 */ /* 0x000fd60000000f00 */
[----:B------:R-:W-:Y:S05]  /*2f810*/  @!P0 BRA `(.L_x_1056) ;  /* 0x0000000c00748947 */ /* 0x000fea0003800000 */
[----:B------:R-:W0:Y:S01]  /*2f820*/  LDC R0, c[0x0][0x28c] ;  /* 0x0000a300ff007b82 */ /* 0x000e220000000800 */
[----:B------:R-:W1:Y:S01]  /*2f830*/  S2R R9, SR_CgaCtaId ;  /* 0x0000000000097919 */ /* 0x000e620000008800 */
[----:B------:R-:W-:Y:S01]  /*2f840*/  ULDC UR5, c[0x0][0x658] ;  /* 0x0001960000057ab9 */ /* 0x000fe20000000800 */
[----:B------:R-:W-:Y:S01]  /*2f850*/  UMOV UR7, 0xffffffff ;  /* 0xffffffff00077882 */ /* 0x000fe20000000000 */
[----:B------:R-:W-:Y:S01]  /*2f860*/  ULDC UR6, c[0x0][0xc] ;  /* 0x0000030000067ab9 */ /* 0x000fe20000000800 */
[----:B------:R-:W-:Y:S01]  /*2f870*/  USHF.L.U32 UR9, UR7, UR5, URZ ;  /* 0x0000000507097299 */ /* 0x000fe2000800063f */
[----:B------:R-:W-:Y:S01]  /*2f880*/  BSSY B0, `(.L_x_1056) ;  /* 0x00000d6000007945 */ /* 0x000fe20003800000 */
[----:B------:R-:W-:Y:S01]  /*2f890*/  UMOV UR8, 0x1 ;  /* 0x0000000100087882 */ /* 0x000fe20000000000 */
[----:B------:R-:W-:Y:S01]  /*2f8a0*/  ULDC UR7, c[0x0][0x10] ;  /* 0x0000040000077ab9 */ /* 0x000fe20000000800 */
[----:B------:R-:W-:Y:S01]  /*2f8b0*/  USHF.L.U32 UR5, UR8, UR5, URZ ;  /* 0x0000000508057299 */ /* 0x000fe2000800063f */
[----:B------:R-:W-:Y:S01]  /*2f8c0*/  IMAD.MOV.U32 R8, RZ, RZ, 0x1 ;  /* 0x00000001ff087424 */ /* 0x000fe200078e00ff */
[----:B------:R-:W-:Y:S01]  /*2f8d0*/  UIMAD.WIDE.U32 UR6, UR6, UR7, URZ ;  /* 0x00000007060672a5 */ /* 0x000fe2000f8e003f */
[----:B------:R-:W-:Y:S01]  /*2f8e0*/  IMAD.MOV.U32 R6, RZ, RZ, RZ ;  /* 0x000000ffff067224 */ /* 0x000fe200078e00ff */
[----:B------:R-:W-:Y:S01]  /*2f8f0*/  ULDC UR8, c[0x0][0x14] ;  /* 0x0000050000087ab9 */ /* 0x000fe20000000800 */
[----:B------:R-:W-:Y:S01]  /*2f900*/  ULDC UR4, c[0x0][0x600] ;  /* 0x0001800000047ab9 */ /* 0x000fe20000000800 */
[----:B------:R-:W-:-:S02]  /*2f910*/  UIMAD.WIDE.U32 UR20, UR6, UR8, URZ ;  /* 0x00000008061472a5 */ /* 0x000fc4000f8e003f */
[----:B------:R-:W-:Y:S02]  /*2f920*/  UIMAD UR7, UR7, UR8, URZ ;  /* 0x00000008070772a4 */ /* 0x000fe4000f8e023f */
[----:B------:R-:W-:Y:S02]  /*2f930*/  ULOP3.LUT UR24, UR40, 0x2, URZ, 0xfc, !UPT ;  /* 0x0000000228187892 */ /* 0x000fe4000f8efc3f */
[----:B------:R-:W-:Y:S02]  /*2f940*/  UIADD3 UR4, UR4, -0x1, URZ ;  /* 0xffffffff04047890 */ /* 0x000fe4000fffe03f */
[----:B------:R-:W-:Y:S01]  /*2f950*/  ULOP3.LUT UR6, URZ, UR9, URZ, 0x33, !UPT ;  /* 0x000000093f067292 */ /* 0x000fe2000f8e333f */
[----:B0-----:R-:W-:Y:S01]  /*2f960*/  VIADD R0, R0, 0x1f ;  /* 0x0000001f00007836 */ /* 0x001fe20000000000 */
[----:B------:R-:W-:Y:S01]  /*2f970*/  UIADD3 UR7, UR21, UR7, URZ ;  /* 0x0000000715077290 */ /* 0x000fe2000fffe03f */
[----:B------:R-:W-:-:S03]  /*2f980*/  ULDC.64 UR22, c[0x0][0x198] ;  /* 0x0000660000167ab9 */ /* 0x000fc60000000a00 */
[----:B------:R-:W-:-:S04]  /*2f990*/  SHF.R.S32.HI R7, RZ, 0x1f, R0 ;  /* 0x0000001fff077819 */ /* 0x000fc80000011400 */
[----:B------:R-:W-:Y:S01]  /*2f9a0*/  LEA.HI R7, R7, R0, RZ, 0x5 ;  /* 0x0000000007077211 */ /* 0x000fe200078f28ff */
[C---:B-1----:R-:W-:Y:S02]  /*2f9b0*/  IMAD.SHL.U32 R16, R9.reuse, 0x80, RZ ;  /* 0x0000008009107824 */ /* 0x042fe400078e00ff */
[----:B------:R-:W-:Y:S01]  /*2f9c0*/  IMAD.SHL.U32 R9, R9, 0x1000, RZ ;  /* 0x0000100009097824 */ /* 0x000fe200078e00ff */
[----:B------:R-:W-:Y:S01]  /*2f9d0*/  SHF.R.S32.HI R7, RZ, 0x5, R7 ;  /* 0x00000005ff077819 */ /* 0x000fe20000011407 */
[----:B------:R-:W-:Y:S01]  /*2f9e0*/  IMAD.MOV.U32 R0, RZ, RZ, 0x1 ;  /* 0x00000001ff007424 */ /* 0x000fe200078e00ff */
[----:B------:R-:W-:Y:S02]  /*2f9f0*/  LOP3.LUT R16, R16, 0x80, RZ, 0xc0, !PT ;  /* 0x0000008010107812 */ /* 0x000fe400078ec0ff */
[----:B------:R-:W-:Y:S01]  /*2fa00*/  LOP3.LUT R9, R9, 0x1000, RZ, 0xc0, !PT ;  /* 0x0000100009097812 */ /* 0x000fe200078ec0ff */
[----:B------:R-:W-:-:S07]  /*2fa10*/  VIADD R17, R7, 0x1 ;  /* 0x0000000107117836 */ /* 0x000fce0000000000 */
.L_x_1067:
[----:B------:R-:W-:-:S03]  /*2fa20*/  UMOV UR8, 0xffffffff ;  /* 0xffffffff00087882 */ /* 0x000fc60000000000 */
[----:B------:R-:W-:Y:S05]  /*2fa30*/  BRA.DIV UR8, `(.L_x_1057) ;  /* 0x0000000e08dc7947 */ /* 0x000fea000b800000 */
[----:B------:R-:W-:-:S13]  /*2fa40*/  ELECT P6, URZ, PT ;  /* 0x00000000003f782f */ /* 0x000fda00038c0000 */
.L_x_1078:
[----:B------:R-:W0:Y:S01]  /*2fa50*/  LDC R2, c[0x0][0x28c] ;  /* 0x0000a300ff027b82 */ /* 0x000e220000000800 */
[----:B------:R-:W-:Y:S01]  /*2fa60*/  BSSY B1, `(.L_x_1058) ;  /* 0x000003a000017945 */ /* 0x000fe20003800000 */
[----:B0-----:R-:W-:-:S13]  /*2fa70*/  ISETP.LT.OR P6, PT, R2, 0x1, !P6 ;  /* 0x000000010200780c */ /* 0x001fda00077c1670 */
[----:B------:R-:W-:Y:S05]  /*2fa80*/  @P6 BRA `(.L_x_1059) ;  /* 0x0000000000dc6947 */ /* 0x000fea0003800000 */
[----:B------:R-:W-:Y:S01]  /*2fa90*/  IMAD R2, R3, 0x100, R16 ;  /* 0x0000010003027824 */ /* 0x000fe200078e0210 */
[----:B------:R-:W-:Y:S01]  /*2faa0*/  SHF.L.U32 R5, R5, 0x9, RZ ;  /* 0x0000000905057819 */ /* 0x000fe200000006ff */
[----:B------:R-:W-:Y:S02]  /*2fab0*/  IMAD.MOV.U32 R12, RZ, RZ, RZ ;  /* 0x000000ffff0c7224 */ /* 0x000fe400078e00ff */
[----:B------:R-:W-:Y:S02]  /*2fac0*/  IMAD.MOV.U32 R4, RZ, RZ, R17 ;  /* 0x000000ffff047224 */ /* 0x000fe400078e0011 */
[----:B------:R-:W-:Y:S02]  /*2fad0*/  IMAD.MOV.U32 R3, RZ, RZ, R0 ;  /* 0x000000ffff037224 */ /* 0x000fe400078e0000 */
[----:B------:R-:W-:-:S07]  /*2fae0*/  IMAD.MOV.U32 R13, RZ, RZ, R6 ;  /* 0x000000ffff0d7224 */ /* 0x000fce00078e0006 */
.L_x_1062:
[----:B------:R-:W0:Y:S01]  /*2faf0*/  S2R R15, SR_CgaCtaId ;  /* 0x00000000000f7919 */ /* 0x000e220000008800 */
[----:B------:R-:W-:Y:S02]  /*2fb00*/  MOV R10, 0x400 ;  /* 0x00000400000a7802 */ /* 0x000fe40000000f00 */
[----:B------:R-:W-:Y:S02]  /*2fb10*/  SHF.L.U32 R14, R3, 0x1f, RZ ;  /* 0x0000001f030e7819 */ /* 0x000fe400000006ff */
[----:B0-----:R-:W-:-:S05]  /*2fb20*/  LEA R10, R15, R10, 0x18 ;  /* 0x0000000a0f0a7211 */ /* 0x001fca00078ec0ff */
[----:B------:R-:W-:-:S04]  /*2fb30*/  IMAD R15, R13, 0x8, R10 ;  /* 0x000000080d0f7824 */ /* 0x000fc800078e020a */
[----:B------:R-:W0:Y:S02]  /*2fb40*/  SYNCS.PHASECHK.TRANS64.TRYWAIT P0, [R15+URZ+0x20], R14 ;  /* 0x0000200e0f0075a7 */ /* 0x000e24000800017f */
[----:B0-----:R-:W-:Y:S05]  /*2fb50*/  @!P0 BRA `(.L_x_1060) ;  /* 0x0000000c00b48947 */ /* 0x001fea0003800000 */
.L_x_1079:
[----:B------:R-:W1:Y:S01]  /*2fb60*/  S2R R18, SR_TID.X ;  /* 0x0000000000127919 */ /* 0x000e620000002100 */
[----:B------:R-:W-:-:S04]  /*2fb70*/  UPRMT UR8, UR24, 0x9910, URZ ;  /* 0x0000991018087896 */ /* 0x000fc8000800003f */
[----:B------:R-:W-:Y:S01]  /*2fb80*/  UISETP.NE.AND UP0, UPT, UR8, 0x2, UPT ;  /* 0x000000020800788c */ /* 0x000fe2000bf05270 */
[----:B-1----:R-:W-:-:S13]  /*2fb90*/  LOP3.LUT P0, RZ, R18, 0x7f, RZ, 0xc0, !PT ;  /* 0x0000007f12ff7812 */ /* 0x002fda000780c0ff */
[----:B0-----:R-:W0:Y:S02]  /*2fba0*/  @!P0 LDC R14, c[0x0][0x500] ;  /* 0x00014000ff0e8b82 */ /* 0x001e240000000800 */
[----:B0-----:R0:W-:Y:S01]  /*2fbb0*/  @!P0 SYNCS.ARRIVE.TRANS64 RZ, [R15+URZ], R14 ;  /* 0x0000000e0fff89a7 */ /* 0x0011e2000800003f */
[----:B------:R-:W-:-:S13]  /*2fbc0*/  PLOP3.LUT P0, PT, PT, PT, UP0, 0x80, 0x0 ;  /* 0x000000000000781c */ /* 0x000fda0003f0f008 */
[----:B0-----:R-:W-:Y:S05]  /*2fbd0*/  @P0 BRA `(.L_x_1061) ;  /* 0x0000000000040947 */ /* 0x001fea0003800000 */
[----:B------:R-:W-:Y:S01]  /*2fbe0*/  BPT.TRAP 0x1 ;  /* 0x000000040000795c */ /* 0x000fe20000300000 */
.L_x_1061:
[----:B------:R-:W-:Y:S01]  /*2fbf0*/  R2UR UR9, R15 ;  /* 0x000000000f0972ca */ /* 0x000fe200000e0000 */
[----:B------:R-:W-:Y:S01]  /*2fc00*/  IMAD R15, R13, 0x2000, R9 ;  /* 0x000020000d0f7824 */ /* 0x000fe200078e0209 */
[----:B------:R-:W-:Y:S01]  /*2fc10*/  R2UR UR18, R5 ;  /* 0x00000000051272ca */ /* 0x000fe200000e0000 */
[--C-:B------:R-:W-:Y:S01]  /*2fc20*/  IMAD R14, R13, 0x8000, R10.reuse ;  /* 0x000080000d0e7824 */ /* 0x100fe200078e020a */
[----:B------:R-:W-:Y:S01]  /*2fc30*/  UIADD3 UR14, UP0, UR22, 0xf0, URZ ;  /* 0x000000f0160e7890 */ /* 0x000fe2000ff1e03f */
[----:B------:R-:W-:Y:S01]  /*2fc40*/  IMAD R15, R15, 0x2, R10 ;  /* 0x000000020f0f7824 */ /* 0x000fe200078e020a */
[----:B------:R-:W-:Y:S01]  /*2fc50*/  R2UR UR10, R12 ;  /* 0x000000000c0a72ca */ /* 0x000fe200000e0000 */
[----:B------:R-:W-:Y:S01]  /*2fc60*/  VIADD R4, R4, 0xffffffff ;  /* 0xffffffff04047836 */ /* 0x000fe20000000000 */
[----:B------:R-:W-:Y:S01]  /*2fc70*/  R2UR UR8, R14 ;  /* 0x000000000e0872ca */ /* 0x000fe200000e0000 */
[----:B------:R-:W-:Y:S01]  /*2fc80*/  UIADD3 UR26, UP1, UR22, 0x1f0, URZ ;  /* 0x000001f0161a7890 */ /* 0x000fe2000ff3e03f */
[----:B------:R-:W-:Y:S01]  /*2fc90*/  R2UR UR11, R15 ;  /* 0x000000000f0b72ca */ /* 0x000fe200000e0000 */
[----:B------:R-:W-:Y:S01]  /*2fca0*/  UIADD3.X UR15, URZ, UR23, URZ, UP0, !UPT ;  /* 0x000000173f0f7290 */ /* 0x000fe200087fe43f */
[----:B------:R-:W-:Y:S01]  /*2fcb0*/  R2UR UR12, R11 ;  /* 0x000000000b0c72ca */ /* 0x000fe200000e0000 */
[----:B------:R-:W-:Y:S01]  /*2fcc0*/  UIADD3.X UR27, URZ, UR23, URZ, UP1, !UPT ;  /* 0x000000173f1b7290 */ /* 0x000fe20008ffe43f */
[----:B------:R-:W-:Y:S01]  /*2fcd0*/  R2UR UR19, R2 ;  /* 0x00000000021372ca */ /* 0x000fe200000e0000 */
[----:B------:R-:W-:Y:S01]  /*2fce0*/  UMOV UR16, 0x0 ;  /* 0x0000000000107882 */ /* 0x000fe20000000000 */
[----:B------:R-:W-:Y:S01]  /*2fcf0*/  ISETP.GT.AND P1, PT, R4, 0x1, PT ;  /* 0x000000010400780c */ /* 0x000fe20003f24270 */
[----:B------:R-:W-:Y:S01]  /*2fd00*/  UMOV UR17, 0x10000000 ;  /* 0x1000000000117882 */ /* 0x000fe20000000000 */
[----:B------:R-:W-:Y:S01]  /*2fd10*/  IADD3 R13, R13, 0x1, RZ ;  /* 0x000000010d0d7810 */ /* 0x000fe20007ffe0ff */
[----:B------:R-:W-:Y:S01]  /*2fd20*/  UMOV UR25, 0x30000 ;  /* 0x0003000000197882 */ /* 0x000fe20000000000 */
[----:B------:R-:W-:Y:S01]  /*2fd30*/  VIADD R12, R12, 0x20 ;  /* 0x000000200c0c7836 */ /* 0x000fe20000000000 */
[----:B------:R-:W-:Y:S01]  /*2fd40*/  UIADD3 UR8, UR8, 0x100, URZ ;  /* 0x0000010008087890 */ /* 0x000fe2000fffe03f */
[----:B------:R-:W-:Y:S01]  /*2fd50*/  ISETP.NE.AND P0, PT, R13, 0x4, PT ;  /* 0x000000040d00780c */ /* 0x000fe20003f05270 */
[----:B------:R-:W-:-:S03]  /*2fd60*/  UIADD3 UR13, UR11, 0x20100, URZ ;  /* 0x000201000b0d7890 */ /* 0x000fc6000fffe03f */
[----:B------:R-:W-:Y:S01]  /*2fd70*/  UMOV UR11, UR18 ;  /* 0x00000012000b7c82 */ /* 0x000fe20008000000 */
[----:B------:R-:W-:Y:S02]  /*2fd80*/  SEL R10, RZ, 0x1, P0 ;  /* 0x00000001ff0a7807 */ /* 0x000fe40000000000 */
[----:B------:R-:W-:Y:S01]  /*2fd90*/  SEL R13, R13, RZ, P0 ;  /* 0x000000ff0d0d7207 */ /* 0x000fe20000000000 */
[----:B------:R0:W-:Y:S01]  /*2fda0*/  UTMALDG.3D [UR8], [UR14], desc[UR16] ;  /* 0x000010080e0075b4 */ /* 0x0001e20008011000 */
[----:B------:R-:W-:Y:S01]  /*2fdb0*/  LOP3.LUT R3, R3, R10, RZ, 0x3c, !PT ;  /* 0x0000000a03037212 */ /* 0x000fe200078e3cff */
[----:B0-----:R-:W-:Y:S01]  /*2fdc0*/  UMOV UR8, UR13 ;  /* 0x0000000d00087c82 */ /* 0x001fe20008000000 */
[----:B------:R-:W-:Y:S02]  /*2fdd0*/  UMOV UR11, UR19 ;  /* 0x00000013000b7c82 */ /* 0x000fe40008000000 */
[----:B------:R0:W-:Y:S02]  /*2fde0*/  UTMALDG.3D.MULTICAST [UR8], [UR26], UR25, desc[UR16] ;  /* 0x000010081a0073b4 */ /* 0x0001e40008011819 */
[----:B0-----:R-:W-:Y:S05]  /*2fdf0*/  @P1 BRA `(.L_x_1062) ;  /* 0xfffffffc003c1947 */ /* 0x001fea000383ffff */
.L_x_1059:
[----:B------:R-:W-:Y:S05]  /*2fe00*/  BSYNC B1 ;  /* 0x0000000000017941 */ /* 0x000fea0003800000 */
.L_x_1058:
[----:B------:R-:W2:Y:S01]  /*2fe10*/  LDL.LU R15, [R1+0x600] ;  /* 0x00060000010f7983 */ /* 0x000ea20000300800 */
[----:B------:R-:W-:Y:S01]  /*2fe20*/  LOP3.LUT P2, RZ, R8, 0xff, RZ, 0xc0, !PT ;  /* 0x000000ff08ff7812 */ /* 0x000fe2000784c0ff */
[----:B------:R-:W-:Y:S01]  /*2fe30*/  IMAD.IADD R6, R7, 0x1, R6 ;  /* 0x0000000107067824 */ /* 0x000fe200078e0206 */
[----:B------:R-:W-:Y:S01]  /*2fe40*/  ULDC.64 UR8, c[0x0][0x650] ;  /* 0x0001940000087ab9 */ /* 0x000fe20000000a00 */
[----:B------:R-:W3:Y:S01]  /*2fe50*/  LDL.LU R14, [R1+0x604] ;  /* 0x00060400010e7983 */ /* 0x000ee20000300800 */
[----:B------:R-:W-:Y:S01]  /*2fe60*/  BSSY B1, `(.L_x_1063) ;  /* 0x0000075000017945 */ /* 0x000fe20003800000 */
[----:B------:R-:W-:Y:S01]  /*2fe70*/  IMAD.MOV.U32 R5, RZ, RZ, -0x1 ;  /* 0xffffffffff057424 */ /* 0x000fe200078e00ff */
[----:B------:R-:W-:Y:S01]  /*2fe80*/  SHF.R.U32.HI R2, RZ, 0x2, R6 ;  /* 0x00000002ff027819 */ /* 0x000fe20000011606 */
[----:B------:R-:W-:Y:S01]  /*2fe90*/  IMAD.MOV.U32 R11, RZ, RZ, -0x1 ;  /* 0xffffffffff0b7424 */ /* 0x000fe200078e00ff */
[----:B------:R-:W-:Y:S02]  /*2fea0*/  ISETP.GT.U32.AND P0, PT, R6, 0x3, PT ;  /* 0x000000030600780c */ /* 0x000fe40003f04070 */
[----:B------:R-:W-:-:S02]  /*2feb0*/  LOP3.LUT R2, R2, 0x1, RZ, 0xc0, !PT ;  /* 0x0000000102027812 */ /* 0x000fc400078ec0ff */
[C---:B------:R-:W-:Y:S01]  /*2fec0*/  ISETP.LT.U32.AND P0, PT, R7.reuse, 0x4, P0 ;  /* 0x000000040700780c */ /* 0x040fe20000701070 */
[----:B------:R-:W0:Y:S01]  /*2fed0*/  @P2 S2R R3, SR_CgaCtaId ;  /* 0x0000000000032919 */ /* 0x000e220000008800 */
[----:B------:R-:W-:Y:S02]  /*2fee0*/  ISETP.NE.U32.AND P1, PT, R2, 0x1, PT ;  /* 0x000000010200780c */ /* 0x000fe40003f25070 */
[----:B------:R-:W-:Y:S02]  /*2fef0*/  @P2 MOV R2, 0x400 ;  /* 0x0000040000022802 */ /* 0x000fe40000000f00 */
[----:B------:R-:W-:Y:S02]  /*2ff00*/  ISETP.GT.U32.AND P1, PT, R7, 0x3, !P1 ;  /* 0x000000030700780c */ /* 0x000fe40004f24070 */
[----:B------:R-:W-:Y:S02]  /*2ff10*/  LOP3.LUT R6, R6, 0x3, RZ, 0xc0, !PT ;  /* 0x0000000306067812 */ /* 0x000fe400078ec0ff */
[----:B------:R-:W-:-:S02]  /*2ff20*/  PRMT R8, RZ, 0x7610, R8 ;  /* 0x00007610ff087816 */ /* 0x000fc40000000008 */
[----:B0-----:R-:W-:Y:S02]  /*2ff30*/  @P2 LEA R2, R3, R2, 0x18 ;  /* 0x0000000203022211 */ /* 0x001fe400078ec0ff */
[----:B------:R-:W-:Y:S02]  /*2ff40*/  SEL R3, RZ, 0x1, !P0 ;  /* 0x00000001ff037807 */ /* 0x000fe40004000000 */
[----:B------:R0:W-:Y:S02]  /*2ff50*/  @P2 SYNCS.ARRIVE.TRANS64.A1T0 RZ, [R2+URZ+0x58], RZ ;  /* 0x000058ff02ff29a7 */ /* 0x0001e4000810003f */
[----:B0-----:R-:W-:-:S04]  /*2ff60*/  SEL R2, RZ, 0x1, !P1 ;  /* 0x00000001ff027807 */ /* 0x001fc80004800000 */
[----:B------:R-:W-:Y:S01]  /*2ff70*/  LOP3.LUT R0, R2, R0, R3, 0x96, !PT ;  /* 0x0000000002007212 */ /* 0x000fe200078e9603 */
[----:B------:R-:W-:Y:S01]  /*2ff80*/  IMAD.MOV.U32 R3, RZ, RZ, -0x1 ;  /* 0xffffffffff037424 */ /* 0x000fe200078e00ff */
[----:B------:R-:W-:Y:S02]  /*2ff90*/  PRMT R2, RZ, 0x7610, R2 ;  /* 0x00007610ff027816 */ /* 0x000fe40000000002 */
[----:B---3--:R-:W-:-:S04]  /*2ffa0*/  IADD3 R14, P0, R14, UR20, RZ ;  /* 0x000000140e0e7c10 */ /* 0x008fc8000ff1e0ff */
[----:B--2---:R-:W-:Y:S01]  /*2ffb0*/  IADD3.X R15, R15, UR7, RZ, P0, !PT ;  /* 0x000000070f0f7c10 */ /* 0x004fe200087fe4ff */
[----:B------:R0:W-:Y:S01]  /*2ffc0*/  STL [R1+0x604], R14 ;  /* 0x0006040e01007387 */ /* 0x0001e20000100800 */
[----:B------:R-:W-:-:S03]  /*2ffd0*/  ISETP.GE.U32.AND P0, PT, R14, UR8, PT ;  /* 0x000000080e007c0c */ /* 0x000fc6000bf06070 */
[----:B------:R0:W-:Y:S01]  /*2ffe0*/  STL [R1+0x600], R15 ;  /* 0x0006000f01007387 */ /* 0x0001e20000100800 */
[----:B------:R-:W-:-:S13]  /*2fff0*/  ISETP.GE.U32.AND.EX P0, PT, R15, UR9, PT, P0 ;  /* 0x000000090f007c0c */ /* 0x000fda000bf06100 */
[----:B0-----:R-:W-:Y:S05]  /*30000*/  @P0 BRA `(.L_x_1064) ;  /* 0x0000000400680947 */ /* 0x001fea0003800000 */
[----:B------:R-:W0:Y:S01]  /*30010*/  S2UR UR8, SR_CTAID.X ;  /* 0x00000000000879c3 */ /* 0x000e220000002500 */
[----:B------:R-:W-:Y:S01]  /*30020*/  ULDC.64 UR10, c[0x0][0x628] ;  /* 0x00018a00000a7ab9 */ /* 0x000fe20000000a00 */
[----:B------:R-:W-:Y:S01]  /*30030*/  ULDC UR9, c[0x0][0x150] ;  /* 0x0000540000097ab9 */ /* 0x000fe20000000800 */
[----:B------:R-:W-:Y:S01]  /*30040*/  ISETP.NE.U32.AND P0, PT, RZ, UR10, PT ;  /* 0x0000000aff007c0c */ /* 0x000fe2000bf05070 */
[----:B------:R-:W-:Y:S01]  /*30050*/  ULDC UR12, c[0x0][0x630] ;  /* 0x00018c00000c7ab9 */ /* 0x000fe20000000800 */
[----:B------:R-:W-:Y:S01]  /*30060*/  ULDC UR14, c[0x0][0x154] ;  /* 0x00005500000e7ab9 */ /* 0x000fe20000000800 */
[----:B------:R-:W-:Y:S01]  /*30070*/  IMAD.MOV.U32 R3, RZ, RZ, R15 ;  /* 0x000000ffff037224 */ /* 0x000fe200078e000f */
[----:B------:R-:W-:Y:S01]  /*30080*/  ISETP.NE.AND.EX P0, PT, RZ, UR11, PT, P0 ;  /* 0x0000000bff007c0c */ /* 0x000fe2000bf05300 */
[----:B------:R-:W1:Y:S01]  /*30090*/  S2UR UR13, SR_CTAID.Y ;  /* 0x00000000000d79c3 */ /* 0x000e620000002600 */
[----:B0-----:R-:W-:-:S05]  /*300a0*/  I2FP.F32.U32 R2, UR8 ;  /* 0x0000000800027c45 */ /* 0x001fca0008201000 */
[----:B------:R-:W-:Y:S01]  /*300b0*/  FMUL R10, R2, UR9 ;  /* 0x00000009020a7c20 */ /* 0x000fe20008400000 */
[----:B------:R-:W-:Y:S01]  /*300c0*/  IMAD.MOV.U32 R2, RZ, RZ, R14 ;  /* 0x000000ffff027224 */ /* 0x000fe200078e000e */
[----:B-1----:R-:W-:-:S04]  /*300d0*/  I2FP.F32.U32 R12, UR13 ;  /* 0x0000000d000c7c45 */ /* 0x002fc80008201000 */
[----:B------:R-:W0:Y:S01]  /*300e0*/  F2I.U32.TRUNC.NTZ R10, R10 ;  /* 0x0000000a000a7305 */ /* 0x000e22000020f000 */
[----:B------:R-:W-:Y:S05]  /*300f0*/  @!P0 BRA `(.L_x_1065) ;  /* 0x0000000000288947 */ /* 0x000fea0003800000 */
[----:B------:R-:W-:Y:S02]  /*30100*/  ULDC UR9, c[0x0][0x634] ;  /* 0x00018d0000097ab9 */ /* 0x000fe40000000800 */
[----:B------:R-:W-:-:S04]  /*30110*/  IADD3 R3, P0, R14, UR9, RZ ;  /* 0x000000090e037c10 */ /* 0x000fc8000ff1e0ff */
[----:B------:R-:W-:-:S05]  /*30120*/  IADD3.X R11, RZ, R15, RZ, P0, !PT ;  /* 0x0000000fff0b7210 */ /* 0x000fca00007fe4ff */
[----:B------:R-:W-:-:S04]  /*30130*/  IMAD.WIDE.U32 R4, R11, UR10, RZ ;  /* 0x0000000a0b047c25 */ /* 0x000fc8000f8e00ff */
[----:B------:R-:W-:-:S04]  /*30140*/  IMAD.WIDE.U32 R4, P0, R3, UR11, R4 ;  /* 0x0000000b03047c25 */ /* 0x000fc8000f800004 */
[----:B------:R-:W-:-:S04]  /*30150*/  IMAD.WIDE.U32 R2, R3, UR10, RZ ;  /* 0x0000000a03027c25 */ /* 0x000fc8000f8e00ff */
[----:B------:R-:W-:Y:S01]  /*30160*/  IMAD.MOV.U32 R2, RZ, RZ, R5 ;  /* 0x000000ffff027224 */ /* 0x000fe200078e0005 */
[----:B------:R-:W-:Y:S01]  /*30170*/  IADD3 RZ, P1, R3, R4, RZ ;  /* 0x0000000403ff7210 */ /* 0x000fe20007f3e0ff */
[----:B------:R-:W-:-:S04]  /*30180*/  IMAD.X R3, RZ, RZ, RZ, P0 ;  /* 0x000000ffff037224 */ /* 0x000fc800000e06ff */
[----:B------:R-:W-:-:S08]  /*30190*/  IMAD.WIDE.U32.X R2, R11, UR11, R2, P1 ;  /* 0x0000000b0b027c25 */ /* 0x000fd000088e0402 */
.L_x_1065:
[--C-:B------:R-:W-:Y:S01]  /*301a0*/  SHF.R.U64 R11, R2, UR12, R3.reuse ;  /* 0x0000000c020b7c19 */ /* 0x100fe20008001203 */
[----:B------:R-:W-:Y:S01]  /*301b0*/  ULDC.64 UR10, c[0x0][0x620] ;  /* 0x00018800000a7ab9 */ /* 0x000fe20000000a00 */
[----:B------:R-:W-:Y:S01]  /*301c0*/  SHF.R.U32.HI R2, RZ, UR12, R3 ;  /* 0x0000000cff027c19 */ /* 0x000fe20008011603 */
[----:B------:R-:W-:Y:S01]  /*301d0*/  IMAD.MOV.U32 R3, RZ, RZ, R15 ;  /* 0x000000ffff037224 */ /* 0x000fe200078e000f */
[----:B------:R-:W-:Y:S01]  /*301e0*/  IADD3 R13, P0, RZ, -R11, RZ ;  /* 0x8000000bff0d7210 */ /* 0x000fe20007f1e0ff */
[----:B------:R-:W-:Y:S01]  /*301f0*/  FMUL R4, R12, UR14 ;  /* 0x0000000e0c047c20 */ /* 0x000fe20008400000 */
[----:B------:R-:W-:Y:S01]  /*30200*/  ULDC.64 UR14, c[0x0][0x640] ;  /* 0x00019000000e7ab9 */ /* 0x000fe20000000a00 */
[----:B0-----:R-:W-:Y:S02]  /*30210*/  R2UR UR9, R10 ;  /* 0x000000000a0972ca */ /* 0x001fe400000e0000 */
[----:B------:R-:W-:Y:S01]  /*30220*/  IMAD.X R2, RZ, RZ, ~R2, P0 ;  /* 0x000000ffff027224 */ /* 0x000fe200000e0e02 */
[----:B------:R-:W-:Y:S01]  /*30230*/  ISETP.NE.U32.AND P0, PT, RZ, UR14, PT ;  /* 0x0000000eff007c0c */ /* 0x000fe2000bf05070 */
[----:B------:R-:W0:Y:S02]  /*30240*/  F2I.U32.TRUNC.NTZ R4, R4 ;  /* 0x0000000400047305 */ /* 0x000e24000020f000 */
[----:B------:R-:W-:Y:S01]  /*30250*/  IMAD R2, R2, UR10, RZ ;  /* 0x0000000a02027c24 */ /* 0x000fe2000f8e02ff */
[----:B------:R-:W-:-:S03]  /*30260*/  ISETP.NE.AND.EX P0, PT, RZ, UR15, PT, P0 ;  /* 0x0000000fff007c0c */ /* 0x000fc6000bf05300 */
[----:B------:R-:W-:Y:S02]  /*30270*/  IMAD R5, R13, UR11, R2 ;  /* 0x0000000b0d057c24 */ /* 0x000fe4000f8e0202 */
[----:B------:R-:W-:-:S04]  /*30280*/  IMAD.MOV.U32 R2, RZ, RZ, R14 ;  /* 0x000000ffff027224 */ /* 0x000fc800078e000e */
[----:B------:R-:W-:Y:S01]  /*30290*/  IMAD.WIDE.U32 R2, R13, UR10, R2 ;  /* 0x0000000a0d027c25 */ /* 0x000fe2000f8e0002 */
[----:B------:R-:W-:Y:S01]  /*302a0*/  ULDC UR10, c[0x0][0x618] ;  /* 0x00018600000a7ab9 */ /* 0x000fe20000000800 */
[----:B0-----:R-:W-:Y:S02]  /*302b0*/  R2UR UR11, R4 ;  /* 0x00000000040b72ca */ /* 0x001fe400000e0000 */
[----:B------:R-:W-:-:S05]  /*302c0*/  IMAD.IADD R3, R3, 0x1, R5 ;  /* 0x0000000103037824 */ /* 0x000fca00078e0205 */
[--C-:B------:R-:W-:Y:S02]  /*302d0*/  SHF.R.U64 R10, R2, UR10, R3.reuse ;  /* 0x0000000a020a7c19 */ /* 0x100fe40008001203 */
[----:B------:R-:W-:Y:S01]  /*302e0*/  SHF.R.U32.HI R3, RZ, UR10, R3 ;  /* 0x0000000aff037c19 */ /* 0x000fe20008011603 */
[----:B------:R-:W-:-:S03]  /*302f0*/  ULDC UR10, c[0x0][0x608] ;  /* 0x00018200000a7ab9 */ /* 0x000fc60000000800 */
[--C-:B------:R-:W-:Y:S02]  /*30300*/  SHF.R.U64 R12, R10, UR10, R3.reuse ;  /* 0x0000000a0a0c7c19 */ /* 0x100fe40008001203 */
[----:B------:R-:W-:Y:S01]  /*30310*/  SHF.R.U32.HI R3, RZ, UR10, R3 ;  /* 0x0000000aff037c19 */ /* 0x000fe20008011603 */
[----:B------:R-:W-:-:S03]  /*30320*/  ULDC UR10, c[0x0][0x658] ;  /* 0x00019600000a7ab9 */ /* 0x000fc60000000800 */
[--C-:B------:R-:W-:Y:S02]  /*30330*/  SHF.R.U64 R13, R12, UR10, R3.reuse ;  /* 0x0000000a0c0d7c19 */ /* 0x100fe40008001203 */
[----:B------:R-:W-:-:S03]  /*30340*/  SHF.R.U32.HI R14, RZ, UR10, R3 ;  /* 0x0000000aff0e7c19 */ /* 0x000fc60008011603 */
[----:B------:R-:W-:Y:S02]  /*30350*/  IMAD.MOV.U32 R2, RZ, RZ, R13 ;  /* 0x000000ffff027224 */ /* 0x000fe400078e000d */
[----:B------:R-:W-:Y:S01]  /*30360*/  IMAD.MOV.U32 R3, RZ, RZ, R14 ;  /* 0x000000ffff037224 */ /* 0x000fe200078e000e */
[----:B------:R-:W-:Y:S06]  /*30370*/  @!P0 BRA `(.L_x_1066) ;  /* 0x0000000000288947 */ /* 0x000fec0003800000 */
        /* <DEDUP_REMOVED lines=10> */
.L_x_1066:
[----:B------:R-:W-:Y:S01]  /*30420*/  ULDC UR10, c[0x0][0x648] ;  /* 0x00019200000a7ab9 */ /* 0x000fe20000000800 */
[----:B------:R-:W-:Y:S01]  /*30430*/  UISETP.NE.AND UP0, UPT, UR46, URZ, UPT ;  /* 0x0000003f2e00728c */ /* 0x000fe2000bf05270 */
[----:B------:R-:W-:Y:S01]  /*30440*/  SHF.R.U64 R3, R2, UR10, R3 ;  /* 0x0000000a02037c19 */ /* 0x000fe20008001203 */
[----:B------:R-:W-:Y:S01]  /*30450*/  ULDC UR10, c[0x0][0x638] ;  /* 0x00018e00000a7ab9 */ /* 0x000fe20000000800 */
[----:B------:R-:W-:Y:S01]  /*30460*/  UIADD3 UR11, -UR11, URZ, URZ ;  /* 0x0000003f0b0b7290 */ /* 0x000fe2000fffe13f */
[----:B------:R-:W-:Y:S02]  /*30470*/  LOP3.LUT R12, R12, UR6, RZ, 0xc0, !PT ;  /* 0x000000060c0c7c12 */ /* 0x000fe4000f8ec0ff */
[----:B------:R-:W-:Y:S01]  /*30480*/  IMAD.MOV R2, RZ, RZ, -R3 ;  /* 0x000000ffff027224 */ /* 0x000fe200078e0a03 */
[----:B------:R-:W-:Y:S02]  /*30490*/  PLOP3.LUT P0, PT, PT, PT, UP0, 0x40, 0x0 ;  /* 0x000000000000781c */ /* 0x000fe40003f0e808 */
[----:B------:R-:W-:Y:S01]  /*304a0*/  IMAD R5, R3, UR5, R12 ;  /* 0x0000000503057c24 */ /* 0x000fe2000f8e020c */
[----:B------:R-:W-:Y:S01]  /*304b0*/  PLOP3.LUT P1, PT, PT, PT, UP0, 0x40, 0x0 ;  /* 0x000000000000781c */ /* 0x000fe20003f2e808 */
[----:B------:R-:W-:Y:S01]  /*304c0*/  IMAD R13, R2, UR10, R13 ;  /* 0x0000000a020d7c24 */ /* 0x000fe2000f8e020d */
[----:B------:R-:W-:Y:S01]  /*304d0*/  UIADD3 UR10, -UR9, URZ, URZ ;  /* 0x0000003f090a7290 */ /* 0x000fe2000fffe13f */
[----:B------:R-:W-:-:S02]  /*304e0*/  LOP3.LUT R2, R10, UR4, RZ, 0xc0, !PT ;  /* 0x000000040a027c12 */ /* 0x000fc4000f8ec0ff */
[----:B------:R-:W-:Y:S02]  /*304f0*/  ULDC UR9, c[0x0][0x144] ;  /* 0x0000510000097ab9 */ /* 0x000fe40000000800 */
[----:B------:R-:W-:-:S03]  /*30500*/  UIMAD UR8, UR9, UR10, UR8 ;  /* 0x0000000a090872a4 */ /* 0x000fc6000f8e0208 */
[----:B------:R-:W-:Y:S02]  /*30510*/  ULDC UR9, c[0x0][0x148] ;  /* 0x0000520000097ab9 */ /* 0x000fe40000000800 */
[----:B------:R-:W-:-:S03]  /*30520*/  @UP0 UIMAD UR8, UR9, UR11, UR13 ;  /* 0x0000000b090802a4 */ /* 0x000fc6000f8e020d */
[----:B------:R-:W-:Y:S02]  /*30530*/  ULDC UR9, c[0x0][0x600] ;  /* 0x0001800000097ab9 */ /* 0x000fe40000000800 */
[----:B------:R-:W-:Y:S02]  /*30540*/  IMAD R2, R13, UR9, R2 ;  /* 0x000000090d027c24 */ /* 0x000fe4000f8e0202 */
[----:B------:R-:W-:Y:S01]  /*30550*/  IMAD.U32 R4, RZ, RZ, UR8 ;  /* 0x00000008ff047e24 */ /* 0x000fe2000f8e00ff */
[----:B------:R-:W-:-:S03]  /*30560*/  ULDC UR8, c[0x0][0x610] ;  /* 0x0001840000087ab9 */ /* 0x000fc60000000800 */
[----:B------:R-:W-:-:S05]  /*30570*/  IMAD R5, R5, UR8, R4 ;  /* 0x0000000805057c24 */ /* 0x000fca000f8e0204 */
[----:B------:R-:W-:Y:S02]  /*30580*/  SEL R3, R2, R5, P0 ;  /* 0x0000000502037207 */ /* 0x000fe40000000000 */
[----:B------:R-:W-:Y:S01]  /*30590*/  SEL R5, R5, R2, P1 ;  /* 0x0000000205057207 */ /* 0x000fe20000800000 */
[----:B------:R-:W-:-:S07]  /*305a0*/  IMAD.MOV.U32 R2, RZ, RZ, 0x1 ;  /* 0x00000001ff027424 */ /* 0x000fce00078e00ff */
.L_x_1064:
[----:B------:R-:W-:Y:S05]  /*305b0*/  BSYNC B1 ;  /* 0x0000000000017941 */ /* 0x000fea0003800000 */
.L_x_1063:
[----:B------:R-:W-:-:S13]  /*305c0*/  LOP3.LUT P0, RZ, R2, 0xff, RZ, 0xc0, !PT ;  /* 0x000000ff02ff7812 */ /* 0x000fda000780c0ff */
[----:B------:R-:W-:Y:S05]  /*305d0*/  @P0 BRA `(.L_x_1067) ;  /* 0xfffffff400100947 */ /* 0x000fea000383ffff */
[----:B------:R-:W-:Y:S05]  /*305e0*/  BSYNC B0 ;  /* 0x0000000000007941 */ /* 0x000fea0003800000 */
.L_x_1056:
[----:B------:R-:W-:-:S03]  /*305f0*/  UMOV UR8, 0xffffffff ;  /* 0xffffffff00087882 */ /* 0x000fc60000000000 */
[----:B------:R-:W-:Y:S05]  /*30600*/  BRA.DIV UR8, `(.L_x_1068) ;  /* 0x00000006081c7947 */ /* 0x000fea000b800000 */
[----:B------:R-:W-:-:S13]  /*30610*/  ELECT P6, URZ, PT ;  /* 0x00000000003f782f */ /* 0x000fda00038c0000 */
.L_x_1082:
[----:B------:R-:W-:Y:S04]  /*30620*/  BSSY B0, `(.L_x_1069) ;  /* 0x000002c000007945 */ /* 0x000fe80003800000 */
[----:B------:R-:W-:Y:S05]  /*30630*/  @!P6 BRA `(.L_x_1070) ;  /* 0x0000000000a8e947 */ /* 0x000fea0003800000 */
[----:B------:R-:W-:-:S04]  /*30640*/  ULOP3.LUT UR8, UR40, 0x2, URZ, 0xfc, !UPT ;  /* 0x0000000228087892 */ /* 0x000fc8000f8efc3f */
[----:B------:R-:W-:-:S06]  /*30650*/  UISETP.NE.AND UP0, UPT, UR8, 0x3, UPT ;  /* 0x000000030800788c */ /* 0x000fcc000bf05270 */
[----:B------:R-:W-:-:S13]  /*30660*/  PLOP3.LUT P0, PT, PT, PT, UP0, 0x80, 0x0 ;  /* 0x000000000000781c */ /* 0x000fda0003f0f008 */
[----:B------:R-:W-:Y:S05]  /*30670*/  @!P0 BRA `(.L_x_1071) ;  /* 0x0000000000048947 */ /* 0x000fea0003800000 */
[----:B------:R-:W-:Y:S01]  /*30680*/  BPT.TRAP 0x1 ;  /* 0x000000040000795c */ /* 0x000fe20000300000 */
.L_x_1071:
[----:B------:R-:W0:Y:S01]  /*30690*/  S2R R3, SR_CgaCtaId ;  /* 0x0000000000037919 */ /* 0x000e220000008800 */
[----:B------:R-:W-:-:S04]  /*306a0*/  MOV R2, 0x400 ;  /* 0x0000040000027802 */ /* 0x000fc80000000f00 */
[----:B0-----:R-:W-:Y:S02]  /*306b0*/  LEA R3, R3, R2, 0x18 ;  /* 0x0000000203037211 */ /* 0x001fe400078ec0ff */
[----:B------:R-:W-:-:S03]  /*306c0*/  SHF.L.U32 R2, R0, 0x1f, RZ ;  /* 0x0000001f00027819 */ /* 0x000fc600000006ff */
[----:B------:R-:W-:-:S04]  /*306d0*/  VIADD R3, R3, 0x20 ;  /* 0x0000002003037836 */ /* 0x000fc80000000000 */
[----:B------:R-:W-:-:S04]  /*306e0*/  IMAD R5, R6, 0x8, R3 ;  /* 0x0000000806057824 */ /* 0x000fc800078e0203 */
[----:B------:R-:W0:Y:S02]  /*306f0*/  SYNCS.PHASECHK.TRANS64.TRYWAIT P0, [R5+URZ], R2 ;  /* 0x00000002050075a7 */ /* 0x000e24000800017f */
[----:B0-----:R-:W-:Y:S05]  /*30700*/  @!P0 BRA `(.L_x_1072) ;  /* 0x0000000000fc8947 */ /* 0x001fea0003800000 */
.L_x_1083:
[----:B------:R-:W-:-:S05]  /*30710*/  VIADD R6, R6, 0x1 ;  /* 0x0000000106067836 */ /* 0x000fca0000000000 */
[----:B------:R-:W-:-:S04]  /*30720*/  ISETP.NE.AND P0, PT, R6, 0x4, PT ;  /* 0x000000040600780c */ /* 0x000fc80003f05270 */
[----:B0-----:R-:W-:Y:S02]  /*30730*/  SEL R5, RZ, 0x1, P0 ;  /* 0x00000001ff057807 */ /* 0x001fe40000000000 */
[----:B------:R-:W-:Y:S02]  /*30740*/  SEL R6, R6, RZ, P0 ;  /* 0x000000ff06067207 */ /* 0x000fe40000000000 */
[----:B------:R-:W-:Y:S02]  /*30750*/  LOP3.LUT R5, R0, R5, RZ, 0x3c, !PT ;  /* 0x0000000500057212 */ /* 0x000fe400078e3cff */
[----:B------:R-:W-:Y:S02]  /*30760*/  LEA R7, R6, R3, 0x3 ;  /* 0x0000000306077211 */ /* 0x000fe400078e18ff */
[----:B------:R-:W-:-:S04]  /*30770*/  SHF.L.U32 R0, R5, 0x1f, RZ ;  /* 0x0000001f05007819 */ /* 0x000fc800000006ff */
[----:B------:R-:W0:Y:S02]  /*30780*/  SYNCS.PHASECHK.TRANS64.TRYWAIT P0, [R7+URZ], R0 ;  /* 0x00000000070075a7 */ /* 0x000e24000800017f */
[----:B0-----:R-:W-:Y:S05]  /*30790*/  @!P0 BRA `(.L_x_1073) ;  /* 0x0000000000ec8947 */ /* 0x001fea0003800000 */
.L_x_1084:
[----:B0-----:R-:W-:-:S05]  /*307a0*/  VIADD R0, R6, 0x1 ;  /* 0x0000000106007836 */ /* 0x001fca0000000000 */
[----:B------:R-:W-:-:S04]  /*307b0*/  ISETP.NE.AND P0, PT, R0, 0x4, PT ;  /* 0x000000040000780c */ /* 0x000fc80003f05270 */
[----:B------:R-:W-:Y:S02]  /*307c0*/  SEL R2, RZ, 0x1, P0 ;  /* 0x00000001ff027807 */ /* 0x000fe40000000000 */
[----:B------:R-:W-:Y:S02]  /*307d0*/  SEL R4, R0, RZ, P0 ;  /* 0x000000ff00047207 */ /* 0x000fe40000000000 */
[----:B------:R-:W-:-:S03]  /*307e0*/  LOP3.LUT R5, R5, R2, RZ, 0x3c, !PT ;  /* 0x0000000205057212 */ /* 0x000fc600078e3cff */
[----:B------:R-:W-:Y:S01]  /*307f0*/  IMAD R7, R4, 0x8, R3 ;  /* 0x0000000804077824 */ /* 0x000fe200078e0203 */
[----:B------:R-:W-:-:S04]  /*30800*/  SHF.L.U32 R0, R5, 0x1f, RZ ;  /* 0x0000001f05007819 */ /* 0x000fc800000006ff */
[----:B------:R-:W0:Y:S02]  /*30810*/  SYNCS.PHASECHK.TRANS64.TRYWAIT P0, [R7+URZ], R0 ;  /* 0x00000000070075a7 */ /* 0x000e24000800017f */
[----:B0-----:R-:W-:Y:S05]  /*30820*/  @!P0 BRA `(.L_x_1074) ;  /* 0x0000000000dc8947 */ /* 0x001fea0003800000 */
.L_x_1085:
[----:B0-----:R-:W-:-:S05]  /*30830*/  VIADD R0, R4, 0x1 ;  /* 0x0000000104007836 */ /* 0x001fca0000000000 */
[----:B------:R-:W-:-:S04]  /*30840*/  ISETP.NE.AND P0, PT, R0, 0x4, PT ;  /* 0x000000040000780c */ /* 0x000fc80003f05270 */
[----:B------:R-:W-:Y:S02]  /*30850*/  SEL R2, RZ, 0x1, P0 ;  /* 0x00000001ff027807 */ /* 0x000fe40000000000 */
[----:B------:R-:W-:Y:S02]  /*30860*/  SEL R0, R0, RZ, P0 ;  /* 0x000000ff00007207 */ /* 0x000fe40000000000 */
[----:B------:R-:W-:-:S03]  /*30870*/  LOP3.LUT R2, R5, R2, RZ, 0x3c, !PT ;  /* 0x0000000205027212 */ /* 0x000fc600078e3cff */
[----:B------:R-:W-:Y:S01]  /*30880*/  IMAD R3, R0, 0x8, R3 ;  /* 0x0000000800037824 */ /* 0x000fe200078e0203 */
[----:B------:R-:W-:-:S07]  /*30890*/  SHF.L.U32 R0, R2, 0x1f, RZ ;  /* 0x0000001f02007819 */ /* 0x000fce00000006ff */
.L_x_1075:
[----:B0-----:R0:W1:Y:S02]  /*308a0*/  SYNCS.PHASECHK.TRANS64.TRYWAIT P0, [R3+URZ], R0 ;  /* 0x00000000030075a7 */ /* 0x001064000800017f */
[----:B-1----:R-:W-:Y:S05]  /*308b0*/  @!P0 NANOSLEEP.SYNCS 0x989680 ;  /* 0x009896800000895d */ /* 0x002fea0003900000 */
[----:B------:R-:W1:Y:S02]  /*308c0*/  @!P0 SYNCS.PHASECHK.TRANS64 P0, [R3+URZ], R0 ;  /* 0x00000000030085a7 */ /* 0x000e64000800007f */
[----:B-1----:R-:W-:Y:S05]  /*308d0*/  @!P0 BRA `(.L_x_1075) ;  /* 0xfffffffc00f08947 */ /* 0x002fea000383ffff */
.L_x_1070:
[----:B------:R-:W-:Y:S05]  /*308e0*/  BSYNC B0 ;  /* 0x0000000000007941 */ /* 0x000fea0003800000 */
.L_x_1069:
[----:B------:R-:W-:Y:S05]  /*308f0*/  EXIT ;  /* 0x000000000000794d */ /* 0x000fea0003800000 */
.L_x_21:
[----:B-1----:R1:W2:Y:S02]  /*30900*/  SYNCS.PHASECHK.TRANS64.TRYWAIT P1, [R3+URZ], R0 ;  /* 0x00000000030075a7 */ /* 0x0022a4000802017f */
[----:B--2---:R-:W-:Y:S05]  /*30910*/  @!P1 NANOSLEEP.SYNCS 0x989680 ;  /* 0x009896800000995d */ /* 0x004fea0003900000 */
[----:B------:R-:W2:Y:S02]  /*30920*/  @!P1 SYNCS.PHASECHK.TRANS64 P1, [R3+URZ], R0 ;  /* 0x00000000030095a7 */ /* 0x000ea4000802007f */
[----:B--2---:R-:W-:Y:S05]  /*30930*/  @!P1 BRA `(.L_x_21) ;  /* 0xfffffffc00f09947 */ /* 0x004fea000383ffff */
[----:B------:R-:W-:Y:S05]  /*30940*/  BRA `(.L_x_20) ;  /* 0xfffffd0c005c7947 */ /* 0x000fea000383ffff */
.L_x_26:
[----:B-1----:R-:W-:-:S04]  /*30950*/  IMAD.U32 R6, RZ, RZ, UR8 ;  /* 0x00000008ff067e24 */ /* 0x002fc8000f8e00ff */
[----:B------:R1:W2:Y:S03]  /*30960*/  SYNCS.PHASECHK.TRANS64.TRYWAIT P1, [R6+URZ], R4 ;  /* 0x00000004060075a7 */ /* 0x0002a6000802017f */
[----:B--2---:R-:W-:Y:S05]  /*30970*/  @!P1 NANOSLEEP.SYNCS 0x989680 ;  /* 0x009896800000995d */ /* 0x004fea0003900000 */
[----:B------:R-:W2:Y:S02]  /*30980*/  @!P1 SYNCS.PHASECHK.TRANS64 P1, [R6+URZ], R4 ;  /* 0x00000004060095a7 */ /* 0x000ea4000802007f */
[----:B--2---:R-:W-:Y:S05]  /*30990*/  @!P1 BRA `(.L_x_26) ;  /* 0xfffffffc00ec9947 */ /* 0x004fea000383ffff */
[----:B------:R-:W-:Y:S05]  /*309a0*/  BRA `(.L_x_25) ;  /* 0xfffffd5400d47947 */ /* 0x000fea000383ffff */
.L_x_1057:
[----:B------:R-:W-:Y:S01]  /*309b0*/  BSSY B1, `(.L_x_1076) ;  /* 0x0000006000017945 */ /* 0x000fe20003800000 */
[----:B------:R-:W-:-:S07]  /*309c0*/  IMAD.MOV.U32 R15, RZ, RZ, -0x1 ;  /* 0xffffffffff0f7424 */ /* 0x000fce00078e00ff */
[----:B------:R-:W-:Y:S05]  /*309d0*/  WARPSYNC.COLLECTIVE R15, `(.L_x_1077) ;  /* 0x000000000f0c7348 */ /* 0x000fea0003c00000 */
[----:B------:R-:W-:Y:S02]  /*309e0*/  ELECT P6, UR62, PT ;  /* 0x00000000003e782f */ /* 0x000fe400038c0000 */
[----:B------:R-:W-:Y:S01]  /*309f0*/  MOV R14, UR62 ;  /* 0x0000003e000e7c02 */ /* 0x000fe20008000f00 */
[----:B------:R-:W-:Y:S10]  /*30a00*/  ENDCOLLECTIVE ;  /* 0x000000000000791b */ /* 0x000ff40003800000 */
.L_x_1077:
[----:B------:R-:W-:Y:S05]  /*30a10*/  BSYNC B1 ;  /* 0x0000000000017941 */ /* 0x000fea0003800000 */
.L_x_1076:
[----:B------:R-:W-:Y:S05]  /*30a20*/  BRA `(.L_x_1078) ;  /* 0xfffffff000087947 */ /* 0x000fea000383ffff */
.L_x_1060:
[----:B0-----:R0:W1:Y:S02]  /*30a30*/  SYNCS.PHASECHK.TRANS64.TRYWAIT P0, [R15+URZ+0x20], R14 ;  /* 0x0000200e0f0075a7 */ /* 0x001064000800017f */
[----:B-1----:R-:W-:Y:S05]  /*30a40*/  @!P0 NANOSLEEP.SYNCS 0x989680 ;  /* 0x009896800000895d */ /* 0x002fea0003900000 */
[----:B------:R-:W1:Y:S02]  /*30a50*/  @!P0 SYNCS.PHASECHK.TRANS64 P0, [R15+URZ+0x20], R14 ;  /* 0x0000200e0f0085a7 */ /* 0x000e64000800007f */
[----:B-1----:R-:W-:Y:S05]  /*30a60*/  @!P0 BRA `(.L_x_1060) ;  /* 0xfffffffc00f08947 */ /* 0x002fea000383ffff */
[----:B------:R-:W-:Y:S05]  /*30a70*/  BRA `(.L_x_1079) ;  /* 0xfffffff000387947 */ /* 0x000fea000383ffff */
.L_x_1068:
[----:B------:R-:W-:Y:S01]  /*30a80*/  BSSY B0, `(.L_x_1080) ;  /* 0x0000006000007945 */ /* 0x000fe20003800000 */
[----:B------:R-:W-:-:S07]  /*30a90*/  IMAD.MOV.U32 R15, RZ, RZ, -0x1 ;  /* 0xffffffffff0f7424 */ /* 0x000fce00078e00ff */
[----:B------:R-:W-:Y:S05]  /*30aa0*/  WARPSYNC.COLLECTIVE R15, `(.L_x_1081) ;  /* 0x000000000f0c7348 */ /* 0x000fea0003c00000 */
[----:B------:R-:W-:Y:S02]  /*30ab0*/  ELECT P6, UR62, PT ;  /* 0x00000000003e782f */ /* 0x000fe400038c0000 */
[----:B------:R-:W-:Y:S01]  /*30ac0*/  MOV R14, UR62 ;  /* 0x0000003e000e7c02 */ /* 0x000fe20008000f00 */
[----:B------:R-:W-:Y:S10]  /*30ad0*/  ENDCOLLECTIVE ;  /* 0x000000000000791b */ /* 0x000ff40003800000 */
.L_x_1081:
[----:B------:R-:W-:Y:S05]  /*30ae0*/  BSYNC B0 ;  /* 0x0000000000007941 */ /* 0x000fea0003800000 */
.L_x_1080:
[----:B------:R-:W-:Y:S05]  /*30af0*/  BRA `(.L_x_1082) ;  /* 0xfffffff800c87947 */ /* 0x000fea000383ffff */
.L_x_1072:
[----:B0-----:R0:W1:Y:S02]  /*30b00*/  SYNCS.PHASECHK.TRANS64.TRYWAIT P0, [R5+URZ], R2 ;  /* 0x00000002050075a7 */ /* 0x001064000800017f */
[----:B-1----:R-:W-:Y:S05]  /*30b10*/  @!P0 NANOSLEEP.SYNCS 0x989680 ;  /* 0x009896800000895d */ /* 0x002fea0003900000 */
[----:B------:R-:W1:Y:S02]  /*30b20*/  @!P0 SYNCS.PHASECHK.TRANS64 P0, [R5+URZ], R2 ;  /* 0x00000002050085a7 */ /* 0x000e64000800007f */
[----:B-1----:R-:W-:Y:S05]  /*30b30*/  @!P0 BRA `(.L_x_1072) ;  /* 0xfffffffc00f08947 */ /* 0x002fea000383ffff */
[----:B------:R-:W-:Y:S05]  /*30b40*/  BRA `(.L_x_1083) ;  /* 0xfffffff800f07947 */ /* 0x000fea000383ffff */
.L_x_1073:
[----:B0-----:R0:W1:Y:S02]  /*30b50*/  SYNCS.PHASECHK.TRANS64.TRYWAIT P0, [R7+URZ], R0 ;  /* 0x00000000070075a7 */ /* 0x001064000800017f */
[----:B-1----:R-:W-:Y:S05]  /*30b60*/  @!P0 NANOSLEEP.SYNCS 0x989680 ;  /* 0x009896800000895d */ /* 0x002fea0003900000 */
[----:B------:R-:W1:Y:S02]  /*30b70*/  @!P0 SYNCS.PHASECHK.TRANS64 P0, [R7+URZ], R0 ;  /* 0x00000000070085a7 */ /* 0x000e64000800007f */
[----:B-1----:R-:W-:Y:S05]  /*30b80*/  @!P0 BRA `(.L_x_1073) ;  /* 0xfffffffc00f08947 */ /* 0x002fea000383ffff */
[----:B------:R-:W-:Y:S05]  /*30b90*/  BRA `(.L_x_1084) ;  /* 0xfffffffc00007947 */ /* 0x000fea000383ffff */
.L_x_1074:
[----:B0-----:R0:W1:Y:S02]  /*30ba0*/  SYNCS.PHASECHK.TRANS64.TRYWAIT P0, [R7+URZ], R0 ;  /* 0x00000000070075a7 */ /* 0x001064000800017f */
[----:B-1----:R-:W-:Y:S05]  /*30bb0*/  @!P0 NANOSLEEP.SYNCS 0x989680 ;  /* 0x009896800000895d */ /* 0x002fea0003900000 */
[----:B------:R-:W1:Y:S02]  /*30bc0*/  @!P0 SYNCS.PHASECHK.TRANS64 P0, [R7+URZ], R0 ;  /* 0x00000000070085a7 */ /* 0x000e64000800007f */
[----:B-1----:R-:W-:Y:S05]  /*30bd0*/  @!P0 BRA `(.L_x_1074) ;  /* 0xfffffffc00f08947 */ /* 0x002fea000383ffff */
[----:B------:R-:W-:Y:S05]  /*30be0*/  BRA `(.L_x_1085) ;  /* 0xfffffffc00107947 */ /* 0x000fea000383ffff */
.L_x_1086:
[----:B------:R-:W-:-:S00]  /*30bf0*/  BRA `(.L_x_1086) ;  /* 0xfffffffc00fc7947 */ /* 0x000fc0000383ffff */
[----:B------:R-:W-:-:S00]  /*30c00*/  NOP ;  /* 0x0000000000007918 */ /* 0x000fc00000000000 */
[----:B------:R-:W-:-:S00]  /*30c10*/  NOP ;  /* 0x0000000000007918 */ /* 0x000fc00000000000 */
[----:B------:R-:W-:-:S00]  /*30c20*/  NOP ;  /* 0x0000000000007918 */ /* 0x000fc00000000000 */
[----:B------:R-:W-:-:S00]  /*30c30*/  NOP ;  /* 0x0000000000007918 */ /* 0x000fc00000000000 */
[----:B------:R-:W-:-:S00]  /*30c40*/  NOP ;  /* 0x0000000000007918 */ /* 0x000fc00000000000 */
[----:B------:R-:W-:-:S00]  /*30c50*/  NOP ;  /* 0x0000000000007918 */ /* 0x000fc00000000000 */
[----:B------:R-:W-:-:S00]  /*30c60*/  NOP ;  /* 0x0000000000007918 */ /* 0x000fc00000000000 */
[----:B------:R-:W-:-:S00]  /*30c70*/  NOP ;  /* 0x0000000000007918 */ /* 0x000fc00000000000 */
.L_x_1087:


//--------------------- .nv.global.init           --------------------------
	.section	.nv.global.init,"aw",@progbits
.nv.global.init:
	.type		$str$22,@object
	.size		$str$22,($str$23 - $str$22)
$str$22:
        /*0000*/ 	.byte	0x6b, 0x5f, 0x74, 0x69, 0x6c, 0x65, 0x5f, 0x63, 0x6f, 0x75, 0x6e, 0x74, 0x20, 0x3e, 0x3d, 0x20
        /*0010*/ 	.byte	0x31, 0x00
	.type		$str$23,@object
	.size		$str$23,(__unnamed_1 - $str$23)
$str$23:
        /*0012*/ 	.byte	0x2f, 0x74, 0x6d, 0x70, 0x2f, 0x63, 0x75, 0x74, 0x6c, 0x61, 0x73, 0x73, 0x5f, 0x73, 0x77, 0x65
        /*0022*/ 	.byte	0x65, 0x70, 0x5f, 0x73, 0x72, 0x63, 0x2f, 0x69, 0x6e, 0x63, 0x6c, 0x75, 0x64, 0x65, 0x2f, 0x63
        /*0032*/ 	.byte	0x75, 0x74, 0x6c, 0x61, 0x73, 0x73, 0x2f, 0x67, 0x65, 0x6d, 0x6d, 0x2f, 0x63, 0x6f, 0x6c, 0x6c
        /*0042*/ 	.byte	0x65, 0x63, 0x74, 0x69, 0x76, 0x65, 0x2f, 0x73, 0x6d, 0x39, 0x30, 0x5f, 0x6d, 0x6d, 0x61, 0x5f
        /*0052*/ 	.byte	0x74, 0x6d, 0x61, 0x5f, 0x67, 0x6d, 0x6d, 0x61, 0x5f, 0x73, 0x73, 0x5f, 0x77, 0x61, 0x72, 0x70
        /*0062*/ 	.byte	0x73, 0x70, 0x65, 0x63, 0x69, 0x61, 0x6c, 0x69, 0x7a, 0x65, 0x64, 0x2e, 0x68, 0x70, 0x70, 0x00
	.type		__unnamed_1,@object
	.size		__unnamed_1,(.L_0 - __unnamed_1)
__unnamed_1:
        /* <DEDUP_REMOVED lines=182> */
        /*0bd2*/ 	.byte	0x5d, 0x00
.L_0:


//--------------------- .nv.shared._ZN7cutlass13device_kernelINS_4gemm6kernel13GemmUniversalIN4cute5tupleIJiiiiEEENS1_10collective13CollectiveMmaINS1_34MainloopSm90TmaGmmaWarpSpecializedILi4ENS5_IJNS4_1CILi2EEENSA_ILi1EEESC_EEENS1_35KernelTmaWarpSpecializedCooperativeEEENS5_IJNSA_ILi512EEENSA_ILi256EEENSA_ILi32EEEEEENS_10bfloat16_tENS5_IJlSC_lEEESK_SL_NS4_8TiledMMAINS4_8MMA_AtomIJNS4_4SM904GMMA28MMA_64x256x16_F32BF16BF16_SSILNSP_5MajorE0ELSR_0ELNSP_7ScaleInE1ELSS_1EEEEEENS4_6LayoutISD_NS5_IJSC_NSA_ILi0EEESW_EEEEENS5_IJNS4_10UnderscoreESZ_SZ_EEEEENS4_13SM90_TMA_LOADENS4_14ComposedLayoutINS4_7SwizzleILi2ELi4ELi3EEENS4_18smem_ptr_flag_bitsILi16EEENSV_INS5_IJNSA_ILi8EEESI_EEENS5_IJSI_SC_EEEEEEEvNS4_8identityENS4_23SM90_TMA_LOAD_MULTICASTES1C_vS1D_EENS_8epilogue10collective6detail29Sm90TmaWarpSpecializedAdapterINS1H_15DefaultEpilogueISK_SL_SL_NS1G_6thread17LinearCombinationISK_Li1EffLNS1L_9ScaleType4KindE0ELNS_15FloatRoundStyleE2ESK_EENS1_15EpilogueDefaultEEEEEvvEEEEvNT_6ParamsE --------------------------
	.section	.nv.shared._ZN7cutlass13device_kernelINS_4gemm6kernel13GemmUniversalIN4cute5tupleIJiiiiEEENS1_10collective13CollectiveMmaINS1_34MainloopSm90TmaGmmaWarpSpecializedILi4ENS5_IJNS4_1CILi2EEENSA_ILi1EEESC_EEENS1_35KernelTmaWarpSpecializedCooperativeEEENS5_IJNSA_ILi512EEENSA_ILi256EEENSA_ILi32EEEEEENS_10bfloat16_tENS5_IJlSC_lEEESK_SL_NS4_8TiledMMAINS4_8MMA_AtomIJNS4_4SM904GMMA28MMA_64x256x16_F32BF16BF16_SSILNSP_5MajorE0ELSR_0ELNSP_7ScaleInE1ELSS_1EEEEEENS4_6LayoutISD_NS5_IJSC_NSA_ILi0EEESW_EEEEENS5_IJNS4_10UnderscoreESZ_SZ_EEEEENS4_13SM90_TMA_LOADENS4_14ComposedLayoutINS4_7SwizzleILi2ELi4ELi3EEENS4_18smem_ptr_flag_bitsILi16EEENSV_INS5_IJNSA_ILi8EEESI_EEENS5_IJSI_SC_EEEEEEEvNS4_8identityENS4_23SM90_TMA_LOAD_MULTICASTES1C_vS1D_EENS_8epilogue10collective6detail29Sm90TmaWarpSpecializedAdapterINS1H_15DefaultEpilogueISK_SL_SL_NS1G_6thread17LinearCombinationISK_Li1EffLNS1L_9ScaleType4KindE0ELNS_15FloatRoundStyleE2ESK_EENS1_15EpilogueDefaultEEEEEvvEEEEvNT_6ParamsE,"aw",@nobits
	.sectionflags	@""
	.align	16
	.zero		1024


//--------------------- .nv.shared.reserved.0     --------------------------
	.section	.nv.shared.reserved.0,"aw",@nobits
	.weak		__nv_reservedSMEM_offset_0_alias
	.size		__nv_reservedSMEM_offset_0_alias, 0, 0
	.other		__nv_reservedSMEM_offset_0_alias,@"STO_CUDA_RESERVED_SHARED STV_DEFAULT"
__nv_reservedSMEM_offset_0_alias:
	.zero		0


//--------------------- .nv.global                --------------------------
	.section	.nv.global,"aw",@nobits
.nv.global:
	.type		_ZN40_INTERNAL_17eaac39_4_k_cu_6d457fa6_173144cute1_E,@object
	.size		_ZN40_INTERNAL_17eaac39_4_k_cu_6d457fa6_173144cute1_E,(_ZN40_INTERNAL_17eaac39_4_k_cu_6d457fa6_173144cuda3std3__45__cpo6cbeginE - _ZN40_INTERNAL_17eaac39_4_k_cu_6d457fa6_173144cute1_E)
_ZN40_INTERNAL_17eaac39_4_k_cu_6d457fa6_173144cute1_E:
	.zero		1
	.type		_ZN40_INTERNAL_17eaac39_4_k_cu_6d457fa6_173144cuda3std3__45__cpo6cbeginE,@object
	.size		_ZN40_INTERNAL_17eaac39_4_k_cu_6d457fa6_173144cuda3std3__45__cpo6cbeginE,(_ZN40_INTERNAL_17eaac39_4_k_cu_6d457fa6_173144cuda3std3__48in_placeE - _ZN40_INTERNAL_17eaac39_4_k_cu_6d457fa6_173144cuda3std3__45__cpo6cbeginE)
_ZN40_INTERNAL_17eaac39_4_k_cu_6d457fa6_173144cuda3std3__45__cpo6cbeginE:
	.zero		1
	.type		_ZN40_INTERNAL_17eaac39_4_k_cu_6d457fa6_173144cuda3std3__48in_placeE,@object
	.size		_ZN40_INTERNAL_17eaac39_4_k_cu_6d457fa6_173144cuda3std3__48in_placeE,(_ZN40_INTERNAL_17eaac39_4_k_cu_6d457fa6_173144cuda3std6ranges3__45__cpo9iter_moveE - _ZN40_INTERNAL_17eaac39_4_k_cu_6d457fa6_173144cuda3std3__48in_placeE)
_ZN40_INTERNAL_17eaac39_4_k_cu_6d457fa6_173144cuda3std3__48in_placeE:
	.zero		1
	.type		_ZN40_INTERNAL_17eaac39_4_k_cu_6d457fa6_173144cuda3std6ranges3__45__cpo9iter_moveE,@object
	.size		_ZN40_INTERNAL_17eaac39_4_k_cu_6d457fa6_173144cuda3std6ranges3__45__cpo9iter_moveE,(_ZN40_INTERNAL_17eaac39_4_k_cu_6d457fa6_173144cuda3std3__45__cpo5beginE - _ZN40_INTERNAL_17eaac39_4_k_cu_6d457fa6_173144cuda3std6ranges3__45__cpo9iter_moveE)
_ZN40_INTERNAL_17eaac39_4_k_cu_6d457fa6_173144cuda3std6ranges3__45__cpo9iter_moveE:
	.zero		1
	.type		_ZN40_INTERNAL_17eaac39_4_k_cu_6d457fa6_173144cuda3std3__45__cpo5beginE,@object
	.size		_ZN40_INTERNAL_17eaac39_4_k_cu_6d457fa6_173144cuda3std3__45__cpo5beginE,(_ZN40_INTERNAL_17eaac39_4_k_cu_6d457fa6_173144cuda3std3__442_GLOBAL__N__17eaac39_4_k_cu_6d457fa6_173146ignoreE - _ZN40_INTERNAL_17eaac39_4_k_cu_6d457fa6_173144cuda3std3__45__cpo5beginE)
_ZN40_INTERNAL_17eaac39_4_k_cu_6d457fa6_173144cuda3std3__45__cpo5beginE:
	.zero		1
	.type		_ZN40_INTERNAL_17eaac39_4_k_cu_6d457fa6_173144cuda3std3__442_GLOBAL__N__17eaac39_4_k_cu_6d457fa6_173146ignoreE,@object
	.size		_ZN40_INTERNAL_17eaac39_4_k_cu_6d457fa6_173144cuda3std3__442_GLOBAL__N__17eaac39_4_k_cu_6d457fa6_173146ignoreE,(_ZN40_INTERNAL_17eaac39_4_k_cu_6d457fa6_173144cute7productE - _ZN40_INTERNAL_17eaac39_4_k_cu_6d457fa6_173144cuda3std3__442_GLOBAL__N__17eaac39_4_k_cu_6d457fa6_173146ignoreE)
_ZN40_INTERNAL_17eaac39_4_k_cu_6d457fa6_173144cuda3std3__442_GLOBAL__N__17eaac39_4_k_cu_6d457fa6_173146ignoreE:
	.zero		1
	.type		_ZN40_INTERNAL_17eaac39_4_k_cu_6d457fa6_173144cute7productE,@object
	.size		_ZN40_INTERNAL_17eaac39_4_k_cu_6d457fa6_173144cute7productE,(_ZN40_INTERNAL_17eaac39_4_k_cu_6d457fa6_173144cuda3std3__45__cpo3endE - _ZN40_INTERNAL_17eaac39_4_k_cu_6d457fa6_173144cute7productE)
_ZN40_INTERNAL_17eaac39_4_k_cu_6d457fa6_173144cute7productE:
	.zero		1
	.type		_ZN40_INTERNAL_17eaac39_4_k_cu_6d457fa6_173144cuda3std3__45__cpo3endE,@object
	.size		_ZN40_INTERNAL_17eaac39_4_k_cu_6d457fa6_173144cuda3std3__45__cpo3endE,(_ZN40_INTERNAL_17eaac39_4_k_cu_6d457fa6_173144cuda3std3__419piecewise_constructE - _ZN40_INTERNAL_17eaac39_4_k_cu_6d457fa6_173144cuda3std3__45__cpo3endE)
_ZN40_INTERNAL_17eaac39_4_k_cu_6d457fa6_173144cuda3std3__45__cpo3endE:
	.zero		1
	.type		_ZN40_INTERNAL_17eaac39_4_k_cu_6d457fa6_173144cuda3std3__419piecewise_constructE,@object
	.size		_ZN40_INTERNAL_17eaac39_4_k_cu_6d457fa6_173144cuda3std3__419piecewise_constructE,(_ZN40_INTERNAL_17eaac39_4_k_cu_6d457fa6_173144cuda3std3__45__cpo4cendE - _ZN40_INTERNAL_17eaac39_4_k_cu_6d457fa6_173144cuda3std3__419piecewise_constructE)
_ZN40_INTERNAL_17eaac39_4_k_cu_6d457fa6_173144cuda3std3__419piecewise_constructE:
	.zero		1
	.type		_ZN40_INTERNAL_17eaac39_4_k_cu_6d457fa6_173144cuda3std3__45__cpo4cendE,@object
	.size		_ZN40_INTERNAL_17eaac39_4_k_cu_6d457fa6_173144cuda3std3__45__cpo4cendE,(_ZN40_INTERNAL_17eaac39_4_k_cu_6d457fa6_173144cuda3std6ranges3__45__cpo4swapE - _ZN40_INTERNAL_17eaac39_4_k_cu_6d457fa6_173144cuda3std3__45__cpo4cendE)
_ZN40_INTERNAL_17eaac39_4_k_cu_6d457fa6_173144cuda3std3__45__cpo4cendE:
	.zero		1
	.type		_ZN40_INTERNAL_17eaac39_4_k_cu_6d457fa6_173144cuda3std6ranges3__45__cpo4swapE,@object
	.size		_ZN40_INTERNAL_17eaac39_4_k_cu_6d457fa6_173144cuda3std6ranges3__45__cpo4swapE,(.L_8 - _ZN40_INTERNAL_17eaac39_4_k_cu_6d457fa6_173144cuda3std6ranges3__45__cpo4swapE)
_ZN40_INTERNAL_17eaac39_4_k_cu_6d457fa6_173144cuda3std6ranges3__45__cpo4swapE:
	.zero		1
.L_8:


//--------------------- .nv.constant0._ZN7cutlass13device_kernelINS_4gemm6kernel13GemmUniversalIN4cute5tupleIJiiiiEEENS1_10collective13CollectiveMmaINS1_34MainloopSm90TmaGmmaWarpSpecializedILi4ENS5_IJNS4_1CILi2EEENSA_ILi1EEESC_EEENS1_35KernelTmaWarpSpecializedCooperativeEEENS5_IJNSA_ILi512EEENSA_ILi256EEENSA_ILi32EEEEEENS_10bfloat16_tENS5_IJlSC_lEEESK_SL_NS4_8TiledMMAINS4_8MMA_AtomIJNS4_4SM904GMMA28MMA_64x256x16_F32BF16BF16_SSILNSP_5MajorE0ELSR_0ELNSP_7ScaleInE1ELSS_1EEEEEENS4_6LayoutISD_NS5_IJSC_NSA_ILi0EEESW_EEEEENS5_IJNS4_10UnderscoreESZ_SZ_EEEEENS4_13SM90_TMA_LOADENS4_14ComposedLayoutINS4_7SwizzleILi2ELi4ELi3EEENS4_18smem_ptr_flag_bitsILi16EEENSV_INS5_IJNSA_ILi8EEESI_EEENS5_IJSI_SC_EEEEEEEvNS4_8identityENS4_23SM90_TMA_LOAD_MULTICASTES1C_vS1D_EENS_8epilogue10collective6detail29Sm90TmaWarpSpecializedAdapterINS1H_15DefaultEpilogueISK_SL_SL_NS1G_6thread17LinearCombinationISK_Li1EffLNS1L_9ScaleType4KindE0ELNS_15FloatRoundStyleE2ESK_EENS1_15EpilogueDefaultEEEEEvvEEEEvNT_6ParamsE --------------------------
	.section	.nv.constant0._ZN7cutlass13device_kernelINS_4gemm6kernel13GemmUniversalIN4cute5tupleIJiiiiEEENS1_10collective13CollectiveMmaINS1_34MainloopSm90TmaGmmaWarpSpecializedILi4ENS5_IJNS4_1CILi2EEENSA_ILi1EEESC_EEENS1_35KernelTmaWarpSpecializedCooperativeEEENS5_IJNSA_ILi512EEENSA_ILi256EEENSA_ILi32EEEEEENS_10bfloat16_tENS5_IJlSC_lEEESK_SL_NS4_8TiledMMAINS4_8MMA_AtomIJNS4_4SM904GMMA28MMA_64x256x16_F32BF16BF16_SSILNSP_5MajorE0ELSR_0ELNSP_7ScaleInE1ELSS_1EEEEEENS4_6LayoutISD_NS5_IJSC_NSA_ILi0EEESW_EEEEENS5_IJNS4_10UnderscoreESZ_SZ_EEEEENS4_13SM90_TMA_LOADENS4_14ComposedLayoutINS4_7SwizzleILi2ELi4ELi3EEENS4_18smem_ptr_flag_bitsILi16EEENSV_INS5_IJNSA_ILi8EEESI_EEENS5_IJSI_SC_EEEEEEEvNS4_8identityENS4_23SM90_TMA_LOAD_MULTICASTES1C_vS1D_EENS_8epilogue10collective6detail29Sm90TmaWarpSpecializedAdapterINS1H_15DefaultEpilogueISK_SL_SL_NS1G_6thread17LinearCombinationISK_Li1EffLNS1L_9ScaleType4KindE0ELNS_15FloatRoundStyleE2ESK_EENS1_15EpilogueDefaultEEEEEvvEEEEvNT_6ParamsE,"a",@progbits
	.sectionflags	@""
	.align	4
.nv.constant0._ZN7cutlass13device_kernelINS_4gemm6kernel13GemmUniversalIN4cute5tupleIJiiiiEEENS1_10collective13CollectiveMmaINS1_34MainloopSm90TmaGmmaWarpSpecializedILi4ENS5_IJNS4_1CILi2EEENSA_ILi1EEESC_EEENS1_35KernelTmaWarpSpecializedCooperativeEEENS5_IJNSA_ILi512EEENSA_ILi256EEENSA_ILi32EEEEEENS_10bfloat16_tENS5_IJlSC_lEEESK_SL_NS4_8TiledMMAINS4_8MMA_AtomIJNS4_4SM904GMMA28MMA_64x256x16_F32BF16BF16_SSILNSP_5MajorE0ELSR_0ELNSP_7ScaleInE1ELSS_1EEEEEENS4_6LayoutISD_NS5_IJSC_NSA_ILi0EEESW_EEEEENS5_IJNS4_10UnderscoreESZ_SZ_EEEEENS4_13SM90_TMA_LOADENS4_14ComposedLayoutINS4_7SwizzleILi2ELi4ELi3EEENS4_18smem_ptr_flag_bitsILi16EEENSV_INS5_IJNSA_ILi8EEESI_EEENS5_IJSI_SC_EEEEEEEvNS4_8identityENS4_23SM90_TMA_LOAD_MULTICASTES1C_vS1D_EENS_8epilogue10collective6detail29Sm90TmaWarpSpecializedAdapterINS1H_15DefaultEpilogueISK_SL_SL_NS1G_6thread17LinearCombinationISK_Li1EffLNS1L_9ScaleType4KindE0ELNS_15FloatRoundStyleE2ESK_EENS1_15EpilogueDefaultEEEEEvvEEEEvNT_6ParamsE:
	.zero		1664


//--------------------- SYMBOLS --------------------------

	.type		.nv.reservedSmem.offset0,@object
	.size		.nv.reservedSmem.offset0,0x4
	.type		__assertfail,@function
